def attn_fwd(
    Q,
    K,
    V,
    Out,
    Lse,
    sm_scale,
    stride_qz,
    stride_qh,
    stride_qm,
    stride_qk,
    stride_kz,
    stride_kh,
    stride_kn,
    stride_kk,
    stride_vz,
    stride_vh,
    stride_vn,
    stride_vk,
    stride_oz,
    stride_oh,
    stride_om,
    stride_ok,
    seqlen_q,
    seqlen_k,
    BLOCK_M: tl.constexpr,
    BLOCK_N: tl.constexpr,
    HEAD_DIM: tl.constexpr,
    CAUSAL: tl.constexpr,
):
    start_m = tl.program_id(0)
    off_hz = tl.program_id(1)
    q_off = off_hz * stride_qh
    k_off = off_hz * stride_kh
    v_off = off_hz * stride_vh
    offs_m = start_m * BLOCK_M + tl.arange(0, BLOCK_M)
    offs_d = tl.arange(0, HEAD_DIM)
    offs_n = tl.arange(0, BLOCK_N)
    q_ptrs = Q + q_off + offs_m[:, None] * stride_qm + offs_d[None, :] * stride_qk
    k_ptrs = K + k_off + offs_d[:, None] * stride_kk + offs_n[None, :] * stride_kn
    v_ptrs = V + v_off + offs_n[:, None] * stride_vn + offs_d[None, :] * stride_vk
    m_i = tl.full([BLOCK_M], float("-inf"), dtype=tl.float32)
    l_i = tl.zeros([BLOCK_M], dtype=tl.float32) + 1.0
    acc = tl.zeros([BLOCK_M, HEAD_DIM], dtype=tl.float32)
    q = tl.load(q_ptrs)
    acc, l_i, m_i = _attn_fwd_inner(
        acc,
        l_i,
        m_i,
        q,
        k_ptrs,
        v_ptrs,
        sm_scale,
        stride_kn,
        stride_vn,
        start_m,
        seqlen_k,
        BLOCK_M,
        BLOCK_N,
        HEAD_DIM,
        CAUSAL,
    )
    acc = acc / l_i[:, None]
    lse = m_i + tl.math.log2(l_i) / 1.4426950408889634
    o_ptrs = (
        Out
        + off_hz * stride_oh
        + offs_m[:, None] * stride_om
        + offs_d[None, :] * stride_ok
    )
    tl.store(o_ptrs, acc.to(Out.dtype.element_ty))
    tl.store(Lse + off_hz * seqlen_q + offs_m, lse)

# config = {"BLOCK_M": 64, "BLOCK_N": 128, "HEAD_DIM": 512, "arch": "sm_100", "causal": true, "dtype": "fp16", "num_stages": 3, "num_warps": 8}
# arch = sm_100


// ===== COMPILED SASS (sm_100a) =====

	.target	sm_100a

	.elftype	@"ET_EXEC"


//--------------------- .note.nv.tkinfo           --------------------------
	.section	.note.nv.tkinfo,"",@"SHT_NOTE"
	.sectionflags	@"SHF_NOTE_NV_TKINFO"
	.tkinfo
        /*0018*/ 	.word	0x00000081
        /*0030*/ 	.string	""
        /*0030*/ 	.string	"ptxas-blackwell"
        /*0030*/ 	.string	"Cuda compilation tools, release 12.9, V12.9.86"
        /*0030*/ 	.string	"Build cuda_12.9.r12.9/compiler.36037853_0"
        /*0030*/ 	.string	"-v  -suppress-debug-info  -lineinfo  -arch sm_100a "



//--------------------- .note.nv.cuver            --------------------------
	.section	.note.nv.cuver,"",@"SHT_NOTE"
	.sectionflags	@"SHF_NOTE_NV_CUVER"
        /*0018*/ 	.short	0x0001
        /*001a*/ 	.short	0x0064
        /*001c*/ 	.short	0x0001
        /*001e*/ 	.short	0x0000
        /*0020*/ 	.short	0x0001
        /*0022*/ 	.short	0x0000


//--------------------- .nv.info                  --------------------------
	.section	.nv.info,"",@"SHT_CUDA_INFO"
	.align	4


	//----- nvinfo : EIATTR_REGCOUNT
	.align		4
        /*0000*/ 	.byte	0x04, 0x2f
        /*0002*/ 	.short	(.L_5 - .L_4)
	.align		4
.L_4:
        /*0004*/ 	.word	index@(attn_fwd)
        /*0008*/ 	.word	0x000000ff


	//----- nvinfo : EIATTR_FRAME_SIZE
	.align		4
.L_5:
        /*000c*/ 	.byte	0x04, 0x11
        /*000e*/ 	.short	(.L_7 - .L_6)
	.align		4
.L_6:
        /*0010*/ 	.word	index@($__internal_2_$__cuda_sm10x_tcgen05_guardrail_trap_unallocated_columns_being_dealloced)
        /*0014*/ 	.word	0x000013b8


	//----- nvinfo : EIATTR_FRAME_SIZE
	.align		4
.L_7:
        /*0018*/ 	.byte	0x04, 0x11
        /*001a*/ 	.short	(.L_9 - .L_8)
	.align		4
.L_8:
        /*001c*/ 	.word	index@($__internal_1_$__cuda_sm10x_tcgen05_guardrail_trap_phase_invalid_during_alloc)
        /*0020*/ 	.word	0x000013b8


	//----- nvinfo : EIATTR_FRAME_SIZE
	.align		4
.L_9:
        /*0024*/ 	.byte	0x04, 0x11
        /*0026*/ 	.short	(.L_11 - .L_10)
	.align		4
.L_10:
        /*0028*/ 	.word	index@($__internal_0_$__cuda_sm10x_tcgen05_guardrail_trap_col_being_dealloced_not_returned_by_alloc)
        /*002c*/ 	.word	0x000013b8


	//----- nvinfo : EIATTR_FRAME_SIZE
	.align		4
.L_11:
        /*0030*/ 	.byte	0x04, 0x11
        /*0032*/ 	.short	(.L_13 - .L_12)
	.align		4
.L_12:
        /*0034*/ 	.word	index@(attn_fwd)
        /*0038*/ 	.word	0x000013b8


	//----- nvinfo : EIATTR_MIN_STACK_SIZE
	.align		4
.L_13:
        /*003c*/ 	.byte	0x04, 0x12
        /*003e*/ 	.short	(.L_15 - .L_14)
	.align		4
.L_14:
        /*0040*/ 	.word	index@(attn_fwd)
        /*0044*/ 	.word	0x000013b8
.L_15:


//--------------------- .nv.info.attn_fwd         --------------------------
	.section	.nv.info.attn_fwd,"",@"SHT_CUDA_INFO"
	.sectionflags	@""
	.align	4


	//----- nvinfo : EIATTR_CUDA_API_VERSION
	.align		4
        /*0000*/ 	.byte	0x04, 0x37
        /*0002*/ 	.short	(.L_17 - .L_16)
.L_16:
        /*0004*/ 	.word	0x00000081


	//----- nvinfo : EIATTR_KPARAM_INFO
	.align		4
.L_17:
        /*0008*/ 	.byte	0x04, 0x17
        /*000a*/ 	.short	(.L_19 - .L_18)
.L_18:
        /*000c*/ 	.word	0x00000000
        /*0010*/ 	.short	0x0019
        /*0012*/ 	.short	0x0080
        /*0014*/ 	.byte	0x00, 0xf4, 0x21, 0x00


	//----- nvinfo : EIATTR_KPARAM_INFO
	.align		4
.L_19:
        /*0018*/ 	.byte	0x04, 0x17
        /*001a*/ 	.short	(.L_21 - .L_20)
.L_20:
        /*001c*/ 	.word	0x00000000
        /*0020*/ 	.short	0x0018
        /*0022*/ 	.short	0x0078
        /*0024*/ 	.byte	0x00, 0xf4, 0x21, 0x00


	//----- nvinfo : EIATTR_KPARAM_INFO
	.align		4
.L_21:
        /*0028*/ 	.byte	0x04, 0x17
        /*002a*/ 	.short	(.L_23 - .L_22)
.L_22:
        /*002c*/ 	.word	0x00000000
        /*0030*/ 	.short	0x0017
        /*0032*/ 	.short	0x0070
        /*0034*/ 	.byte	0x00, 0xf0, 0x11, 0x00


	//----- nvinfo : EIATTR_KPARAM_INFO
	.align		4
.L_23:
        /*0038*/ 	.byte	0x04, 0x17
        /*003a*/ 	.short	(.L_25 - .L_24)
.L_24:
        /*003c*/ 	.word	0x00000000
        /*0040*/ 	.short	0x0016
        /*0042*/ 	.short	0x006c
        /*0044*/ 	.byte	0x00, 0xf0, 0x11, 0x00


	//----- nvinfo : EIATTR_KPARAM_INFO
	.align		4
.L_25:
        /*0048*/ 	.byte	0x04, 0x17
        /*004a*/ 	.short	(.L_27 - .L_26)
.L_26:
        /*004c*/ 	.word	0x00000000
        /*0050*/ 	.short	0x0015
        /*0052*/ 	.short	0x0068
        /*0054*/ 	.byte	0x00, 0xf0, 0x11, 0x00


	//----- nvinfo : EIATTR_KPARAM_INFO
	.align		4
.L_27:
        /*0058*/ 	.byte	0x04, 0x17
        /*005a*/ 	.short	(.L_29 - .L_28)
.L_28:
        /*005c*/ 	.word	0x00000000
        /*0060*/ 	.short	0x0014
        /*0062*/ 	.short	0x0064
        /*0064*/ 	.byte	0x00, 0xf0, 0x11, 0x00


	//----- nvinfo : EIATTR_KPARAM_INFO
	.align		4
.L_29:
        /*0068*/ 	.byte	0x04, 0x17
        /*006a*/ 	.short	(.L_31 - .L_30)
.L_30:
        /*006c*/ 	.word	0x00000000
        /*0070*/ 	.short	0x0013
        /*0072*/ 	.short	0x0060
        /*0074*/ 	.byte	0x00, 0xf0, 0x11, 0x00


	//----- nvinfo : EIATTR_KPARAM_INFO
	.align		4
.L_31:
        /*0078*/ 	.byte	0x04, 0x17
        /*007a*/ 	.short	(.L_33 - .L_32)
.L_32:
        /*007c*/ 	.word	0x00000000
        /*0080*/ 	.short	0x0012
        /*0082*/ 	.short	0x005c
        /*0084*/ 	.byte	0x00, 0xf0, 0x11, 0x00


	//----- nvinfo : EIATTR_KPARAM_INFO
	.align		4
.L_33:
        /*0088*/ 	.byte	0x04, 0x17
        /*008a*/ 	.short	(.L_35 - .L_34)
.L_34:
        /*008c*/ 	.word	0x00000000
        /*0090*/ 	.short	0x0011
        /*0092*/ 	.short	0x0058
        /*0094*/ 	.byte	0x00, 0xf0, 0x11, 0x00


	//----- nvinfo : EIATTR_KPARAM_INFO
	.align		4
.L_35:
        /*0098*/ 	.byte	0x04, 0x17
        /*009a*/ 	.short	(.L_37 - .L_36)
.L_36:
        /*009c*/ 	.word	0x00000000
        /*00a0*/ 	.short	0x0010
        /*00a2*/ 	.short	0x0054
        /*00a4*/ 	.byte	0x00, 0xf0, 0x11, 0x00


	//----- nvinfo : EIATTR_KPARAM_INFO
	.align		4
.L_37:
        /*00a8*/ 	.byte	0x04, 0x17
        /*00aa*/ 	.short	(.L_39 - .L_38)
.L_38:
        /*00ac*/ 	.word	0x00000000
        /*00b0*/ 	.short	0x000f
        /*00b2*/ 	.short	0x0050
        /*00b4*/ 	.byte	0x00, 0xf0, 0x11, 0x00


	//----- nvinfo : EIATTR_KPARAM_INFO
	.align		4
.L_39:
        /*00b8*/ 	.byte	0x04, 0x17
        /*00ba*/ 	.short	(.L_41 - .L_40)
.L_40:
        /*00bc*/ 	.word	0x00000000
        /*00c0*/ 	.short	0x000e
        /*00c2*/ 	.short	0x004c
        /*00c4*/ 	.byte	0x00, 0xf0, 0x11, 0x00


	//----- nvinfo : EIATTR_KPARAM_INFO
	.align		4
.L_41:
        /*00c8*/ 	.byte	0x04, 0x17
        /*00ca*/ 	.short	(.L_43 - .L_42)
.L_42:
        /*00cc*/ 	.word	0x00000000
        /*00d0*/ 	.short	0x000d
        /*00d2*/ 	.short	0x0048
        /*00d4*/ 	.byte	0x00, 0xf0, 0x11, 0x00


	//----- nvinfo : EIATTR_KPARAM_INFO
	.align		4
.L_43:
        /*00d8*/ 	.byte	0x04, 0x17
        /*00da*/ 	.short	(.L_45 - .L_44)
.L_44:
        /*00dc*/ 	.word	0x00000000
        /*00e0*/ 	.short	0x000c
        /*00e2*/ 	.short	0x0044
        /*00e4*/ 	.byte	0x00, 0xf0, 0x11, 0x00


	//----- nvinfo : EIATTR_KPARAM_INFO
	.align		4
.L_45:
        /*00e8*/ 	.byte	0x04, 0x17
        /*00ea*/ 	.short	(.L_47 - .L_46)
.L_46:
        /*00ec*/ 	.word	0x00000000
        /*00f0*/ 	.short	0x000b
        /*00f2*/ 	.short	0x0040
        /*00f4*/ 	.byte	0x00, 0xf0, 0x11, 0x00


	//----- nvinfo : EIATTR_KPARAM_INFO
	.align		4
.L_47:
        /*00f8*/ 	.byte	0x04, 0x17
        /*00fa*/ 	.short	(.L_49 - .L_48)
.L_48:
        /*00fc*/ 	.word	0x00000000
        /*0100*/ 	.short	0x000a
        /*0102*/ 	.short	0x003c
        /*0104*/ 	.byte	0x00, 0xf0, 0x11, 0x00


	//----- nvinfo : EIATTR_KPARAM_INFO
	.align		4
.L_49:
        /*0108*/ 	.byte	0x04, 0x17
        /*010a*/ 	.short	(.L_51 - .L_50)
.L_50:
        /*010c*/ 	.word	0x00000000
        /*0110*/ 	.short	0x0009
        /*0112*/ 	.short	0x0038
        /*0114*/ 	.byte	0x00, 0xf0, 0x11, 0x00


	//----- nvinfo : EIATTR_KPARAM_INFO
	.align		4
.L_51:
        /*0118*/ 	.byte	0x04, 0x17
        /*011a*/ 	.short	(.L_53 - .L_52)
.L_52:
        /*011c*/ 	.word	0x00000000
        /*0120*/ 	.short	0x0008
        /*0122*/ 	.short	0x0034
        /*0124*/ 	.byte	0x00, 0xf0, 0x11, 0x00


	//----- nvinfo : EIATTR_KPARAM_INFO
	.align		4
.L_53:
        /*0128*/ 	.byte	0x04, 0x17
        /*012a*/ 	.short	(.L_55 - .L_54)
.L_54:
        /*012c*/ 	.word	0x00000000
        /*0130*/ 	.short	0x0007
        /*0132*/ 	.short	0x0030
        /*0134*/ 	.byte	0x00, 0xf0, 0x11, 0x00


	//----- nvinfo : EIATTR_KPARAM_INFO
	.align		4
.L_55:
        /*0138*/ 	.byte	0x04, 0x17
        /*013a*/ 	.short	(.L_57 - .L_56)
.L_56:
        /*013c*/ 	.word	0x00000000
        /*0140*/ 	.short	0x0006
        /*0142*/ 	.short	0x002c
        /*0144*/ 	.byte	0x00, 0xf0, 0x11, 0x00


	//----- nvinfo : EIATTR_KPARAM_INFO
	.align		4
.L_57:
        /*0148*/ 	.byte	0x04, 0x17
        /*014a*/ 	.short	(.L_59 - .L_58)
.L_58:
        /*014c*/ 	.word	0x00000000
        /*0150*/ 	.short	0x0005
        /*0152*/ 	.short	0x0028
        /*0154*/ 	.byte	0x00, 0xf0, 0x11, 0x00


	//----- nvinfo : EIATTR_KPARAM_INFO
	.align		4
.L_59:
        /*0158*/ 	.byte	0x04, 0x17
        /*015a*/ 	.short	(.L_61 - .L_60)
.L_60:
        /*015c*/ 	.word	0x00000000
        /*0160*/ 	.short	0x0004
        /*0162*/ 	.short	0x0020
        /*0164*/ 	.byte	0x00, 0xf4, 0x21, 0x00


	//----- nvinfo : EIATTR_KPARAM_INFO
	.align		4
.L_61:
        /*0168*/ 	.byte	0x04, 0x17
        /*016a*/ 	.short	(.L_63 - .L_62)
.L_62:
        /*016c*/ 	.word	0x00000000
        /*0170*/ 	.short	0x0003
        /*0172*/ 	.short	0x0018
        /*0174*/ 	.byte	0x00, 0xf4, 0x21, 0x00


	//----- nvinfo : EIATTR_KPARAM_INFO
	.align		4
.L_63:
        /*0178*/ 	.byte	0x04, 0x17
        /*017a*/ 	.short	(.L_65 - .L_64)
.L_64:
        /*017c*/ 	.word	0x00000000
        /*0180*/ 	.short	0x0002
        /*0182*/ 	.short	0x0010
        /*0184*/ 	.byte	0x00, 0xf4, 0x21, 0x00


	//----- nvinfo : EIATTR_KPARAM_INFO
	.align		4
.L_65:
        /*0188*/ 	.byte	0x04, 0x17
        /*018a*/ 	.short	(.L_67 - .L_66)
.L_66:
        /*018c*/ 	.word	0x00000000
        /*0190*/ 	.short	0x0001
        /*0192*/ 	.short	0x0008
        /*0194*/ 	.byte	0x00, 0xf4, 0x21, 0x00


	//----- nvinfo : EIATTR_KPARAM_INFO
	.align		4
.L_67:
        /*0198*/ 	.byte	0x04, 0x17
        /*019a*/ 	.short	(.L_69 - .L_68)
.L_68:
        /*019c*/ 	.word	0x00000000
        /*01a0*/ 	.short	0x0000
        /*01a2*/ 	.short	0x0000
        /*01a4*/ 	.byte	0x00, 0xf4, 0x21, 0x00


	//----- nvinfo : EIATTR_AT_ENTRY_FRAGMENTS
	.align		4
.L_69:
        /*01a8*/ 	.byte	0x04, 0x4f
        /*01aa*/ 	.short	(.L_71 - .L_70)


	//   ....[0]....
.L_70:
        /*01ac*/ 	.word	0x00000004


	//----- nvinfo : EIATTR_RESERVED_SMEM_USED
	.align		4
.L_71:
        /*01b0*/ 	.byte	0x01, 0x41
	.zero		2


	//----- nvinfo : EIATTR_SPARSE_MMA_MASK
	.align		4
        /*01b4*/ 	.byte	0x03, 0x50
        /*01b6*/ 	.short	0x0000


	//----- nvinfo : EIATTR_TCGEN05_1CTA_USED
	.align		4
        /*01b8*/ 	.byte	0x01, 0x51
	.zero		2


	//----- nvinfo : EIATTR_MAXREG_COUNT
	.align		4
        /*01bc*/ 	.byte	0x03, 0x1b
        /*01be*/ 	.short	0x00ff


	//----- nvinfo : EIATTR_NUM_BARRIERS
	.align		4
        /*01c0*/ 	.byte	0x02, 0x4c
        /*01c2*/ 	.byte	0x01
	.zero		1


	//----- nvinfo : EIATTR_ANNOTATIONS
	.align		4
        /*01c4*/ 	.byte	0x04, 0x55
        /*01c6*/ 	.short	(.L_73 - .L_72)


	//   ....[0]....
.L_72:
        /*01c8*/ 	.word	0x00000001
        /*01cc*/ 	.byte	0xf0, 0x38, 0x00, 0x00, 0x01, 0x00, 0x00, 0x00, 0xa0, 0x3b, 0x00, 0x00, 0x01, 0x00, 0x00, 0x00
        /* <DEDUP_REMOVED lines=959> */
        /*3dcc*/ 	.byte	0xc0, 0x33, 0x02, 0x00


	//----- nvinfo : EIATTR_INT_WARP_WIDE_INSTR_OFFSETS
	.align		4
.L_73:
        /*3dd0*/ 	.byte	0x04, 0x31
        /*3dd2*/ 	.short	(.L_75 - .L_74)


	//   ....[0]....
.L_74:
        /*3dd4*/ 	.word	0x00002ef0


	//   ....[1]....
        /*3dd8*/ 	.word	0x00002f00


	//   ....[2]....
        /*3ddc*/ 	.word	0x000076e0


	//   ....[3]....
        /*3de0*/ 	.word	0x0000a650


	//   ....[4]....
        /*3de4*/ 	.word	0x0001d6c0


	//   ....[5]....
        /*3de8*/ 	.word	0x00029690


	//   ....[6]....
        /*3dec*/ 	.word	0x000296d0


	//----- nvinfo : EIATTR_COOP_GROUP_MASK_REGIDS
	.align		4
.L_75:
        /*3df0*/ 	.byte	0x04, 0x29
        /*3df2*/ 	.short	(.L_77 - .L_76)


	//   ....[0]....
.L_76:
        /*3df4*/ 	.word	0xffffffff


	//   ....[1]....
        /*3df8*/ 	.word	0xffffffff


	//   ....[2]....
        /*3dfc*/ 	.word	0xffffffff


	//   ....[3]....
        /*3e00*/ 	.word	0xffffffff


	//   ....[4]....
        /*3e04*/ 	.word	0xffffffff


	//   ....[5]....
        /*3e08*/ 	.word	0xffffffff


	//   ....[6]....
        /*3e0c*/ 	.word	0xffffffff


	//   ....[7]....
        /*3e10*/ 	.word	0xffffffff


	//   ....[8]....
        /*3e14*/ 	.word	0xffffffff


	//   ....[9]....
        /*3e18*/ 	.word	0xffffffff


	//   ....[10]....
        /*3e1c*/ 	.word	0xffffffff


	//   ....[11]....
        /*3e20*/ 	.word	0xffffffff


	//----- nvinfo : EIATTR_COOP_GROUP_INSTR_OFFSETS
	.align		4
.L_77:
        /*3e24*/ 	.byte	0x04, 0x28
        /*3e26*/ 	.short	(.L_79 - .L_78)


	//   ....[0]....
.L_78:
        /*3e28*/ 	.word	0x00000080


	//   ....[1]....
        /*3e2c*/ 	.word	0x00000340


	//   ....[2]....
        /*3e30*/ 	.word	0x0000f530


	//   ....[3]....
        /*3e34*/ 	.word	0x00010ba0


	//   ....[4]....
        /*3e38*/ 	.word	0x00011810


	//   ....[5]....
        /*3e3c*/ 	.word	0x00011860


	//   ....[6]....
        /*3e40*/ 	.word	0x0001f350


	//   ....[7]....
        /*3e44*/ 	.word	0x0001f3e0


	//   ....[8]....
        /*3e48*/ 	.word	0x0001fc40


	//   ....[9]....
        /*3e4c*/ 	.word	0x0001fc90


	//   ....[10]....
        /*3e50*/ 	.word	0x00029510


	//   ....[11]....
        /*3e54*/ 	.word	0x00029780


	//----- nvinfo : EIATTR_VRC_CTA_INIT_COUNT
	.align		4
.L_79:
        /*3e58*/ 	.byte	0x02, 0x4a
        /*3e5a*/ 	.byte	0x80
	.zero		1


	//----- nvinfo : EIATTR_MBARRIER_INSTR_OFFSETS
	.align		4
        /*3e5c*/ 	.byte	0x04, 0x39
        /*3e5e*/ 	.short	(.L_81 - .L_80)


	//   ....[0]....
.L_80:
        /*3e60*/ 	.word	0x00003870
        /*3e64*/ 	.word	0x000000ff
        /*3e68*/ 	.word	0x00000000
        /*3e6c*/ 	.short	0x0100
        /*3e6e*/ 	.byte	0x07
	.zero		1


	//   ....[1]....
        /*3e70*/ 	.word	0x000076f0
        /*3e74*/ 	.word	0x000000ff
        /*3e78*/ 	.word	0x00070008
        /*3e7c*/ 	.short	0x0100
        /*3e7e*/ 	.byte	0x09
	.zero		1


	//   ....[2]....
        /*3e80*/ 	.word	0x0000bcc0
        /*3e84*/ 	.word	0x000000ff
        /*3e88*/ 	.word	0x00020000
        /*3e8c*/ 	.short	0x0100
        /*3e8e*/ 	.byte	0x09
	.zero		1


	//   ....[3]....
        /*3e90*/ 	.word	0x0000de90
        /*3e94*/ 	.word	0x000000ff
        /*3e98*/ 	.word	0x00020000
        /*3e9c*/ 	.short	0x010a
        /*3e9e*/ 	.byte	0x09
	.zero		1


	//   ....[4]....
        /*3ea0*/ 	.word	0x0000fa20
        /*3ea4*/ 	.word	0x000000ff
        /*3ea8*/ 	.word	0x00020000
        /*3eac*/ 	.short	0x0108
        /*3eae*/ 	.byte	0x09
	.zero		1


	//   ....[5]....
        /*3eb0*/ 	.word	0x0001dae0
        /*3eb4*/ 	.word	0x000000ff
        /*3eb8*/ 	.word	0x00070010
        /*3ebc*/ 	.short	0x0100
        /*3ebe*/ 	.byte	0x09
	.zero		1


	//   ....[6]....
        /*3ec0*/ 	.word	0x0001e7c0
        /*3ec4*/ 	.word	0x000000ff
        /*3ec8*/ 	.word	0x00070010
        /*3ecc*/ 	.short	0x010a
        /*3ece*/ 	.byte	0x09
	.zero		1


	//   ....[7]....
        /*3ed0*/ 	.word	0x0001e830
        /*3ed4*/ 	.word	0x000000ff
        /*3ed8*/ 	.word	0x00070010
        /*3edc*/ 	.short	0x0108
        /*3ede*/ 	.byte	0x09
	.zero		1


	//   ....[8]....
        /*3ee0*/ 	.word	0x0001fce0
        /*3ee4*/ 	.word	0x000000ff
        /*3ee8*/ 	.word	0x00000000
        /*3eec*/ 	.short	0x010a
        /*3eee*/ 	.byte	0x07
	.zero		1


	//   ....[9]....
        /*3ef0*/ 	.word	0x00024d70
        /*3ef4*/ 	.word	0x000000ff
        /*3ef8*/ 	.word	0x00000000
        /*3efc*/ 	.short	0x010a
        /*3efe*/ 	.byte	0x07
	.zero		1


	//   ....[10]....
        /*3f00*/ 	.word	0x00024ed0
        /*3f04*/ 	.word	0x000000ff
        /*3f08*/ 	.word	0x00070000
        /*3f0c*/ 	.short	0x0108
        /*3f0e*/ 	.byte	0x09
	.zero		1


	//   ....[11]....
        /*3f10*/ 	.word	0x00024fe0
        /*3f14*/ 	.word	0x000000ff
        /*3f18*/ 	.word	0x00070008
        /*3f1c*/ 	.short	0x0108
        /*3f1e*/ 	.byte	0x09
	.zero		1


	//   ....[12]....
        /*3f20*/ 	.word	0x000297a0
        /*3f24*/ 	.word	0x000000ff
        /*3f28*/ 	.word	0x00020000
        /*3f2c*/ 	.short	0x010a
        /*3f2e*/ 	.byte	0x09
	.zero		1


	//   ....[13]....
        /*3f30*/ 	.word	0x000297d0
        /*3f34*/ 	.word	0x000000ff
        /*3f38*/ 	.word	0x00070010
        /*3f3c*/ 	.short	0x010a
        /*3f3e*/ 	.byte	0x09
	.zero		1


	//   ....[14]....
        /*3f40*/ 	.word	0x00029800
        /*3f44*/ 	.word	0x000000ff
        /*3f48*/ 	.word	0x00000000
        /*3f4c*/ 	.short	0x010a
        /*3f4e*/ 	.byte	0x07
	.zero		1


	//   ....[15]....
        /*3f50*/ 	.word	0x00029830
        /*3f54*/ 	.word	0x000000ff
        /*3f58*/ 	.word	0x00000000
        /*3f5c*/ 	.short	0x010a
        /*3f5e*/ 	.byte	0x07
	.zero		1


	//----- nvinfo : EIATTR_NUM_MBARRIERS
	.align		4
.L_81:
        /*3f60*/ 	.byte	0x03, 0x38
        /*3f62*/ 	.short	0xffff


	//----- nvinfo : EIATTR_EXIT_INSTR_OFFSETS
	.align		4
        /*3f64*/ 	.byte	0x04, 0x1c
        /*3f66*/ 	.short	(.L_83 - .L_82)


	//   ....[0]....
.L_82:
        /*3f68*/ 	.word	0x00029790


	//----- nvinfo : EIATTR_REQNTID
	.align		4
.L_83:
        /*3f6c*/ 	.byte	0x04, 0x10
        /*3f6e*/ 	.short	(.L_85 - .L_84)
.L_84:
        /*3f70*/ 	.word	0x00000100
        /*3f74*/ 	.word	0x00000001
        /*3f78*/ 	.word	0x00000001


	//----- nvinfo : EIATTR_CRS_STACK_SIZE
	.align		4
.L_85:
        /*3f7c*/ 	.byte	0x04, 0x1e
        /*3f7e*/ 	.short	(.L_87 - .L_86)
.L_86:
        /*3f80*/ 	.word	0x00000000


	//----- nvinfo : EIATTR_CBANK_PARAM_SIZE
	.align		4
.L_87:
        /*3f84*/ 	.byte	0x03, 0x19
        /*3f86*/ 	.short	0x0088


	//----- nvinfo : EIATTR_PARAM_CBANK
	.align		4
        /*3f88*/ 	.byte	0x04, 0x0a
        /*3f8a*/ 	.short	(.L_89 - .L_88)
	.align		4
.L_88:
        /*3f8c*/ 	.word	index@(.nv.constant0.attn_fwd)
        /*3f90*/ 	.short	0x0380
        /*3f92*/ 	.short	0x0088


	//----- nvinfo : EIATTR_SW_WAR
	.align		4
.L_89:
        /*3f94*/ 	.byte	0x04, 0x36
        /*3f96*/ 	.short	(.L_91 - .L_90)
.L_90:
        /*3f98*/ 	.word	0x00000008
.L_91:


//--------------------- .nv.compat                --------------------------
	.section	.nv.compat,"",@"SHT_CUDA_COMPAT_INFO"
	.align	4
        /*0000*/ 	.byte	0x02, 0x02, 0x02, 0x00, 0x02, 0x05, 0x05, 0x00, 0x02, 0x03, 0x00, 0x00, 0x02, 0x06, 0x01, 0x00


//--------------------- .nv.callgraph             --------------------------
	.section	.nv.callgraph,"",@"SHT_CUDA_CALLGRAPH"
	.align	4
	.sectionentsize	8
	.align		4
        /*0000*/ 	.word	0x00000000
	.align		4
        /*0004*/ 	.word	0xffffffff
	.align		4
        /*0008*/ 	.word	0x00000000
	.align		4
        /*000c*/ 	.word	0xfffffffe
	.align		4
        /*0010*/ 	.word	0x00000000
	.align		4
        /*0014*/ 	.word	0xfffffffd
	.align		4
        /*0018*/ 	.word	0x00000000
	.align		4
        /*001c*/ 	.word	0xfffffffc


//--------------------- .nv.constant4             --------------------------
	.section	.nv.constant4,"a",@progbits
	.align	8
	.align		8
.nv.constant4:
        /*0000*/ 	.dword	_$_str


//--------------------- .text.attn_fwd            --------------------------
	.section	.text.attn_fwd,"ax",@progbits
	.align	128
        .global         attn_fwd
        .type           attn_fwd,@function
        .size           attn_fwd,(.L_x_28 - attn_fwd)
        .other          attn_fwd,@"STO_CUDA_ENTRY STV_DEFAULT"
attn_fwd:
.text.attn_fwd:
[----:B------:R-:W0:Y:S01]  /*0000*/  LDC R1, c[0x0][0x37c] ;  /* 0x0000df00ff017b82 */ /* 0x000e220000000800 */
[----:B------:R-:W1:Y:S01]  /*0010*/  S2R R0, SR_TID.X ;  /* 0x0000000000007919 */ /* 0x000e620000002100 */
[----:B------:R-:W-:Y:S01]  /*0020*/  LOP3.LUT R2, R2, 0xfff7ffff, RZ, 0xc0, !PT ;  /* 0xfff7ffff02027812 */ /* 0x000fe200078ec0ff */
[----:B0-----:R-:W-:Y:S01]  /*0030*/  VIADD R1, R1, 0xffffec48 ;  /* 0xffffec4801017836 */ /* 0x001fe20000000000 */
[----:B-1----:R-:W-:-:S13]  /*0040*/  ISETP.GE.U32.AND P0, PT, R0, 0x20, PT ;  /* 0x000000200000780c */ /* 0x002fda0003f06070 */
[----:B------:R-:W-:Y:S01]  /*0050*/  @P0 LOP3.LUT R2, R2, 0x80000, RZ, 0xfc, !PT ;  /* 0x0008000002020812 */ /* 0x000fe200078efcff */
[----:B------:R-:W-:Y:S06]  /*0060*/  @P0 BRA `(.L_x_0) ;  /* 0x0000000000b80947 */ /* 0x000fec0003800000 */
[----:B------:R-:W0:Y:S01]  /*0070*/  S2R R7, SR_CgaCtaId ;  /* 0x0000000000077919 */ /* 0x000e220000008800 */
[----:B------:R-:W-:Y:S01]  /*0080*/  NOP ;  /* 0x0000000000007918 */ /* 0x000fe20000000000 */
[----:B------:R-:W-:-:S04]  /*0090*/  MOV R0, 0x40 ;  /* 0x0000004000007802 */ /* 0x000fc80000000f00 */
[----:B0-----:R-:W-:Y:S02]  /*00a0*/  LEA R3, R7, R0, 0x18 ;  /* 0x0000000007037211 */ /* 0x001fe400078ec0ff */
[----:B------:R-:W-:-:S04]  /*00b0*/  MOV R0, 0x400 ;  /* 0x0000040000007802 */ /* 0x000fc80000000f00 */
[----:B------:R-:W0:Y:S01]  /*00c0*/  LDS.U8 R3, [R3] ;  /* 0x0000000003037984 */ /* 0x000e220000000000 */
[----:B------:R-:W-:Y:S02]  /*00d0*/  LEA R0, R7, R0, 0x18 ;  /* 0x0000000007007211 */ /* 0x000fe400078ec0ff */
[----:B0-----:R-:W-:-:S13]  /*00e0*/  ISETP.NE.AND P0, PT, R3, RZ, PT ;  /* 0x000000ff0300720c */ /* 0x001fda0003f05270 */
[----:B------:R-:W-:Y:S05]  /*00f0*/  @P0 BRA `(.L_x_1) ;  /* 0x00000000007c0947 */ /* 0x000fea0003800000 */
[----:B------:R-:W-:-:S13]  /*0100*/  ELECT P0, URZ, PT ;  /* 0x0000000000ff782f */ /* 0x000fda0003800000 */
[----:B------:R-:W-:Y:S05]  /*0110*/  @!P0 BRA `(.L_x_2) ;  /* 0x0000000000848947 */ /* 0x000fea0003800000 */
[----:B------:R-:W-:Y:S01]  /*0120*/  UMOV UR4, 0x10 ;  /* 0x0000001000047882 */ /* 0x000fe20000000000 */
[----:B------:R-:W-:Y:S02]  /*0130*/  IMAD.MOV.U32 R8, RZ, RZ, 0x1 ;  /* 0x00000001ff087424 */ /* 0x000fe400078e00ff */
[----:B------:R-:W-:Y:S02]  /*0140*/  IMAD.MOV.U32 R4, RZ, RZ, 0xffff ;  /* 0x0000ffffff047424 */ /* 0x000fe400078e00ff */
[----:B------:R-:W-:Y:S04]  /*0150*/  DEPBAR.LE SB0, 0x36 ;  /* 0x00008d800000791a */ /* 0x000fe80000000000 */
[----:B------:R-:W0:Y:S02]  /*0160*/  UTCATOMSWS.FIND_AND_SET.ALIGN UP0, UR4, UR4 ;  /* 0x00000004000475e3 */ /* 0x000e240008000800 */
[----:B0-----:R-:W-:-:S04]  /*0170*/  PLOP3.LUT P0, PT, PT, PT, UP0, 0x80, 0x8 ;  /* 0x000000000008781c */ /* 0x001fc80003f0f008 */
[----:B------:R-:W-:-:S04]  /*0180*/  SEL R3, RZ, 0xffffffff, !P0 ;  /* 0xffffffffff037807 */ /* 0x000fc80004000000 */
[----:B------:R-:W-:Y:S01]  /*0190*/  ISETP.NE.AND P0, PT, R3, RZ, PT ;  /* 0x000000ff0300720c */ /* 0x000fe20003f05270 */
[----:B------:R-:W-:-:S12]  /*01a0*/  IMAD.U32 R3, RZ, RZ, UR4 ;  /* 0x00000004ff037e24 */ /* 0x000fd8000f8e00ff */
[----:B------:R-:W-:Y:S05]  /*01b0*/  @P0 BRA `(.L_x_3) ;  /* 0x0000000000240947 */ /* 0x000fea0003800000 */
.L_x_4:
[----:B------:R-:W-:Y:S05]  /*01c0*/  NANOSLEEP 0x64 ;  /* 0x000000640000795d */ /* 0x000fea0003800000 */
[----:B------:R-:W-:-:S05]  /*01d0*/  UMOV UR4, 0x10 ;  /* 0x0000001000047882 */ /* 0x000fca0000000000 */
[----:B------:R-:W-:Y:S04]  /*01e0*/  DEPBAR.LE SB0, 0x36 ;  /* 0x00008d800000791a */ /* 0x000fe80000000000 */
[----:B------:R-:W0:Y:S02]  /*01f0*/  UTCATOMSWS.FIND_AND_SET.ALIGN UP0, UR4, UR4 ;  /* 0x00000004000475e3 */ /* 0x000e240008000800 */
[----:B0-----:R-:W-:-:S04]  /*0200*/  PLOP3.LUT P0, PT, PT, PT, UP0, 0x80, 0x8 ;  /* 0x000000000008781c */ /* 0x001fc80003f0f008 */
[----:B------:R-:W-:-:S04]  /*0210*/  SEL R3, RZ, 0xffffffff, !P0 ;  /* 0xffffffffff037807 */ /* 0x000fc80004000000 */
[----:B------:R-:W-:Y:S01]  /*0220*/  ISETP.NE.AND P0, PT, R3, RZ, PT ;  /* 0x000000ff0300720c */ /* 0x000fe20003f05270 */
[----:B------:R-:W-:-:S12]  /*0230*/  IMAD.U32 R3, RZ, RZ, UR4 ;  /* 0x00000004ff037e24 */ /* 0x000fd8000f8e00ff */
[----:B------:R-:W-:Y:S05]  /*0240*/  @!P0 BRA `(.L_x_4) ;  /* 0xfffffffc00dc8947 */ /* 0x000fea000383ffff */
.L_x_3:
[C---:B------:R-:W-:Y:S01]  /*0250*/  VIADD R5, R3.reuse, 0x10 ;  /* 0x0000001003057836 */ /* 0x040fe20000000000 */
[----:B------:R-:W-:Y:S01]  /*0260*/  SHF.L.U32 R4, R4, R3, RZ ;  /* 0x0000000304047219 */ /* 0x000fe200000006ff */
[----:B------:R-:W-:Y:S01]  /*0270*/  IMAD.SHL.U32 R3, R3, 0x20, RZ ;  /* 0x0000002003037824 */ /* 0x000fe200078e00ff */
[----:B------:R-:W-:Y:S02]  /*0280*/  MOV R6, 0x50 ;  /* 0x0000005000067802 */ /* 0x000fe40000000f00 */
[----:B------:R-:W-:Y:S02]  /*0290*/  SHF.L.U32 R5, R8, R5, RZ ;  /* 0x0000000508057219 */ /* 0x000fe400000006ff */
[----:B------:R-:W-:Y:S02]  /*02a0*/  LEA R7, R7, R6, 0x18 ;  /* 0x0000000607077211 */ /* 0x000fe400078ec0ff */
[----:B------:R-:W-:-:S05]  /*02b0*/  LOP3.LUT R4, R5, R4, RZ, 0xfc, !PT ;  /* 0x0000000405047212 */ /* 0x000fca00078efcff */
[----:B------:R0:W-:Y:S04]  /*02c0*/  ATOMS.OR RZ, [R7], R4 ;  /* 0x0000000407ff738c */ /* 0x0001e80003000000 */
[----:B------:R0:W-:Y:S01]  /*02d0*/  STS [R0], R3 ;  /* 0x0000000300007388 */ /* 0x0001e20000000800 */
[----:B------:R-:W-:Y:S05]  /*02e0*/  BRA `(.L_x_2) ;  /* 0x0000000000107947 */ /* 0x000fea0003800000 */
.L_x_1:
[----:B------:R-:W-:Y:S01]  /*02f0*/  IMAD.MOV.U32 R3, RZ, RZ, -0x1 ;  /* 0xffffffffff037424 */ /* 0x000fe200078e00ff */
[----:B------:R-:W-:-:S04]  /*0300*/  MOV R4, 0x330 ;  /* 0x0000033000047802 */ /* 0x000fc80000000f00 */
[----:B------:R0:W-:Y:S03]  /*0310*/  STS [R0], R3 ;  /* 0x0000000300007388 */ /* 0x0001e60000000800 */
[----:B0-----:R-:W-:Y:S05]  /*0320*/  CALL.REL.NOINC `($__internal_1_$__cuda_sm10x_tcgen05_guardrail_trap_phase_invalid_during_alloc) ;  /* 0x0000029400587944 */ /* 0x001fea0003c00000 */
.L_x_2:
[----:B------:R-:W-:Y:S05]  /*0330*/  WARPSYNC.ALL ;  /* 0x0000000000007948 */ /* 0x000fea0003800000 */
[----:B------:R-:W-:Y:S01]  /*0340*/  NOP ;  /* 0x0000000000007918 */ /* 0x000fe20000000000 */
.L_x_0:
[----:B------:R-:W1:Y:S01]  /*0350*/  S2R R143, SR_CTAID.X ;  /* 0x00000000008f7919 */ /* 0x000e620000002500 */
[----:B0-----:R-:W0:Y:S01]  /*0360*/  LDC.64 R4, c[0x0][0x3b0] ;  /* 0x0000ec00ff047b82 */ /* 0x001e220000000a00 */
[----:B------:R-:W-:Y:S01]  /*0370*/  MOV R0, 0x400 ;  /* 0x0000040000007802 */ /* 0x000fe20000000f00 */
[----:B------:R-:W2:Y:S01]  /*0380*/  LDCU.64 UR10, c[0x0][0x358] ;  /* 0x00006b00ff0a77ac */ /* 0x000ea20008000a00 */
[----:B------:R-:W3:Y:S02]  /*0390*/  S2R R195, SR_TID.X ;  /* 0x0000000000c37919 */ /* 0x000ee40000002100 */
[----:B------:R-:W-:Y:S01]  /*03a0*/  R2UR UR9, R0 ;  /* 0x00000000000972ca */ /* 0x000fe200000e0000 */
[----:B------:R-:W0:Y:S02]  /*03b0*/  S2R R210, SR_CTAID.Y ;  /* 0x0000000000d27919 */ /* 0x000e240000002600 */
[----:B------:R-:W4:Y:S08]  /*03c0*/  LDC.64 R8, c[0x0][0x380] ;  /* 0x0000e000ff087b82 */ /* 0x000f300000000a00 */
[----:B------:R-:W5:Y:S08]  /*03d0*/  LDC R18, c[0x0][0x3b8] ;  /* 0x0000ee00ff127b82 */ /* 0x000f700000000800 */
[----:B------:R-:W0:Y:S01]  /*03e0*/  S2UR UR4, SR_CgaCtaId ;  /* 0x00000000000479c3 */ /* 0x000e220000008800 */
[----:B-1----:R-:W-:-:S04]  /*03f0*/  SHF.L.U32 R143, R143, 0x6, RZ ;  /* 0x000000068f8f7819 */ /* 0x002fc800000006ff */
[--C-:B---3--:R-:W-:Y:S02]  /*0400*/  LOP3.LUT R3, R143, 0x3f, R195.reuse, 0xf8, !PT ;  /* 0x0000003f8f037812 */ /* 0x108fe400078ef8c3 */
[----:B------:R-:W-:Y:S01]  /*0410*/  SHF.R.U32.HI R7, RZ, 0x6, R195 ;  /* 0x00000006ff077819 */ /* 0x000fe200000116c3 */
[----:B0-----:R-:W-:Y:S01]  /*0420*/  IMAD R0, R210, R4, RZ ;  /* 0x00000004d2007224 */ /* 0x001fe200078e02ff */
[----:B------:R-:W-:Y:S01]  /*0430*/  BAR.SYNC.DEFER_BLOCKING 0x0 ;  /* 0x0000000000007b1d */ /* 0x000fe20000010000 */
[----:B------:R-:W-:Y:S01]  /*0440*/  IMAD R3, R3, R5, RZ ;  /* 0x0000000503037224 */ /* 0x000fe200078e02ff */
[----:B------:R-:W-:Y:S01]  /*0450*/  SGXT.U32 R7, R7, 0x2 ;  /* 0x000000020707781a */ /* 0x000fe20000000000 */
[C---:B------:R-:W-:Y:S01]  /*0460*/  IMAD.SHL.U32 R5, R0.reuse, 0x2, RZ ;  /* 0x0000000200057824 */ /* 0x040fe200078e00ff */
[----:B------:R-:W-:Y:S01]  /*0470*/  ISETP.GE.U32.AND P3, PT, R195, 0x20, PT ;  /* 0x00000020c300780c */ /* 0x000fe20003f66070 */
[----:B------:R-:W-:Y:S02]  /*0480*/  IMAD.SHL.U32 R4, R3, 0x2, RZ ;  /* 0x0000000203047824 */ /* 0x000fe400078e00ff */
[----:B-----5:R-:W-:Y:S01]  /*0490*/  IMAD R7, R7, R18, RZ ;  /* 0x0000001207077224 */ /* 0x020fe200078e02ff */
[----:B------:R-:W-:Y:S01]  /*04a0*/  ULEA UR9, UR4, UR9, 0x18 ;  /* 0x0000000904097291 */ /* 0x000fe2000f8ec0ff */
[----:B------:R-:W-:Y:S01]  /*04b0*/  IMAD.HI R0, R0, 0x2, RZ ;  /* 0x0000000200007827 */ /* 0x000fe200078e02ff */
[----:B----4-:R-:W-:-:S02]  /*04c0*/  IADD3 R5, P0, P1, R4, R8, R5 ;  /* 0x0000000804057210 */ /* 0x010fc4000791e005 */
[----:B------:R-:W0:Y:S01]  /*04d0*/  S2R R4, SR_CgaCtaId ;  /* 0x0000000000047919 */ /* 0x000e220000008800 */
[----:B------:R-:W-:-:S04]  /*04e0*/  IMAD.HI R3, R3, 0x2, RZ ;  /* 0x0000000203037827 */ /* 0x000fc800078e02ff */
[C---:B------:R-:W-:Y:S01]  /*04f0*/  IMAD R11, R18.reuse, 0x4, R7 ;  /* 0x00000004120b7824 */ /* 0x040fe200078e0207 */
[----:B------:R-:W-:Y:S02]  /*0500*/  IADD3.X R0, PT, PT, R3, R9, R0, P0, P1 ;  /* 0x0000000903007210 */ /* 0x000fe400007e2400 */
[CC--:B------:R-:W-:Y:S01]  /*0510*/  LEA R8, P0, R7.reuse, R5.reuse, 0x1 ;  /* 0x0000000507087211 */ /* 0x0c0fe200078008ff */
[----:B------:R-:W-:Y:S01]  /*0520*/  IMAD R13, R18, 0x4, R11 ;  /* 0x00000004120d7824 */ /* 0x000fe200078e020b */
[----:B------:R-:W1:Y:S02]  /*0530*/  LDS R111, [UR9] ;  /* 0x00000009ff6f7984 */ /* 0x000e640008000800 */
[----:B------:R-:W-:Y:S01]  /*0540*/  LEA.HI.X.SX32 R9, R7, R0, 0x1, P0 ;  /* 0x0000000007097211 */ /* 0x000fe200000f0eff */
[----:B------:R-:W-:Y:S01]  /*0550*/  BAR.SYNC.DEFER_BLOCKING 0x0 ;  /* 0x0000000000007b1d */ /* 0x000fe20000010000 */
[----:B------:R-:W-:-:S05]  /*0560*/  LEA R12, P2, R13, R5, 0x1 ;  /* 0x000000050d0c7211 */ /* 0x000fca00078408ff */
[----:B--2---:R-:W-:Y:S08]  /*0570*/  @P3 BRA `(.L_x_5) ;  /* 0x0000000000183947 */ /* 0x004ff00003800000 */
[----:B------:R-:W-:Y:S01]  /*0580*/  ELECT P0, URZ, PT ;  /* 0x0000000000ff782f */ /* 0x000fe20003800000 */
[----:B------:R-:W-:Y:S01]  /*0590*/  IMAD.MOV.U32 R3, RZ, RZ, 0x1 ;  /* 0x00000001ff037424 */ /* 0x000fe200078e00ff */
[----:B------:R-:W-:Y:S11]  /*05a0*/  UVIRTCOUNT.DEALLOC.SMPOOL 0x80 ;  /* 0x000000800000784c */ /* 0x000ff60000000000 */
[----:B------:R-:W-:-:S04]  /*05b0*/  @P0 MOV R7, 0x40 ;  /* 0x0000004000070802 */ /* 0x000fc80000000f00 */
[----:B0-----:R-:W-:-:S05]  /*05c0*/  @P0 LEA R4, R4, R7, 0x18 ;  /* 0x0000000704040211 */ /* 0x001fca00078ec0ff */
[----:B------:R2:W-:Y:S02]  /*05d0*/  @P0 STS.U8 [R4], R3 ;  /* 0x0000000304000388 */ /* 0x0005e40000000000 */
.L_x_5:
[C---:B------:R-:W-:Y:S01]  /*05e0*/  IMAD R7, R18.reuse, 0x4, R13 ;  /* 0x0000000412077824 */ /* 0x040fe200078e020d */
[-C--:B------:R-:W-:Y:S01]  /*05f0*/  LEA R10, P0, R11, R5.reuse, 0x1 ;  /* 0x000000050b0a7211 */ /* 0x080fe200078008ff */
[----:B--2---:R-:W2:Y:S01]  /*0600*/  LDG.E.U16 R3, desc[UR10][R8.64] ;  /* 0x0000000a08037981 */ /* 0x004ea2000c1e1500 */
[-C--:B------:R-:W-:Y:S01]  /*0610*/  LEA.HI.X.SX32 R13, R13, R0.reuse, 0x1, P2 ;  /* 0x000000000d0d7211 */ /* 0x080fe200010f0eff */
[C---:B------:R-:W-:Y:S01]  /*0620*/  IMAD R17, R18.reuse, 0x4, R7 ;  /* 0x0000000412117824 */ /* 0x040fe200078e0207 */
[----:B------:R-:W-:Y:S02]  /*0630*/  SHF.R.U32.HI R211, RZ, 0x5, R195 ;  /* 0x00000005ffd37819 */ /* 0x000fe400000116c3 */
[----:B-1----:R-:W-:Y:S01]  /*0640*/  R2UR UR8, R111 ;  /* 0x000000006f0872ca */ /* 0x002fe200000e0000 */
[C---:B------:R-:W-:Y:S01]  /*0650*/  IMAD R19, R18.reuse, 0x4, R17 ;  /* 0x0000000412137824 */ /* 0x040fe200078e0211 */
[-C--:B------:R-:W-:Y:S01]  /*0660*/  LEA.HI.X.SX32 R11, R11, R0.reuse, 0x1, P0 ;  /* 0x000000000b0b7211 */ /* 0x080fe200000f0eff */
[----:B0-----:R-:W3:Y:S01]  /*0670*/  LDG.E.U16 R4, desc[UR10][R12.64] ;  /* 0x0000000a0c047981 */ /* 0x001ee2000c1e1500 */
[C---:B------:R-:W-:Y:S01]  /*0680*/  LEA R16, P0, R17.reuse, R5, 0x1 ;  /* 0x0000000511107211 */ /* 0x040fe200078008ff */
[----:B------:R-:W-:Y:S01]  /*0690*/  UMOV UR14, 0x1 ;  /* 0x00000001000e7882 */ /* 0x000fe20000000000 */
[C---:B------:R-:W-:Y:S01]  /*06a0*/  LEA R23, R18.reuse, R19, 0x2 ;  /* 0x0000001312177211 */ /* 0x040fe200078e10ff */
[----:B------:R0:W4:Y:S01]  /*06b0*/  LDG.E.U16 R6, desc[UR10][R10.64] ;  /* 0x0000000a0a067981 */ /* 0x000122000c1e1500 */
[-C--:B------:R-:W-:Y:S01]  /*06c0*/  LEA.HI.X.SX32 R17, R17, R0.reuse, 0x1, P0 ;  /* 0x0000000011117211 */ /* 0x080fe200000f0eff */
[----:B------:R-:W1:Y:S01]  /*06d0*/  LDC R247, c[0x0][0x3c4] ;  /* 0x0000f100fff77b82 */ /* 0x000e620000000800 */
[-C--:B------:R-:W-:Y:S01]  /*06e0*/  LEA R20, P0, R19, R5.reuse, 0x1 ;  /* 0x0000000513147211 */ /* 0x080fe200078008ff */
[C---:B------:R-:W-:Y:S01]  /*06f0*/  IMAD R25, R18.reuse, 0x4, R23 ;  /* 0x0000000412197824 */ /* 0x040fe200078e0217 */
[----:B------:R-:W-:Y:S01]  /*0700*/  LEA R14, P1, R7, R5, 0x1 ;  /* 0x00000005070e7211 */ /* 0x000fe200078208ff */
[----:B------:R-:W5:Y:S01]  /*0710*/  LDG.E.U16 R8, desc[UR10][R16.64] ;  /* 0x0000000a10087981 */ /* 0x000f62000c1e1500 */
[-C--:B------:R-:W-:Y:S01]  /*0720*/  LEA.HI.X.SX32 R21, R19, R0.reuse, 0x1, P0 ;  /* 0x0000000013157211 */ /* 0x080fe200000f0eff */
[----:B0-----:R-:W-:Y:S01]  /*0730*/  IMAD R11, R18, 0x4, R25 ;  /* 0x00000004120b7824 */ /* 0x001fe200078e0219 */
[----:B------:R-:W-:-:S03]  /*0740*/  LEA.HI.X.SX32 R15, R7, R0, 0x1, P1 ;  /* 0x00000000070f7211 */ /* 0x000fc600008f0eff */
[----:B------:R-:W2:Y:S01]  /*0750*/  LDG.E.U16 R9, desc[UR10][R20.64] ;  /* 0x0000000a14097981 */ /* 0x000ea2000c1e1500 */
[-C--:B------:R-:W-:Y:S01]  /*0760*/  LEA R24, P0, R25, R5.reuse, 0x1 ;  /* 0x0000000519187211 */ /* 0x080fe200078008ff */
[C---:B------:R-:W-:Y:S01]  /*0770*/  IMAD R13, R18.reuse, 0x4, R11 ;  /* 0x00000004120d7824 */ /* 0x040fe200078e020b */
[-C--:B------:R-:W-:Y:S01]  /*0780*/  LEA R22, P1, R23, R5.reuse, 0x1 ;  /* 0x0000000517167211 */ /* 0x080fe200078208ff */
[----:B------:R0:W2:Y:S01]  /*0790*/  LDG.E.U16 R7, desc[UR10][R14.64] ;  /* 0x0000000a0e077981 */ /* 0x0000a2000c1e1500 */
[-C--:B------:R-:W-:Y:S01]  /*07a0*/  LEA.HI.X.SX32 R25, R25, R0.reuse, 0x1, P0 ;  /* 0x0000000019197211 */ /* 0x080fe200000f0eff */
[----:B------:R-:W1:Y:S01]  /*07b0*/  LDC R243, c[0x0][0x3c4] ;  /* 0x0000f100fff37b82 */ /* 0x000e620000000800 */
[-C--:B------:R-:W-:Y:S02]  /*07c0*/  LEA R26, P0, R11, R5.reuse, 0x1 ;  /* 0x000000050b1a7211 */ /* 0x080fe400078008ff */
[-C--:B------:R-:W-:Y:S02]  /*07d0*/  LEA.HI.X.SX32 R23, R23, R0.reuse, 0x1, P1 ;  /* 0x0000000017177211 */ /* 0x080fe400008f0eff */
[-C--:B------:R-:W-:Y:S01]  /*07e0*/  LEA.HI.X.SX32 R27, R11, R0.reuse, 0x1, P0 ;  /* 0x000000000b1b7211 */ /* 0x080fe200000f0eff */
[C---:B0-----:R-:W-:Y:S01]  /*07f0*/  IMAD R15, R18.reuse, 0x4, R13 ;  /* 0x00000004120f7824 */ /* 0x041fe200078e020d */
[-C--:B------:R-:W-:Y:S01]  /*0800*/  LEA R16, P0, R13, R5.reuse, 0x1 ;  /* 0x000000050d107211 */ /* 0x080fe200078008ff */
[----:B------:R0:W2:Y:S01]  /*0810*/  LDG.E.U16 R10, desc[UR10][R22.64] ;  /* 0x0000000a160a7981 */ /* 0x0000a2000c1e1500 */
[----:B------:R-:W-:Y:S01]  /*0820*/  PRMT R181, RZ, 0x7610, R181 ;  /* 0x00007610ffb57816 */ /* 0x000fe200000000b5 */
[C---:B------:R-:W-:Y:S01]  /*0830*/  IMAD R19, R18.reuse, 0x4, R15 ;  /* 0x0000000412137824 */ /* 0x040fe200078e020f */
[-C--:B------:R-:W-:Y:S01]  /*0840*/  LEA R28, P1, R15, R5.reuse, 0x1 ;  /* 0x000000050f1c7211 */ /* 0x080fe200078208ff */
[----:B------:R0:W2:Y:S01]  /*0850*/  LDG.E.U16 R11, desc[UR10][R24.64] ;  /* 0x0000000a180b7981 */ /* 0x0000a2000c1e1500 */
[-C--:B------:R-:W-:Y:S01]  /*0860*/  LEA.HI.X.SX32 R17, R13, R0.reuse, 0x1, P0 ;  /* 0x000000000d117211 */ /* 0x080fe200000f0eff */
[----:B------:R-:W1:Y:S01]  /*0870*/  LDC R240, c[0x0][0x3c4] ;  /* 0x0000f100fff07b82 */ /* 0x000e620000000800 */
[-C--:B------:R-:W-:Y:S01]  /*0880*/  LEA.HI.X.SX32 R29, R15, R0.reuse, 0x1, P1 ;  /* 0x000000000f1d7211 */ /* 0x080fe200008f0eff */
[C---:B------:R-:W-:Y:S01]  /*0890*/  IMAD R15, R18.reuse, 0x4, R19 ;  /* 0x00000004120f7824 */ /* 0x040fe200078e0213 */
[CC--:B------:R-:W-:Y:S01]  /*08a0*/  LEA R20, P0, R19.reuse, R5.reuse, 0x1 ;  /* 0x0000000513147211 */ /* 0x0c0fe200078008ff */
[----:B------:R-:W2:Y:S03]  /*08b0*/  LDG.E.U16 R12, desc[UR10][R26.64] ;  /* 0x0000000a1a0c7981 */ /* 0x000ea6000c1e1500 */
[-C--:B------:R-:W-:Y:S01]  /*08c0*/  LEA.HI.X.SX32 R21, R19, R0.reuse, 0x1, P0 ;  /* 0x0000000013157211 */ /* 0x080fe200000f0eff */
[C---:B------:R-:W-:Y:S01]  /*08d0*/  IMAD R19, R18.reuse, 0x4, R15 ;  /* 0x0000000412137824 */ /* 0x040fe200078e020f */
[C---:B0-----:R-:W-:Y:S01]  /*08e0*/  LEA R22, P0, R15.reuse, R5, 0x1 ;  /* 0x000000050f167211 */ /* 0x041fe200078008ff */
[----:B------:R0:W2:Y:S01]  /*08f0*/  LDG.E.U16 R14, desc[UR10][R28.64] ;  /* 0x0000000a1c0e7981 */ /* 0x0000a2000c1e1500 */
[----:B------:R-:W-:Y:S01]  /*0900*/  PRMT R152, RZ, 0x7610, R152 ;  /* 0x00007610ff987816 */ /* 0x000fe20000000098 */
[C---:B------:R-:W-:Y:S01]  /*0910*/  IMAD R31, R18.reuse, 0x4, R19 ;  /* 0x00000004121f7824 */ /* 0x040fe200078e0213 */
[----:B------:R-:W-:Y:S01]  /*0920*/  LEA.HI.X.SX32 R23, R15, R0, 0x1, P0 ;  /* 0x000000000f177211 */ /* 0x000fe200000f0eff */
[----:B------:R-:W2:Y:S01]  /*0930*/  LDG.E.U16 R13, desc[UR10][R16.64] ;  /* 0x0000000a100d7981 */ /* 0x000ea2000c1e1500 */
[----:B------:R-:W-:Y:S01]  /*0940*/  PRMT R182, RZ, 0x7610, R182 ;  /* 0x00007610ffb67816 */ /* 0x000fe200000000b6 */
[----:B------:R-:W1:Y:S01]  /*0950*/  LDC R236, c[0x0][0x3c4] ;  /* 0x0000f100ffec7b82 */ /* 0x000e620000000800 */
[----:B------:R-:W-:Y:S01]  /*0960*/  LEA R33, R18, R31, 0x2 ;  /* 0x0000001f12217211 */ /* 0x000fe200078e10ff */
[----:B------:R0:W2:Y:S01]  /*0970*/  LDG.E.U16 R15, desc[UR10][R20.64] ;  /* 0x0000000a140f7981 */ /* 0x0000a2000c1e1500 */
[----:B------:R-:W-:-:S03]  /*0980*/  LEA R24, P0, R19, R5, 0x1 ;  /* 0x0000000513187211 */ /* 0x000fc600078008ff */
[C---:B0-----:R-:W-:Y:S01]  /*0990*/  IMAD R29, R18.reuse, 0x4, R33 ;  /* 0x00000004121d7824 */ /* 0x041fe200078e0221 */
[-C--:B------:R-:W-:Y:S01]  /*09a0*/  LEA R26, P1, R31, R5.reuse, 0x1 ;  /* 0x000000051f1a7211 */ /* 0x080fe200078208ff */
[----:B------:R0:W2:Y:S01]  /*09b0*/  LDG.E.U16 R16, desc[UR10][R22.64] ;  /* 0x0000000a16107981 */ /* 0x0000a2000c1e1500 */
[-C--:B------:R-:W-:Y:S01]  /*09c0*/  LEA.HI.X.SX32 R25, R19, R0.reuse, 0x1, P0 ;  /* 0x0000000013197211 */ /* 0x080fe200000f0eff */
[----:B------:R-:W1:Y:S01]  /*09d0*/  LDC R232, c[0x0][0x3c4] ;  /* 0x0000f100ffe87b82 */ /* 0x000e620000000800 */
[-C--:B------:R-:W-:Y:S01]  /*09e0*/  LEA R30, P0, R33, R5.reuse, 0x1 ;  /* 0x00000005211e7211 */ /* 0x080fe200078008ff */
[C---:B------:R-:W-:Y:S01]  /*09f0*/  IMAD R21, R18.reuse, 0x4, R29 ;  /* 0x0000000412157824 */ /* 0x040fe200078e021d */
[-C--:B------:R-:W-:Y:S01]  /*0a00*/  LEA.HI.X.SX32 R27, R31, R0.reuse, 0x1, P1 ;  /* 0x000000001f1b7211 */ /* 0x080fe200008f0eff */
[----:B------:R0:W2:Y:S01]  /*0a10*/  LDG.E.U16 R17, desc[UR10][R24.64] ;  /* 0x0000000a18117981 */ /* 0x0000a2000c1e1500 */
[-C--:B------:R-:W-:Y:S01]  /*0a20*/  LEA.HI.X.SX32 R31, R33, R0.reuse, 0x1, P0 ;  /* 0x00000000211f7211 */ /* 0x080fe200000f0eff */
[C---:B------:R-:W-:Y:S01]  /*0a30*/  IMAD R35, R18.reuse, 0x4, R21 ;  /* 0x0000000412237824 */ /* 0x040fe200078e0215 */
[CC--:B------:R-:W-:Y:S01]  /*0a40*/  LEA R28, P0, R29.reuse, R5.reuse, 0x1 ;  /* 0x000000051d1c7211 */ /* 0x0c0fe200078008ff */
[----:B------:R0:W2:Y:S01]  /*0a50*/  LDG.E.U16 R19, desc[UR10][R26.64] ;  /* 0x0000000a1a137981 */ /* 0x0000a2000c1e1500 */
[----:B------:R-:W-:Y:S01]  /*0a60*/  PRMT R150, RZ, 0x7610, R150 ;  /* 0x00007610ff967816 */ /* 0x000fe20000000096 */
[C---:B0-----:R-:W-:Y:S01]  /*0a70*/  IMAD R23, R18.reuse, 0x4, R35 ;  /* 0x0000000412177824 */ /* 0x041fe200078e0223 */
[-C--:B------:R-:W-:Y:S01]  /*0a80*/  LEA.HI.X.SX32 R29, R29, R0.reuse, 0x1, P0 ;  /* 0x000000001d1d7211 */ /* 0x080fe200000f0eff */
[----:B------:R0:W2:Y:S01]  /*0a90*/  LDG.E.U16 R20, desc[UR10][R30.64] ;  /* 0x0000000a1e147981 */ /* 0x0000a2000c1e1500 */
[C---:B------:R-:W-:Y:S01]  /*0aa0*/  LEA R32, P0, R21.reuse, R5, 0x1 ;  /* 0x0000000515207211 */ /* 0x040fe200078008ff */
[----:B------:R-:W-:Y:S01]  /*0ab0*/  IMAD R25, R18, 0x4, R23 ;  /* 0x0000000412197824 */ /* 0x000fe200078e0217 */
[----:B------:R-:W-:Y:S01]  /*0ac0*/  PRMT R192, RZ, 0x7610, R192 ;  /* 0x00007610ffc07816 */ /* 0x000fe200000000c0 */
[----:B------:R-:W1:Y:S01]  /*0ad0*/  LDC R228, c[0x0][0x3c4] ;  /* 0x0000f100ffe47b82 */ /* 0x000e620000000800 */
[----:B------:R-:W-:-:S02]  /*0ae0*/  LEA.HI.X.SX32 R33, R21, R0, 0x1, P0 ;  /* 0x0000000015217211 */ /* 0x000fc400000f0eff */
[-C--:B------:R-:W-:Y:S01]  /*0af0*/  LEA R36, P0, R23, R5.reuse, 0x1 ;  /* 0x0000000517247211 */ /* 0x080fe200078008ff */
[C---:B------:R-:W-:Y:S01]  /*0b00*/  IMAD R27, R18.reuse, 0x4, R25 ;  /* 0x00000004121b7824 */ /* 0x040fe200078e0219 */
[-C--:B------:R-:W-:Y:S01]  /*0b10*/  LEA R34, P1, R35, R5.reuse, 0x1 ;  /* 0x0000000523227211 */ /* 0x080fe200078208ff */
[----:B------:R0:W2:Y:S01]  /*0b20*/  LDG.E.U16 R21, desc[UR10][R28.64] ;  /* 0x0000000a1c157981 */ /* 0x0000a2000c1e1500 */
[-C--:B------:R-:W-:Y:S01]  /*0b30*/  LEA.HI.X.SX32 R37, R23, R0.reuse, 0x1, P0 ;  /* 0x0000000017257211 */ /* 0x080fe200000f0eff */
[C---:B------:R-:W-:Y:S01]  /*0b40*/  IMAD R41, R18.reuse, 0x4, R27 ;  /* 0x0000000412297824 */ /* 0x040fe200078e021b */
[-C--:B0-----:R-:W-:Y:S01]  /*0b50*/  LEA R30, P0, R25, R5.reuse, 0x1 ;  /* 0x00000005191e7211 */ /* 0x081fe200078008ff */
[----:B------:R0:W2:Y:S01]  /*0b60*/  LDG.E.U16 R22, desc[UR10][R32.64] ;  /* 0x0000000a20167981 */ /* 0x0000a2000c1e1500 */
[-C--:B------:R-:W-:Y:S01]  /*0b70*/  LEA.HI.X.SX32 R35, R35, R0.reuse, 0x1, P1 ;  /* 0x0000000023237211 */ /* 0x080fe200008f0eff */
[----:B------:R-:W1:Y:S01]  /*0b80*/  LDC R224, c[0x0][0x3c4] ;  /* 0x0000f100ffe07b82 */ /* 0x000e620000000800 */
[----:B------:R-:W-:Y:S01]  /*0b90*/  LEA.HI.X.SX32 R31, R25, R0, 0x1, P0 ;  /* 0x00000000191f7211 */ /* 0x000fe200000f0eff */
[----:B------:R-:W2:Y:S01]  /*0ba0*/  LDG.E.U16 R24, desc[UR10][R36.64] ;  /* 0x0000000a24187981 */ /* 0x000ea2000c1e1500 */
[----:B------:R-:W-:Y:S01]  /*0bb0*/  LEA R38, P0, R27, R5, 0x1 ;  /* 0x000000051b267211 */ /* 0x000fe200078008ff */
[----:B------:R-:W-:-:S02]  /*0bc0*/  IMAD R29, R18, 0x4, R41 ;  /* 0x00000004121d7824 */ /* 0x000fc400078e0229 */
[----:B------:R0:W2:Y:S01]  /*0bd0*/  LDG.E.U16 R23, desc[UR10][R34.64] ;  /* 0x0000000a22177981 */ /* 0x0000a2000c1e1500 */
[----:B------:R-:W-:Y:S01]  /*0be0*/  LEA.HI.X.SX32 R39, R27, R0, 0x1, P0 ;  /* 0x000000001b277211 */ /* 0x000fe200000f0eff */
[----:B------:R-:W1:Y:S01]  /*0bf0*/  LDC R220, c[0x0][0x3c4] ;  /* 0x0000f100ffdc7b82 */ /* 0x000e620000000800 */
[----:B0-----:R-:W-:Y:S01]  /*0c00*/  LEA R32, P0, R29, R5, 0x1 ;  /* 0x000000051d207211 */ /* 0x001fe200078008ff */
[----:B------:R0:W2:Y:S01]  /*0c10*/  LDG.E.U16 R25, desc[UR10][R30.64] ;  /* 0x0000000a1e197981 */ /* 0x0000a2000c1e1500 */
[----:B------:R-:W-:-:S03]  /*0c20*/  LEA R35, R18, R29, 0x2 ;  /* 0x0000001d12237211 */ /* 0x000fc600078e10ff */
[----:B------:R-:W2:Y:S01]  /*0c30*/  LDG.E.U16 R26, desc[UR10][R38.64] ;  /* 0x0000000a261a7981 */ /* 0x000ea2000c1e1500 */
[-C--:B------:R-:W-:Y:S01]  /*0c40*/  LEA.HI.X.SX32 R33, R29, R0.reuse, 0x1, P0 ;  /* 0x000000001d217211 */ /* 0x080fe200000f0eff */
[----:B------:R-:W1:Y:S01]  /*0c50*/  LDC R216, c[0x0][0x3c4] ;  /* 0x0000f100ffd87b82 */ /* 0x000e620000000800 */
[C---:B------:R-:W-:Y:S01]  /*0c60*/  IMAD R29, R18.reuse, 0x4, R35 ;  /* 0x00000004121d7824 */ /* 0x040fe200078e0223 */
[CC--:B------:R-:W-:Y:S02]  /*0c70*/  LEA R40, P1, R41.reuse, R5.reuse, 0x1 ;  /* 0x0000000529287211 */ /* 0x0c0fe400078208ff */
[----:B------:R-:W2:Y:S01]  /*0c80*/  LDG.E.U16 R28, desc[UR10][R32.64] ;  /* 0x0000000a201c7981 */ /* 0x000ea2000c1e1500 */
[C---:B------:R-:W-:Y:S01]  /*0c90*/  IMAD R43, R18.reuse, 0x4, R29 ;  /* 0x00000004122b7824 */ /* 0x040fe200078e021d */
[-C--:B------:R-:W-:Y:S02]  /*0ca0*/  LEA.HI.X.SX32 R41, R41, R0.reuse, 0x1, P1 ;  /* 0x0000000029297211 */ /* 0x080fe400008f0eff */
[----:B------:R-:W1:Y:S01]  /*0cb0*/  LDC R213, c[0x0][0x3c4] ;  /* 0x0000f100ffd57b82 */ /* 0x000e620000000800 */
[C---:B------:R-:W-:Y:S01]  /*0cc0*/  LEA R34, P0, R35.reuse, R5, 0x1 ;  /* 0x0000000523227211 */ /* 0x040fe200078008ff */
[----:B0-----:R-:W-:Y:S01]  /*0cd0*/  IMAD R31, R18, 0x4, R43 ;  /* 0x00000004121f7824 */ /* 0x001fe200078e022b */
[----:B------:R0:W2:Y:S02]  /*0ce0*/  LDG.E.U16 R27, desc[UR10][R40.64] ;  /* 0x0000000a281b7981 */ /* 0x0000a4000c1e1500 */
[----:B------:R-:W-:-:S02]  /*0cf0*/  LEA.HI.X.SX32 R35, R35, R0, 0x1, P0 ;  /* 0x0000000023237211 */ /* 0x000fc400000f0eff */
[C---:B------:R-:W-:Y:S01]  /*0d00*/  LEA R36, P0, R29.reuse, R5, 0x1 ;  /* 0x000000051d247211 */ /* 0x040fe200078008ff */
[----:B------:R-:W1:Y:S01]  /*0d10*/  LDC R214, c[0x0][0x3c4] ;  /* 0x0000f100ffd67b82 */ /* 0x000e620000000800 */
[----:B0-----:R-:W-:Y:S02]  /*0d20*/  IMAD R41, R18, 0x4, R31 ;  /* 0x0000000412297824 */ /* 0x001fe400078e021f */
[----:B------:R-:W-:-:S05]  /*0d30*/  LEA.HI.X.SX32 R37, R29, R0, 0x1, P0 ;  /* 0x000000001d257211 */ /* 0x000fca00000f0eff */
[----:B------:R-:W0:Y:S01]  /*0d40*/  LDC R212, c[0x0][0x3c4] ;  /* 0x0000f100ffd47b82 */ /* 0x000e220000000800 */
[CC--:B------:R-:W-:Y:S01]  /*0d50*/  LEA R38, P0, R31.reuse, R5.reuse, 0x1 ;  /* 0x000000051f267211 */ /* 0x0c0fe200078008ff */
[C---:B------:R-:W-:Y:S01]  /*0d60*/  IMAD R33, R18.reuse, 0x4, R41 ;  /* 0x0000000412217824 */ /* 0x040fe200078e0229 */
[----:B------:R1:W2:Y:S02]  /*0d70*/  LDG.E.U16 R29, desc[UR10][R34.64] ;  /* 0x0000000a221d7981 */ /* 0x0002a4000c1e1500 */
[-C--:B------:R-:W-:Y:S01]  /*0d80*/  LEA.HI.X.SX32 R39, R31, R0.reuse, 0x1, P0 ;  /* 0x000000001f277211 */ /* 0x080fe200000f0eff */
[C---:B------:R-:W-:Y:S01]  /*0d90*/  IMAD R47, R18.reuse, 0x4, R33 ;  /* 0x00000004122f7824 */ /* 0x040fe200078e0221 */
[-C--:B------:R-:W-:Y:S01]  /*0da0*/  LEA R40, P0, R41, R5.reuse, 0x1 ;  /* 0x0000000529287211 */ /* 0x080fe200078008ff */
[----:B------:R1:W2:Y:S01]  /*0db0*/  LDG.E.U16 R30, desc[UR10][R36.64] ;  /* 0x0000000a241e7981 */ /* 0x0002a2000c1e1500 */
[-C--:B------:R-:W-:Y:S01]  /*0dc0*/  LEA R42, P1, R43, R5.reuse, 0x1 ;  /* 0x000000052b2a7211 */ /* 0x080fe200078208ff */
[----:B------:R-:W0:Y:S01]  /*0dd0*/  LDC R215, c[0x0][0x3c4] ;  /* 0x0000f100ffd77b82 */ /* 0x000e220000000800 */
[----:B------:R-:W-:Y:S01]  /*0de0*/  LEA.HI.X.SX32 R41, R41, R0, 0x1, P0 ;  /* 0x0000000029297211 */ /* 0x000fe200000f0eff */
[----:B------:R1:W2:Y:S02]  /*0df0*/  LDG.E.U16 R32, desc[UR10][R38.64] ;  /* 0x0000000a26207981 */ /* 0x0002a4000c1e1500 */
[----:B-1----:R-:W-:Y:S01]  /*0e00*/  IMAD R35, R18, 0x4, R47 ;  /* 0x0000000412237824 */ /* 0x002fe200078e022f */
[----:B------:R-:W-:-:S03]  /*0e10*/  LEA R44, P0, R33, R5, 0x1 ;  /* 0x00000005212c7211 */ /* 0x000fc600078008ff */
[C---:B------:R-:W-:Y:S01]  /*0e20*/  IMAD R37, R18.reuse, 0x4, R35 ;  /* 0x0000000412257824 */ /* 0x040fe200078e0223 */
[-C--:B------:R-:W-:Y:S01]  /*0e30*/  LEA.HI.X.SX32 R43, R43, R0.reuse, 0x1, P1 ;  /* 0x000000002b2b7211 */ /* 0x080fe200008f0eff */
[----:B------:R-:W1:Y:S01]  /*0e40*/  LDC R217, c[0x0][0x3c4] ;  /* 0x0000f100ffd97b82 */ /* 0x000e620000000800 */
[-C--:B------:R-:W-:Y:S02]  /*0e50*/  LEA.HI.X.SX32 R45, R33, R0.reuse, 0x1, P0 ;  /* 0x00000000212d7211 */ /* 0x080fe400000f0eff */
[C---:B------:R-:W-:Y:S01]  /*0e60*/  LEA R48, P0, R35.reuse, R5, 0x1 ;  /* 0x0000000523307211 */ /* 0x040fe200078008ff */
[----:B------:R0:W2:Y:S01]  /*0e70*/  LDG.E.U16 R31, desc[UR10][R42.64] ;  /* 0x0000000a2a1f7981 */ /* 0x0000a2000c1e1500 */
[C---:B------:R-:W-:Y:S02]  /*0e80*/  LEA R39, R18.reuse, R37, 0x2 ;  /* 0x0000002512277211 */ /* 0x040fe400078e10ff */
[-C--:B------:R-:W-:Y:S01]  /*0e90*/  LEA.HI.X.SX32 R49, R35, R0.reuse, 0x1, P0 ;  /* 0x0000000023317211 */ /* 0x080fe200000f0eff */
[----:B------:R0:W2:Y:S01]  /*0ea0*/  LDG.E.U16 R33, desc[UR10][R40.64] ;  /* 0x0000000a28217981 */ /* 0x0000a2000c1e1500 */
[-C--:B------:R-:W-:Y:S01]  /*0eb0*/  LEA R46, P1, R47, R5.reuse, 0x1 ;  /* 0x000000052f2e7211 */ /* 0x080fe200078208ff */
[C---:B------:R-:W-:Y:S01]  /*0ec0*/  IMAD R53, R18.reuse, 0x4, R39 ;  /* 0x0000000412357824 */ /* 0x040fe200078e0227 */
[----:B------:R-:W-:Y:S01]  /*0ed0*/  PRMT R193, RZ, 0x7610, R193 ;  /* 0x00007610ffc17816 */ /* 0x000fe200000000c1 */
[----:B------:R0:W2:Y:S01]  /*0ee0*/  LDG.E.U16 R34, desc[UR10][R44.64] ;  /* 0x0000000a2c227981 */ /* 0x0000a2000c1e1500 */
[----:B------:R-:W-:Y:S01]  /*0ef0*/  PRMT R194, RZ, 0x7610, R194 ;  /* 0x00007610ffc27816 */ /* 0x000fe200000000c2 */
[----:B------:R-:W1:Y:S01]  /*0f00*/  LDC R218, c[0x0][0x3c4] ;  /* 0x0000f100ffda7b82 */ /* 0x000e620000000800 */
[----:B0-----:R-:W-:Y:S01]  /*0f10*/  LEA R42, P0, R37, R5, 0x1 ;  /* 0x00000005252a7211 */ /* 0x001fe200078008ff */
[----:B------:R-:W2:Y:S01]  /*0f20*/  LDG.E.U16 R36, desc[UR10][R48.64] ;  /* 0x0000000a30247981 */ /* 0x000ea2000c1e1500 */
[-C--:B------:R-:W-:Y:S01]  /*0f30*/  LEA.HI.X.SX32 R47, R47, R0.reuse, 0x1, P1 ;  /* 0x000000002f2f7211 */ /* 0x080fe200008f0eff */
[----:B------:R-:W-:Y:S01]  /*0f40*/  IMAD R41, R18, 0x4, R53 ;  /* 0x0000000412297824 */ /* 0x000fe200078e0235 */
[----:B------:R-:W-:-:S02]  /*0f50*/  LEA.HI.X.SX32 R43, R37, R0, 0x1, P0 ;  /* 0x00000000252b7211 */ /* 0x000fc400000f0eff */
[CC--:B------:R-:W-:Y:S01]  /*0f60*/  LEA R50, P0, R39.reuse, R5.reuse, 0x1 ;  /* 0x0000000527327211 */ /* 0x0c0fe200078008ff */
[----:B------:R0:W2:Y:S01]  /*0f70*/  LDG.E.U16 R35, desc[UR10][R46.64] ;  /* 0x0000000a2e237981 */ /* 0x0000a2000c1e1500 */
[----:B------:R-:W-:Y:S01]  /*0f80*/  PRMT R196, RZ, 0x7610, R196 ;  /* 0x00007610ffc47816 */ /* 0x000fe200000000c4 */
[----:B------:R-:W1:Y:S01]  /*0f90*/  LDC R219, c[0x0][0x3c4] ;  /* 0x0000f100ffdb7b82 */ /* 0x000e620000000800 */
[-C--:B------:R-:W-:Y:S01]  /*0fa0*/  LEA.HI.X.SX32 R51, R39, R0.reuse, 0x1, P0 ;  /* 0x0000000027337211 */ /* 0x080fe200000f0eff */
[----:B------:R0:W2:Y:S01]  /*0fb0*/  LDG.E.U16 R37, desc[UR10][R42.64] ;  /* 0x0000000a2a257981 */ /* 0x0000a2000c1e1500 */
[-C--:B------:R-:W-:Y:S02]  /*0fc0*/  LEA R44, P0, R41, R5.reuse, 0x1 ;  /* 0x00000005292c7211 */ /* 0x080fe400078008ff */
[-C--:B------:R-:W-:Y:S01]  /*0fd0*/  LEA R52, P1, R53, R5.reuse, 0x1 ;  /* 0x0000000535347211 */ /* 0x080fe200078208ff */
[----:B------:R-:W2:Y:S01]  /*0fe0*/  LDG.E.U16 R38, desc[UR10][R50.64] ;  /* 0x0000000a32267981 */ /* 0x000ea2000c1e1500 */
[C---:B0-----:R-:W-:Y:S01]  /*0ff0*/  IMAD R47, R18.reuse, 0x4, R41 ;  /* 0x00000004122f7824 */ /* 0x041fe200078e0229 */
[-C--:B------:R-:W-:Y:S01]  /*1000*/  LEA.HI.X.SX32 R45, R41, R0.reuse, 0x1, P0 ;  /* 0x00000000292d7211 */ /* 0x080fe200000f0eff */
[----:B------:R-:W0:Y:S02]  /*1010*/  LDC R221, c[0x0][0x3c4] ;  /* 0x0000f100ffdd7b82 */ /* 0x000e240000000800 */
[C---:B------:R-:W-:Y:S01]  /*1020*/  IMAD R41, R18.reuse, 0x4, R47 ;  /* 0x0000000412297824 */ /* 0x040fe200078e022f */
[-C--:B------:R-:W-:Y:S01]  /*1030*/  LEA.HI.X.SX32 R53, R53, R0.reuse, 0x1, P1 ;  /* 0x0000000035357211 */ /* 0x080fe200008f0eff */
[----:B------:R-:W2:Y:S02]  /*1040*/  LDG.E.U16 R40, desc[UR10][R44.64] ;  /* 0x0000000a2c287981 */ /* 0x000ea4000c1e1500 */
[C---:B------:R-:W-:Y:S01]  /*1050*/  IMAD R55, R18.reuse, 0x4, R41 ;  /* 0x0000000412377824 */ /* 0x040fe200078e0229 */
[CC--:B------:R-:W-:Y:S01]  /*1060*/  LEA R46, P0, R47.reuse, R5.reuse, 0x1 ;  /* 0x000000052f2e7211 */ /* 0x0c0fe200078008ff */
[----:B------:R1:W2:Y:S01]  /*1070*/  LDG.E.U16 R39, desc[UR10][R52.64] ;  /* 0x0000000a34277981 */ /* 0x0002a2000c1e1500 */
[----:B------:R-:W-:Y:S01]  /*1080*/  PRMT R197, RZ, 0x7610, R197 ;  /* 0x00007610ffc57816 */ /* 0x000fe200000000c5 */
[C---:B------:R-:W-:Y:S01]  /*1090*/  IMAD R43, R18.reuse, 0x4, R55 ;  /* 0x00000004122b7824 */ /* 0x040fe200078e0237 */
[----:B------:R-:W-:Y:S01]  /*10a0*/  LEA.HI.X.SX32 R47, R47, R0, 0x1, P0 ;  /* 0x000000002f2f7211 */ /* 0x000fe200000f0eff */
[----:B------:R-:W0:Y:S01]  /*10b0*/  LDC R222, c[0x0][0x3c4] ;  /* 0x0000f100ffde7b82 */ /* 0x000e220000000800 */
[----:B------:R-:W-:Y:S01]  /*10c0*/  LEA R48, P0, R41, R5, 0x1 ;  /* 0x0000000529307211 */ /* 0x000fe200078008ff */
[----:B-1----:R-:W-:-:S03]  /*10d0*/  IMAD R53, R18, 0x4, R43 ;  /* 0x0000000412357824 */ /* 0x002fc600078e022b */
[----:B------:R-:W-:-:S03]  /*10e0*/  LEA.HI.X.SX32 R49, R41, R0, 0x1, P0 ;  /* 0x0000000029317211 */ /* 0x000fc600000f0eff */
[----:B------:R-:W1:Y:S01]  /*10f0*/  LDC R223, c[0x0][0x3c4] ;  /* 0x0000f100ffdf7b82 */ /* 0x000e620000000800 */
[C---:B------:R-:W-:Y:S01]  /*1100*/  LEA R50, P0, R43.reuse, R5, 0x1 ;  /* 0x000000052b327211 */ /* 0x040fe200078008ff */
[C---:B------:R-:W-:Y:S01]  /*1110*/  IMAD R45, R18.reuse, 0x4, R53 ;  /* 0x00000004122d7824 */ /* 0x040fe200078e0235 */
[----:B------:R0:W2:Y:S02]  /*1120*/  LDG.E.U16 R41, desc[UR10][R46.64] ;  /* 0x0000000a2e297981 */ /* 0x0000a4000c1e1500 */
[-C--:B------:R-:W-:Y:S02]  /*1130*/  LEA.HI.X.SX32 R51, R43, R0.reuse, 0x1, P0 ;  /* 0x000000002b337211 */ /* 0x080fe400000f0eff */
[C---:B------:R-:W-:Y:S01]  /*1140*/  LEA R59, R18.reuse, R45, 0x2 ;  /* 0x0000002d123b7211 */ /* 0x040fe200078e10ff */
[----:B------:R0:W2:Y:S01]  /*1150*/  LDG.E.U16 R42, desc[UR10][R48.64] ;  /* 0x0000000a302a7981 */ /* 0x0000a2000c1e1500 */
[-C--:B------:R-:W-:Y:S01]  /*1160*/  LEA R52, P0, R53, R5.reuse, 0x1 ;  /* 0x0000000535347211 */ /* 0x080fe200078008ff */
[----:B------:R-:W1:Y:S01]  /*1170*/  LDC R225, c[0x0][0x3c4] ;  /* 0x0000f100ffe17b82 */ /* 0x000e620000000800 */
[-C--:B------:R-:W-:Y:S01]  /*1180*/  LEA R54, P1, R55, R5.reuse, 0x1 ;  /* 0x0000000537367211 */ /* 0x080fe200078208ff */
[----:B------:R0:W2:Y:S01]  /*1190*/  LDG.E.U16 R44, desc[UR10][R50.64] ;  /* 0x0000000a322c7981 */ /* 0x0000a2000c1e1500 */
[----:B------:R-:W-:Y:S01]  /*11a0*/  LEA.HI.X.SX32 R53, R53, R0, 0x1, P0 ;  /* 0x0000000035357211 */ /* 0x000fe200000f0eff */
[----:B0-----:R-:W-:Y:S01]  /*11b0*/  IMAD R47, R18, 0x4, R59 ;  /* 0x00000004122f7824 */ /* 0x001fe200078e023b */
[----:B------:R-:W-:-:S02]  /*11c0*/  LEA R56, P0, R45, R5, 0x1 ;  /* 0x000000052d387211 */ /* 0x000fc400078008ff */
[-C--:B------:R-:W-:Y:S01]  /*11d0*/  LEA.HI.X.SX32 R55, R55, R0.reuse, 0x1, P1 ;  /* 0x0000000037377211 */ /* 0x080fe200008f0eff */
[C---:B------:R-:W-:Y:S01]  /*11e0*/  IMAD R49, R18.reuse, 0x4, R47 ;  /* 0x0000000412317824 */ /* 0x040fe200078e022f */
[-C--:B------:R-:W-:Y:S01]  /*11f0*/  LEA.HI.X.SX32 R57, R45, R0.reuse, 0x1, P0 ;  /* 0x000000002d397211 */ /* 0x080fe200000f0eff */
[----:B------:R-:W0:Y:S01]  /*1200*/  LDC R227, c[0x0][0x3c4] ;  /* 0x0000f100ffe37b82 */ /* 0x000e220000000800 */
[CC--:B------:R-:W-:Y:S01]  /*1210*/  LEA R60, P0, R47.reuse, R5.reuse, 0x1 ;  /* 0x000000052f3c7211 */ /* 0x0c0fe200078008ff */
[C---:B------:R-:W-:Y:S01]  /*1220*/  IMAD R51, R18.reuse, 0x4, R49 ;  /* 0x0000000412337824 */ /* 0x040fe200078e0231 */
[----:B------:R1:W2:Y:S02]  /*1230*/  LDG.E.U16 R43, desc[UR10][R54.64] ;  /* 0x0000000a362b7981 */ /* 0x0002a4000c1e1500 */
[----:B------:R-:W-:Y:S01]  /*1240*/  LEA.HI.X.SX32 R61, R47, R0, 0x1, P0 ;  /* 0x000000002f3d7211 */ /* 0x000fe200000f0eff */
[----:B------:R-:W-:Y:S01]  /*1250*/  IMAD R65, R18, 0x4, R51 ;  /* 0x0000000412417824 */ /* 0x000fe200078e0233 */
[-C--:B------:R-:W-:Y:S01]  /*1260*/  LEA R58, P1, R59, R5.reuse, 0x1 ;  /* 0x000000053b3a7211 */ /* 0x080fe200078208ff */
[----:B------:R1:W2:Y:S01]  /*1270*/  LDG.E.U16 R45, desc[UR10][R52.64] ;  /* 0x0000000a342d7981 */ /* 0x0002a2000c1e1500 */
[----:B------:R-:W-:Y:S01]  /*1280*/  PRMT R198, RZ, 0x7610, R198 ;  /* 0x00007610ffc67816 */ /* 0x000fe200000000c6 */
[----:B------:R-:W0:Y:S02]  /*1290*/  LDC R226, c[0x0][0x3c4] ;  /* 0x0000f100ffe27b82 */ /* 0x000e240000000800 */
[----:B------:R1:W2:Y:S02]  /*12a0*/  LDG.E.U16 R46, desc[UR10][R56.64] ;  /* 0x0000000a382e7981 */ /* 0x0002a4000c1e1500 */
[----:B-1----:R-:W-:-:S02]  /*12b0*/  LEA R54, P0, R49, R5, 0x1 ;  /* 0x0000000531367211 */ /* 0x002fc400078008ff */
[-C--:B------:R-:W-:Y:S01]  /*12c0*/  LEA.HI.X.SX32 R59, R59, R0.reuse, 0x1, P1 ;  /* 0x000000003b3b7211 */ /* 0x080fe200008f0eff */
[----:B------:R-:W2:Y:S01]  /*12d0*/  LDG.E.U16 R48, desc[UR10][R60.64] ;  /* 0x0000000a3c307981 */ /* 0x000ea2000c1e1500 */
[-C--:B------:R-:W-:Y:S01]  /*12e0*/  LEA.HI.X.SX32 R55, R49, R0.reuse, 0x1, P0 ;  /* 0x0000000031377211 */ /* 0x080fe200000f0eff */
[----:B------:R-:W-:Y:S01]  /*12f0*/  IMAD R53, R18, 0x4, R65 ;  /* 0x0000000412357824 */ /* 0x000fe200078e0241 */
[CC--:B------:R-:W-:Y:S01]  /*1300*/  LEA R62, P0, R51.reuse, R5.reuse, 0x1 ;  /* 0x00000005333e7211 */ /* 0x0c0fe200078008ff */
[----:B------:R1:W2:Y:S01]  /*1310*/  LDG.E.U16 R47, desc[UR10][R58.64] ;  /* 0x0000000a3a2f7981 */ /* 0x0002a2000c1e1500 */
[----:B------:R-:W-:Y:S01]  /*1320*/  PRMT R199, RZ, 0x7610, R199 ;  /* 0x00007610ffc77816 */ /* 0x000fe200000000c7 */
[----:B------:R-:W0:Y:S01]  /*1330*/  LDC R229, c[0x0][0x3c4] ;  /* 0x0000f100ffe57b82 */ /* 0x000e220000000800 */
[----:B------:R-:W-:Y:S01]  /*1340*/  LEA.HI.X.SX32 R63, R51, R0, 0x1, P0 ;  /* 0x00000000333f7211 */ /* 0x000fe200000f0eff */
[----:B------:R1:W2:Y:S01]  /*1350*/  LDG.E.U16 R49, desc[UR10][R54.64] ;  /* 0x0000000a36317981 */ /* 0x0002a2000c1e1500 */
[----:B------:R-:W-:-:S02]  /*1360*/  LEA R56, P0, R53, R5, 0x1 ;  /* 0x0000000535387211 */ /* 0x000fc400078008ff */
[-C--:B------:R-:W-:Y:S01]  /*1370*/  LEA R64, P1, R65, R5.reuse, 0x1 ;  /* 0x0000000541407211 */ /* 0x080fe200078208ff */
[----:B------:R1:W2:Y:S02]  /*1380*/  LDG.E.U16 R50, desc[UR10][R62.64] ;  /* 0x0000000a3e327981 */ /* 0x0002a4000c1e1500 */
[C---:B-1----:R-:W-:Y:S01]  /*1390*/  IMAD R59, R18.reuse, 0x4, R53 ;  /* 0x00000004123b7824 */ /* 0x042fe200078e0235 */
[----:B------:R-:W-:Y:S01]  /*13a0*/  LEA.HI.X.SX32 R57, R53, R0, 0x1, P0 ;  /* 0x0000000035397211 */ /* 0x000fe200000f0eff */
[----:B------:R-:W1:Y:S02]  /*13b0*/  LDC R230, c[0x0][0x3c4] ;  /* 0x0000f100ffe67b82 */ /* 0x000e640000000800 */
[C---:B------:R-:W-:Y:S01]  /*13c0*/  IMAD R53, R18.reuse, 0x4, R59 ;  /* 0x0000000412357824 */ /* 0x040fe200078e023b */
[----:B------:R-:W-:Y:S01]  /*13d0*/  LEA R58, P0, R59, R5, 0x1 ;  /* 0x000000053b3a7211 */ /* 0x000fe200078008ff */
[----:B------:R-:W2:Y:S02]  /*13e0*/  LDG.E.U16 R52, desc[UR10][R56.64] ;  /* 0x0000000a38347981 */ /* 0x000ea4000c1e1500 */
[C---:B------:R-:W-:Y:S01]  /*13f0*/  IMAD R67, R18.reuse, 0x4, R53 ;  /* 0x0000000412437824 */ /* 0x040fe200078e0235 */
[----:B------:R-:W-:Y:S01]  /*1400*/  PRMT R200, RZ, 0x7610, R200 ;  /* 0x00007610ffc87816 */ /* 0x000fe200000000c8 */
[----:B------:R-:W0:Y:S03]  /*1410*/  LDC R231, c[0x0][0x3c4] ;  /* 0x0000f100ffe77b82 */ /* 0x000e260000000800 */
[----:B------:R-:W-:-:S05]  /*1420*/  LEA R55, R18, R67, 0x2 ;  /* 0x0000004312377211 */ /* 0x000fca00078e10ff */
[C---:B------:R-:W-:Y:S01]  /*1430*/  IMAD R69, R18.reuse, 0x4, R55 ;  /* 0x0000000412457824 */ /* 0x040fe200078e0237 */
[----:B------:R-:W-:Y:S01]  /*1440*/  LEA.HI.X.SX32 R59, R59, R0, 0x1, P0 ;  /* 0x000000003b3b7211 */ /* 0x000fe200000f0eff */
[----:B------:R-:W0:Y:S02]  /*1450*/  LDC R233, c[0x0][0x3c4] ;  /* 0x0000f100ffe97b82 */ /* 0x000e240000000800 */
[----:B------:R-:W-:Y:S01]  /*1460*/  IMAD R71, R18, 0x4, R69 ;  /* 0x0000000412477824 */ /* 0x000fe200078e0245 */
[----:B------:R-:W-:-:S03]  /*1470*/  LEA R60, P0, R53, R5, 0x1 ;  /* 0x00000005353c7211 */ /* 0x000fc600078008ff */
[----:B------:R-:W-:Y:S01]  /*1480*/  IMAD R73, R18, 0x4, R71 ;  /* 0x0000000412497824 */ /* 0x000fe200078e0247 */
[----:B------:R-:W-:Y:S01]  /*1490*/  LEA.HI.X.SX32 R61, R53, R0, 0x1, P0 ;  /* 0x00000000353d7211 */ /* 0x000fe200000f0eff */
[----:B------:R-:W0:Y:S01]  /*14a0*/  LDC R234, c[0x0][0x3c4] ;  /* 0x0000f100ffea7b82 */ /* 0x000e220000000800 */
[----:B------:R3:W2:Y:S01]  /*14b0*/  LDG.E.U16 R53, desc[UR10][R58.64] ;  /* 0x0000000a3a357981 */ /* 0x0006a2000c1e1500 */
[----:B------:R-:W-:-:S03]  /*14c0*/  LEA R62, P0, R55, R5, 0x1 ;  /* 0x00000005373e7211 */ /* 0x000fc600078008ff */
[----:B------:R4:W2:Y:S01]  /*14d0*/  LDG.E.U16 R54, desc[UR10][R60.64] ;  /* 0x0000000a3c367981 */ /* 0x0008a2000c1e1500 */
[----:B------:R-:W-:Y:S02]  /*14e0*/  PRMT R201, RZ, 0x7610, R201 ;  /* 0x00007610ffc97816 */ /* 0x000fe400000000c9 */
[----:B------:R-:W-:Y:S01]  /*14f0*/  PRMT R202, RZ, 0x7610, R202 ;  /* 0x00007610ffca7816 */ /* 0x000fe200000000ca */
[----:B------:R-:W0:Y:S01]  /*1500*/  LDC R235, c[0x0][0x3c4] ;  /* 0x0000f100ffeb7b82 */ /* 0x000e220000000800 */
[----:B---3--:R-:W-:-:S04]  /*1510*/  IMAD R59, R18, 0x4, R73 ;  /* 0x00000004123b7824 */ /* 0x008fc800078e0249 */
[C---:B------:R-:W-:Y:S01]  /*1520*/  IMAD R75, R18.reuse, 0x4, R59 ;  /* 0x00000004124b7824 */ /* 0x040fe200078e023b */
[-C--:B------:R-:W-:Y:S02]  /*1530*/  LEA.HI.X.SX32 R65, R65, R0.reuse, 0x1, P1 ;  /* 0x0000000041417211 */ /* 0x080fe400008f0eff */
[----:B------:R-:W3:Y:S01]  /*1540*/  LDC R238, c[0x0][0x3c4] ;  /* 0x0000f100ffee7b82 */ /* 0x000ee20000000800 */
[C---:B----4-:R-:W-:Y:S01]  /*1550*/  IMAD R61, R18.reuse, 0x4, R75 ;  /* 0x00000004123d7824 */ /* 0x050fe200078e024b */
[----:B------:R-:W-:Y:S01]  /*1560*/  LEA.HI.X.SX32 R63, R55, R0, 0x1, P0 ;  /* 0x00000000373f7211 */ /* 0x000fe200000f0eff */
[----:B------:R4:W2:Y:S02]  /*1570*/  LDG.E.U16 R51, desc[UR10][R64.64] ;  /* 0x0000000a40337981 */ /* 0x0008a4000c1e1500 */
[C---:B------:R-:W-:Y:S02]  /*1580*/  IMAD R77, R18.reuse, 0x4, R61 ;  /* 0x00000004124d7824 */ /* 0x040fe400078e023d */
[----:B------:R1:W2:Y:S01]  /*1590*/  LDG.E.U16 R56, desc[UR10][R62.64] ;  /* 0x0000000a3e387981 */ /* 0x0002a2000c1e1500 */
[----:B------:R-:W-:Y:S01]  /*15a0*/  PRMT R203, RZ, 0x7610, R203 ;  /* 0x00007610ffcb7816 */ /* 0x000fe200000000cb */
[----:B------:R-:W0:Y:S01]  /*15b0*/  LDC R237, c[0x0][0x3c4] ;  /* 0x0000f100ffed7b82 */ /* 0x000e220000000800 */
[----:B----4-:R-:W-:Y:S01]  /*15c0*/  LEA R64, P0, R69, R5, 0x1 ;  /* 0x0000000545407211 */ /* 0x010fe200078008ff */
[----:B-1----:R-:W-:-:S03]  /*15d0*/  IMAD R63, R18, 0x4, R77 ;  /* 0x00000004123f7824 */ /* 0x002fc600078e024d */
[----:B------:R-:W-:-:S03]  /*15e0*/  LEA.HI.X.SX32 R65, R69, R0, 0x1, P0 ;  /* 0x0000000045417211 */ /* 0x000fc600000f0eff */
[----:B------:R-:W1:Y:S01]  /*15f0*/  LDC R239, c[0x0][0x3c4] ;  /* 0x0000f100ffef7b82 */ /* 0x000e620000000800 */
[----:B------:R-:W-:Y:S01]  /*1600*/  LEA R79, R18, R63, 0x2 ;  /* 0x0000003f124f7211 */ /* 0x000fe200078e10ff */
[----:B------:R4:W2:Y:S01]  /*1610*/  LDG.E.U16 R57, desc[UR10][R64.64] ;  /* 0x0000000a40397981 */ /* 0x0008a2000c1e1500 */
[-C--:B------:R-:W-:Y:S02]  /*1620*/  LEA R66, P1, R67, R5.reuse, 0x1 ;  /* 0x0000000543427211 */ /* 0x080fe400078208ff */
[----:B------:R-:W-:-:S03]  /*1630*/  LEA R68, P0, R71, R5, 0x1 ;  /* 0x0000000547447211 */ /* 0x000fc600078008ff */
[----:B------:R-:W0:Y:S01]  /*1640*/  LDC R241, c[0x0][0x3c4] ;  /* 0x0000f100fff17b82 */ /* 0x000e220000000800 */
[----:B------:R-:W-:Y:S01]  /*1650*/  LEA.HI.X.SX32 R67, R67, R0, 0x1, P1 ;  /* 0x0000000043437211 */ /* 0x000fe200008f0eff */
[----:B----4-:R-:W-:-:S04]  /*1660*/  IMAD R65, R18, 0x4, R79 ;  /* 0x0000000412417824 */ /* 0x010fc800078e024f */
[----:B------:R4:W2:Y:S01]  /*1670*/  LDG.E.U16 R55, desc[UR10][R66.64] ;  /* 0x0000000a42377981 */ /* 0x0008a2000c1e1500 */
[----:B------:R-:W-:Y:S01]  /*1680*/  PRMT R204, RZ, 0x7610, R204 ;  /* 0x00007610ffcc7816 */ /* 0x000fe200000000cc */
[----:B------:R-:W0:Y:S01]  /*1690*/  LDC R242, c[0x0][0x3c4] ;  /* 0x0000f100fff27b82 */ /* 0x000e220000000800 */
[----:B------:R-:W-:Y:S01]  /*16a0*/  IMAD R81, R18, 0x4, R65 ;  /* 0x0000000412517824 */ /* 0x000fe200078e0241 */
[----:B------:R-:W-:-:S03]  /*16b0*/  LEA.HI.X.SX32 R69, R71, R0, 0x1, P0 ;  /* 0x0000000047457211 */ /* 0x000fc600000f0eff */
[C---:B------:R-:W-:Y:S01]  /*16c0*/  IMAD R83, R18.reuse, 0x4, R81 ;  /* 0x0000000412537824 */ /* 0x040fe200078e0251 */
[-C--:B------:R-:W-:Y:S01]  /*16d0*/  LEA R70, P1, R73, R5.reuse, 0x1 ;  /* 0x0000000549467211 */ /* 0x080fe200078208ff */
[----:B------:R3:W2:Y:S01]  /*16e0*/  LDG.E.U16 R58, desc[UR10][R68.64] ;  /* 0x0000000a443a7981 */ /* 0x0006a2000c1e1500 */
[CC--:B----4-:R-:W-:Y:S01]  /*16f0*/  LEA R66, P0, R59.reuse, R5.reuse, 0x1 ;  /* 0x000000053b427211 */ /* 0x0d0fe200078008ff */
[C---:B------:R-:W-:Y:S01]  /*1700*/  IMAD R85, R18.reuse, 0x4, R83 ;  /* 0x0000000412557824 */ /* 0x040fe200078e0253 */
[----:B------:R-:W-:Y:S01]  /*1710*/  PRMT R205, RZ, 0x7610, R205 ;  /* 0x00007610ffcd7816 */ /* 0x000fe200000000cd */
[----:B------:R-:W4:Y:S01]  /*1720*/  LDC R244, c[0x0][0x3c4] ;  /* 0x0000f100fff47b82 */ /* 0x000f220000000800 */
[-C--:B------:R-:W-:Y:S02]  /*1730*/  LEA.HI.X.SX32 R67, R59, R0.reuse, 0x1, P0 ;  /* 0x000000003b437211 */ /* 0x080fe400000f0eff */
[-C--:B------:R-:W-:Y:S01]  /*1740*/  LEA R72, P0, R75, R5.reuse, 0x1 ;  /* 0x000000054b487211 */ /* 0x080fe200078008ff */
[C---:B------:R-:W-:Y:S01]  /*1750*/  IMAD R87, R18.reuse, 0x4, R85 ;  /* 0x0000000412577824 */ /* 0x040fe200078e0255 */
[-C--:B------:R-:W-:Y:S01]  /*1760*/  LEA.HI.X.SX32 R71, R73, R0.reuse, 0x1, P1 ;  /* 0x0000000049477211 */ /* 0x080fe200008f0eff */
[----:B------:R-:W2:Y:S01]  /*1770*/  LDG.E.U16 R60, desc[UR10][R66.64] ;  /* 0x0000000a423c7981 */ /* 0x000ea2000c1e1500 */
[-C--:B------:R-:W-:Y:S01]  /*1780*/  LEA.HI.X.SX32 R73, R75, R0.reuse, 0x1, P0 ;  /* 0x000000004b497211 */ /* 0x080fe200000f0eff */
[----:B------:R-:W0:Y:S01]  /*1790*/  LDC R245, c[0x0][0x3c4] ;  /* 0x0000f100fff57b82 */ /* 0x000e220000000800 */
[CC--:B------:R-:W-:Y:S01]  /*17a0*/  LEA R74, P0, R61.reuse, R5.reuse, 0x1 ;  /* 0x000000053d4a7211 */ /* 0x0c0fe200078008ff */
[C---:B------:R-:W-:Y:S01]  /*17b0*/  IMAD R89, R18.reuse, 0x4, R87 ;  /* 0x0000000412597824 */ /* 0x040fe200078e0257 */
[----:B------:R1:W2:Y:S02]  /*17c0*/  LDG.E.U16 R59, desc[UR10][R70.64] ;  /* 0x0000000a463b7981 */ /* 0x0002a4000c1e1500 */
[-C--:B------:R-:W-:Y:S01]  /*17d0*/  LEA.HI.X.SX32 R75, R61, R0.reuse, 0x1, P0 ;  /* 0x000000003d4b7211 */ /* 0x080fe200000f0eff */
[C---:B------:R-:W-:Y:S01]  /*17e0*/  IMAD R91, R18.reuse, 0x4, R89 ;  /* 0x00000004125b7824 */ /* 0x040fe200078e0259 */
[-C--:B---3--:R-:W-:Y:S01]  /*17f0*/  LEA R68, P0, R63, R5.reuse, 0x1 ;  /* 0x000000053f447211 */ /* 0x088fe200078008ff */
[----:B------:R3:W2:Y:S01]  /*1800*/  LDG.E.U16 R61, desc[UR10][R72.64] ;  /* 0x0000000a483d7981 */ /* 0x0006a2000c1e1500 */
[-C--:B------:R-:W-:Y:S01]  /*1810*/  LEA R76, P1, R77, R5.reuse, 0x1 ;  /* 0x000000054d4c7211 */ /* 0x080fe200078208ff */
[----:B------:R-:W-:Y:S01]  /*1820*/  IMAD R93, R18, 0x4, R91 ;  /* 0x00000004125d7824 */ /* 0x000fe200078e025b */
[-C--:B------:R-:W-:Y:S01]  /*1830*/  LEA.HI.X.SX32 R69, R63, R0.reuse, 0x1, P0 ;  /* 0x000000003f457211 */ /* 0x080fe200000f0eff */
[----:B------:R5:W2:Y:S01]  /*1840*/  LDG.E.U16 R62, desc[UR10][R74.64] ;  /* 0x0000000a4a3e7981 */ /* 0x000aa2000c1e1500 */
[----:B-1----:R-:W-:Y:S01]  /*1850*/  LEA R70, P0, R79, R5, 0x1 ;  /* 0x000000054f467211 */ /* 0x002fe200078008ff */
[----:B------:R-:W1:Y:S01]  /*1860*/  LDC R246, c[0x0][0x3c4] ;  /* 0x0000f100fff67b82 */ /* 0x000e620000000800 */
[-C--:B------:R-:W-:Y:S01]  /*1870*/  LEA.HI.X.SX32 R77, R77, R0.reuse, 0x1, P1 ;  /* 0x000000004d4d7211 */ /* 0x080fe200008f0eff */
[----:B------:R-:W2:Y:S01]  /*1880*/  LDG.E.U16 R64, desc[UR10][R68.64] ;  /* 0x0000000a44407981 */ /* 0x000ea2000c1e1500 */
[----:B------:R-:W-:-:S02]  /*1890*/  LEA.HI.X.SX32 R71, R79, R0, 0x1, P0 ;  /* 0x000000004f477211 */ /* 0x000fc400000f0eff */
[C---:B---3--:R-:W-:Y:S01]  /*18a0*/  LEA R72, P0, R65.reuse, R5, 0x1 ;  /* 0x0000000541487211 */ /* 0x048fe200078008ff */
[----:B------:R3:W2:Y:S01]  /*18b0*/  LDG.E.U16 R63, desc[UR10][R76.64] ;  /* 0x0000000a4c3f7981 */ /* 0x0006a2000c1e1500 */
[C---:B------:R-:W-:Y:S01]  /*18c0*/  LEA R95, R18.reuse, R93, 0x2 ;  /* 0x0000005d125f7211 */ /* 0x040fe200078e10ff */
[----:B------:R-:W0:Y:S01]  /*18d0*/  LDC R248, c[0x0][0x3c4] ;  /* 0x0000f100fff87b82 */ /* 0x000e220000000800 */
[-C--:B------:R-:W-:Y:S02]  /*18e0*/  LEA.HI.X.SX32 R73, R65, R0.reuse, 0x1, P0 ;  /* 0x0000000041497211 */ /* 0x080fe400000f0eff */
[-C--:B-----5:R-:W-:Y:S01]  /*18f0*/  LEA R74, P1, R81, R5.reuse, 0x1 ;  /* 0x00000005514a7211 */ /* 0x0a0fe200078208ff */
[C---:B------:R-:W-:Y:S01]  /*1900*/  IMAD R97, R18.reuse, 0x4, R95 ;  /* 0x0000000412617824 */ /* 0x040fe200078e025f */
[----:B------:R-:W5:Y:S01]  /*1910*/  LDG.E.U16 R65, desc[UR10][R70.64] ;  /* 0x0000000a46417981 */ /* 0x000f62000c1e1500 */
[C---:B---3--:R-:W-:Y:S02]  /*1920*/  LEA R76, P0, R83.reuse, R5, 0x1 ;  /* 0x00000005534c7211 */ /* 0x048fe400078008ff */
[----:B------:R-:W-:Y:S01]  /*1930*/  IMAD R99, R18, 0x4, R97 ;  /* 0x0000000412637824 */ /* 0x000fe200078e0261 */
[----:B------:R-:W3:Y:S01]  /*1940*/  LDG.E.U16 R66, desc[UR10][R72.64] ;  /* 0x0000000a48427981 */ /* 0x000ee2000c1e1500 */
[----:B------:R-:W-:Y:S01]  /*1950*/  PRMT R206, RZ, 0x7610, R206 ;  /* 0x00007610ffce7816 */ /* 0x000fe200000000ce */
[----:B------:R-:W0:Y:S01]  /*1960*/  LDC R250, c[0x0][0x3c4] ;  /* 0x0000f100fffa7b82 */ /* 0x000e220000000800 */
[----:B------:R-:W-:-:S02]  /*1970*/  LEA.HI.X.SX32 R77, R83, R0, 0x1, P0 ;  /* 0x00000000534d7211 */ /* 0x000fc400000f0eff */
[-C--:B------:R-:W-:Y:S01]  /*1980*/  LEA R78, P0, R85, R5.reuse, 0x1 ;  /* 0x00000005554e7211 */ /* 0x080fe200078008ff */
[C---:B------:R-:W-:Y:S01]  /*1990*/  IMAD R101, R18.reuse, 0x4, R99 ;  /* 0x0000000412657824 */ /* 0x040fe200078e0263 */
[-C--:B------:R-:W-:Y:S01]  /*19a0*/  LEA.HI.X.SX32 R75, R81, R0.reuse, 0x1, P1 ;  /* 0x00000000514b7211 */ /* 0x080fe200008f0eff */
[----:B------:R4:W2:Y:S01]  /*19b0*/  LDG.E.U16 R68, desc[UR10][R76.64] ;  /* 0x0000000a4c447981 */ /* 0x0008a2000c1e1500 */
[-C--:B------:R-:W-:Y:S01]  /*19c0*/  LEA.HI.X.SX32 R79, R85, R0.reuse, 0x1, P0 ;  /* 0x00000000554f7211 */ /* 0x080fe200000f0eff */
[----:B------:R-:W0:Y:S01]  /*19d0*/  LDC R249, c[0x0][0x3c4] ;  /* 0x0000f100fff97b82 */ /* 0x000e220000000800 */
[-C--:B------:R-:W-:Y:S01]  /*19e0*/  LEA R80, P0, R87, R5.reuse, 0x1 ;  /* 0x0000000557507211 */ /* 0x080fe200078008ff */
[C---:B------:R-:W-:Y:S01]  /*19f0*/  IMAD R103, R18.reuse, 0x4, R101 ;  /* 0x0000000412677824 */ /* 0x040fe200078e0265 */
[-C--:B------:R-:W-:Y:S01]  /*1a00*/  LEA R82, P1, R89, R5.reuse, 0x1 ;  /* 0x0000000559527211 */ /* 0x080fe200078208ff */
[----:B------:R1:W2:Y:S01]  /*1a10*/  LDG.E.U16 R69, desc[UR10][R78.64] ;  /* 0x0000000a4e457981 */ /* 0x0002a2000c1e1500 */
[-C--:B------:R-:W-:Y:S01]  /*1a20*/  LEA.HI.X.SX32 R81, R87, R0.reuse, 0x1, P0 ;  /* 0x0000000057517211 */ /* 0x080fe200000f0eff */
[C---:B------:R-:W-:Y:S01]  /*1a30*/  IMAD R105, R18.reuse, 0x4, R103 ;  /* 0x0000000412697824 */ /* 0x040fe200078e0267 */
[CC--:B------:R-:W-:Y:S01]  /*1a40*/  LEA R84, P0, R91.reuse, R5.reuse, 0x1 ;  /* 0x000000055b547211 */ /* 0x0c0fe200078008ff */
[----:B------:R-:W2:Y:S01]  /*1a50*/  LDG.E.U16 R67, desc[UR10][R74.64] ;  /* 0x0000000a4a437981 */ /* 0x000ea2000c1e1500 */
[----:B------:R-:W-:Y:S01]  /*1a60*/  PRMT R207, RZ, 0x7610, R207 ;  /* 0x00007610ffcf7816 */ /* 0x000fe200000000cf */
[----:B------:R-:W0:Y:S01]  /*1a70*/  LDC R252, c[0x0][0x3c4] ;  /* 0x0000f100fffc7b82 */ /* 0x000e220000000800 */
[-C--:B------:R-:W-:Y:S01]  /*1a80*/  LEA.HI.X.SX32 R85, R91, R0.reuse, 0x1, P0 ;  /* 0x000000005b557211 */ /* 0x080fe200000f0eff */
[C---:B------:R-:W-:Y:S01]  /*1a90*/  IMAD R91, R18.reuse, 0x4, R105 ;  /* 0x00000004125b7824 */ /* 0x040fe200078e0269 */
[CC--:B----4-:R-:W-:Y:S01]  /*1aa0*/  LEA R76, P0, R93.reuse, R5.reuse, 0x1 ;  /* 0x000000055d4c7211 */ /* 0x0d0fe200078008ff */
[----:B------:R4:W2:Y:S02]  /*1ab0*/  LDG.E.U16 R70, desc[UR10][R80.64] ;  /* 0x0000000a50467981 */ /* 0x0008a4000c1e1500 */
[C---:B------:R-:W-:Y:S01]  /*1ac0*/  IMAD R107, R18.reuse, 0x4, R91 ;  /* 0x00000004126b7824 */ /* 0x040fe200078e025b */
[----:B------:R-:W-:Y:S01]  /*1ad0*/  LEA.HI.X.SX32 R77, R93, R0, 0x1, P0 ;  /* 0x000000005d4d7211 */ /* 0x000fe200000f0eff */
[----:B------:R-:W2:Y:S01]  /*1ae0*/  LDG.E.U16 R72, desc[UR10][R84.64] ;  /* 0x0000000a54487981 */ /* 0x000ea2000c1e1500 */
[----:B------:R-:W-:Y:S01]  /*1af0*/  PRMT R208, RZ, 0x7610, R208 ;  /* 0x00007610ffd07816 */ /* 0x000fe200000000d0 */
[C---:B------:R-:W-:Y:S01]  /*1b00*/  IMAD R93, R18.reuse, 0x4, R107 ;  /* 0x00000004125d7824 */ /* 0x040fe200078e026b */
[----:B-1----:R-:W-:Y:S01]  /*1b10*/  LEA R78, P0, R95, R5, 0x1 ;  /* 0x000000055f4e7211 */ /* 0x002fe200078008ff */
[----:B------:R-:W2:Y:S01]  /*1b20*/  LDG.E.U16 R73, desc[UR10][R76.64] ;  /* 0x0000000a4c497981 */ /* 0x000ea2000c1e1500 */
[----:B------:R-:W-:Y:S01]  /*1b30*/  PRMT R209, RZ, 0x7610, R209 ;  /* 0x00007610ffd17816 */ /* 0x000fe200000000d1 */
[----:B------:R-:W1:Y:S01]  /*1b40*/  LDC R251, c[0x0][0x3c4] ;  /* 0x0000f100fffb7b82 */ /* 0x000e620000000800 */
[----:B------:R-:W-:-:S02]  /*1b50*/  LEA R109, R18, R93, 0x2 ;  /* 0x0000005d126d7211 */ /* 0x000fc400078e10ff */
[-C--:B------:R-:W-:Y:S02]  /*1b60*/  LEA.HI.X.SX32 R83, R89, R0.reuse, 0x1, P1 ;  /* 0x0000000059537211 */ /* 0x080fe400008f0eff */
[-C--:B------:R-:W-:Y:S02]  /*1b70*/  LEA R86, P1, R97, R5.reuse, 0x1 ;  /* 0x0000000561567211 */ /* 0x080fe400078208ff */
[-C--:B------:R-:W-:Y:S01]  /*1b80*/  LEA.HI.X.SX32 R79, R95, R0.reuse, 0x1, P0 ;  /* 0x000000005f4f7211 */ /* 0x080fe200000f0eff */
[C---:B------:R-:W-:Y:S01]  /*1b90*/  IMAD R95, R18.reuse, 0x4, R109 ;  /* 0x00000004125f7824 */ /* 0x040fe200078e026d */
[----:B----4-:R-:W-:Y:S01]  /*1ba0*/  LEA R80, P0, R99, R5, 0x1 ;  /* 0x0000000563507211 */ /* 0x010fe200078008ff */
[----:B------:R4:W2:Y:S01]  /*1bb0*/  LDG.E.U16 R71, desc[UR10][R82.64] ;  /* 0x0000000a52477981 */ /* 0x0008a2000c1e1500 */
[-C--:B------:R-:W-:Y:S01]  /*1bc0*/  LEA.HI.X.SX32 R87, R97, R0.reuse, 0x1, P1 ;  /* 0x0000000061577211 */ /* 0x080fe200008f0eff */
[C---:B------:R-:W-:Y:S01]  /*1bd0*/  IMAD R97, R18.reuse, 0x4, R95 ;  /* 0x0000000412617824 */ /* 0x040fe200078e025f */
[----:B------:R-:W-:Y:S01]  /*1be0*/  LEA.HI.X.SX32 R81, R99, R0, 0x1, P0 ;  /* 0x0000000063517211 */ /* 0x000fe200000f0eff */
[----:B------:R0:W2:Y:S02]  /*1bf0*/  LDG.E.U16 R74, desc[UR10][R78.64] ;  /* 0x0000000a4e4a7981 */ /* 0x0000a4000c1e1500 */
[----:B------:R-:W-:-:S02]  /*1c00*/  IMAD R99, R18, 0x4, R97 ;  /* 0x0000000412637824 */ /* 0x000fc400078e0261 */
[----:B------:R0:W2:Y:S01]  /*1c10*/  LDG.E.U16 R75, desc[UR10][R86.64] ;  /* 0x0000000a564b7981 */ /* 0x0000a2000c1e1500 */
[----:B----4-:R-:W-:-:S03]  /*1c20*/  LEA R82, P0, R101, R5, 0x1 ;  /* 0x0000000565527211 */ /* 0x010fc600078008ff */
[----:B------:R4:W2:Y:S01]  /*1c30*/  LDG.E.U16 R76, desc[UR10][R80.64] ;  /* 0x0000000a504c7981 */ /* 0x0008a2000c1e1500 */
[----:B------:R-:W-:Y:S01]  /*1c40*/  LEA.HI.X.SX32 R83, R101, R0, 0x1, P0 ;  /* 0x0000000065537211 */ /* 0x000fe200000f0eff */
[----:B------:R-:W-:Y:S01]  /*1c50*/  IMAD R101, R18, 0x4, R99 ;  /* 0x0000000412657824 */ /* 0x000fe200078e0263 */
[----:B------:R-:W-:-:S03]  /*1c60*/  LEA R88, P0, R103, R5, 0x1 ;  /* 0x0000000567587211 */ /* 0x000fc600078008ff */
[C---:B------:R-:W-:Y:S01]  /*1c70*/  IMAD R113, R18.reuse, 0x4, R101 ;  /* 0x0000000412717824 */ /* 0x040fe200078e0265 */
[-C--:B0-----:R-:W-:Y:S01]  /*1c80*/  LEA R78, P1, R105, R5.reuse, 0x1 ;  /* 0x00000005694e7211 */ /* 0x081fe200078208ff */
[----:B------:R0:W2:Y:S01]  /*1c90*/  LDG.E.U16 R77, desc[UR10][R82.64] ;  /* 0x0000000a524d7981 */ /* 0x0000a2000c1e1500 */
[-C--:B------:R-:W-:Y:S01]  /*1ca0*/  LEA.HI.X.SX32 R89, R103, R0.reuse, 0x1, P0 ;  /* 0x0000000067597211 */ /* 0x080fe200000f0eff */
[C---:B------:R-:W-:Y:S01]  /*1cb0*/  IMAD R103, R18.reuse, 0x4, R113 ;  /* 0x0000000412677824 */ /* 0x040fe200078e0271 */
[-C--:B------:R-:W-:Y:S02]  /*1cc0*/  LEA.HI.X.SX32 R79, R105, R0.reuse, 0x1, P1 ;  /* 0x00000000694f7211 */ /* 0x080fe400008f0eff */
[-C--:B------:R-:W-:Y:S01]  /*1cd0*/  LEA R86, P0, R91, R5.reuse, 0x1 ;  /* 0x000000055b567211 */ /* 0x080fe200078008ff */
[C---:B------:R-:W-:Y:S01]  /*1ce0*/  IMAD R105, R18.reuse, 0x4, R103 ;  /* 0x0000000412697824 */ /* 0x040fe200078e0267 */
[-C--:B------:R-:W-:Y:S01]  /*1cf0*/  LEA R90, P1, R109, R5.reuse, 0x1 ;  /* 0x000000056d5a7211 */ /* 0x080fe200078208ff */
[----:B------:R0:W3:Y:S01]  /*1d00*/  LDG.E.U16 R85, desc[UR10][R78.64] ;  /* 0x0000000a4e557981 */ /* 0x0000e2000c1e1500 */
[-C--:B------:R-:W-:Y:S01]  /*1d10*/  LEA.HI.X.SX32 R87, R91, R0.reuse, 0x1, P0 ;  /* 0x000000005b577211 */ /* 0x080fe200000f0eff */
[C---:B------:R-:W-:Y:S01]  /*1d20*/  IMAD R115, R18.reuse, 0x4, R105 ;  /* 0x0000000412737824 */ /* 0x040fe200078e0269 */
[C---:B----4-:R-:W-:Y:S01]  /*1d30*/  LEA R80, P0, R107.reuse, R5, 0x1 ;  /* 0x000000056b507211 */ /* 0x050fe200078008ff */
[----:B------:R-:W4:Y:S03]  /*1d40*/  LDG.E.U16 R84, desc[UR10][R88.64] ;  /* 0x0000000a58547981 */ /* 0x000f26000c1e1500 */
[----:B------:R-:W-:Y:S01]  /*1d50*/  LEA.HI.X.SX32 R81, R107, R0, 0x1, P0 ;  /* 0x000000006b517211 */ /* 0x000fe200000f0eff */
[----:B------:R0:W3:Y:S01]  /*1d60*/  LDG.E.U16 R92, desc[UR10][R86.64] ;  /* 0x0000000a565c7981 */ /* 0x0000e2000c1e1500 */
[----:B------:R-:W-:-:S05]  /*1d70*/  LEA R107, R18, R115, 0x2 ;  /* 0x00000073126b7211 */ /* 0x000fca00078e10ff */
[----:B------:R-:W-:Y:S01]  /*1d80*/  IMAD R117, R18, 0x4, R107 ;  /* 0x0000000412757824 */ /* 0x000fe200078e026b */
[----:B------:R-:W-:-:S03]  /*1d90*/  LEA.HI.X.SX32 R91, R109, R0, 0x1, P1 ;  /* 0x000000006d5b7211 */ /* 0x000fc600008f0eff */
[----:B------:R-:W-:Y:S01]  /*1da0*/  IMAD R119, R18, 0x4, R117 ;  /* 0x0000000412777824 */ /* 0x000fe200078e0275 */
[----:B0-----:R-:W-:-:S03]  /*1db0*/  LEA R82, P0, R93, R5, 0x1 ;  /* 0x000000055d527211 */ /* 0x001fc600078008ff */
[----:B------:R-:W-:Y:S01]  /*1dc0*/  IMAD R109, R18, 0x4, R119 ;  /* 0x00000004126d7824 */ /* 0x000fe200078e0277 */
[----:B------:R-:W-:-:S03]  /*1dd0*/  LEA.HI.X.SX32 R83, R93, R0, 0x1, P0 ;  /* 0x000000005d537211 */ /* 0x000fc600000f0eff */
[C---:B------:R-:W-:Y:S01]  /*1de0*/  IMAD R121, R18.reuse, 0x4, R109 ;  /* 0x0000000412797824 */ /* 0x040fe200078e026d */
[CC--:B------:R-:W-:Y:S01]  /*1df0*/  LEA R78, P0, R95.reuse, R5.reuse, 0x1 ;  /* 0x000000055f4e7211 */ /* 0x0c0fe200078008ff */
[----:B------:R0:W3:Y:S02]  /*1e00*/  LDG.E.U16 R93, desc[UR10][R80.64] ;  /* 0x0000000a505d7981 */ /* 0x0000e4000c1e1500 */
[C---:B------:R-:W-:Y:S01]  /*1e10*/  IMAD R123, R18.reuse, 0x4, R121 ;  /* 0x00000004127b7824 */ /* 0x040fe200078e0279 */
[-C--:B------:R-:W-:Y:S01]  /*1e20*/  LEA.HI.X.SX32 R79, R95, R0.reuse, 0x1, P0 ;  /* 0x000000005f4f7211 */ /* 0x080fe200000f0eff */
[----:B------:R1:W3:Y:S01]  /*1e30*/  LDG.E.U16 R94, desc[UR10][R82.64] ;  /* 0x0000000a525e7981 */ /* 0x0002e2000c1e1500 */
[-C--:B------:R-:W-:Y:S01]  /*1e40*/  LEA R86, P0, R97, R5.reuse, 0x1 ;  /* 0x0000000561567211 */ /* 0x080fe200078008ff */
[C---:B------:R-:W-:Y:S01]  /*1e50*/  IMAD R125, R18.reuse, 0x4, R123 ;  /* 0x00000004127d7824 */ /* 0x040fe200078e027b */
[-C--:B------:R-:W-:Y:S01]  /*1e60*/  LEA R88, P1, R101, R5.reuse, 0x1 ;  /* 0x0000000565587211 */ /* 0x080fe200078208ff */
[----:B------:R1:W3:Y:S01]  /*1e70*/  LDG.E.U16 R98, desc[UR10][R78.64] ;  /* 0x0000000a4e627981 */ /* 0x0002e2000c1e1500 */
[-C--:B------:R-:W-:Y:S01]  /*1e80*/  LEA.HI.X.SX32 R87, R97, R0.reuse, 0x1, P0 ;  /* 0x0000000061577211 */ /* 0x080fe200000f0eff */
[C---:B------:R-:W-:Y:S01]  /*1e90*/  IMAD R97, R18.reuse, 0x4, R125 ;  /* 0x0000000412617824 */ /* 0x040fe200078e027d */
[C---:B0-----:R-:W-:Y:S01]  /*1ea0*/  LEA R80, P0, R99.reuse, R5, 0x1 ;  /* 0x0000000563507211 */ /* 0x041fe200078008ff */
[----:B------:R-:W3:Y:S02]  /*1eb0*/  LDG.E.U16 R95, desc[UR10][R90.64] ;  /* 0x0000000a5a5f7981 */ /* 0x000ee4000c1e1500 */
[----:B------:R-:W-:Y:S01]  /*1ec0*/  IMAD R127, R18, 0x4, R97 ;  /* 0x00000004127f7824 */ /* 0x000fe200078e0261 */
[----:B------:R-:W-:-:S02]  /*1ed0*/  LEA.HI.X.SX32 R81, R99, R0, 0x1, P0 ;  /* 0x0000000063517211 */ /* 0x000fc400000f0eff */
[C---:B-1----:R-:W-:Y:S01]  /*1ee0*/  LEA R82, P0, R113.reuse, R5, 0x1 ;  /* 0x0000000571527211 */ /* 0x042fe200078008ff */
[----:B------:R0:W3:Y:S01]  /*1ef0*/  LDG.E.U16 R99, desc[UR10][R86.64] ;  /* 0x0000000a56637981 */ /* 0x0000e2000c1e1500 */
[C---:B------:R-:W-:Y:S02]  /*1f00*/  LEA R129, R18.reuse, R127, 0x2 ;  /* 0x0000007f12817211 */ /* 0x040fe400078e10ff */
[-C--:B------:R-:W-:Y:S01]  /*1f10*/  LEA.HI.X.SX32 R83, R113, R0.reuse, 0x1, P0 ;  /* 0x0000000071537211 */ /* 0x080fe200000f0eff */
[----:B------:R1:W3:Y:S02]  /*1f20*/  LDG.E.U16 R100, desc[UR10][R80.64] ;  /* 0x0000000a50647981 */ /* 0x0002e4000c1e1500 */
[C---:B------:R-:W-:Y:S01]  /*1f30*/  IMAD R113, R18.reuse, 0x4, R129 ;  /* 0x0000000412717824 */ /* 0x040fe200078e0281 */
[----:B------:R-:W-:Y:S01]  /*1f40*/  LEA R78, P0, R103, R5, 0x1 ;  /* 0x00000005674e7211 */ /* 0x000fe200078008ff */
[----:B------:R-:W3:Y:S02]  /*1f50*/  LDG.E.U16 R102, desc[UR10][R82.64] ;  /* 0x0000000a52667981 */ /* 0x000ee4000c1e1500 */
[----:B------:R-:W-:Y:S01]  /*1f60*/  IMAD R131, R18, 0x4, R113 ;  /* 0x0000000412837824 */ /* 0x000fe200078e0271 */
[----:B------:R-:W-:-:S02]  /*1f70*/  LEA.HI.X.SX32 R89, R101, R0, 0x1, P1 ;  /* 0x0000000065597211 */ /* 0x000fc400008f0eff */
[-C--:B------:R-:W-:Y:S01]  /*1f80*/  LEA.HI.X.SX32 R79, R103, R0.reuse, 0x1, P0 ;  /* 0x00000000674f7211 */ /* 0x080fe200000f0eff */
[C---:B------:R-:W-:Y:S01]  /*1f90*/  IMAD R133, R18.reuse, 0x4, R131 ;  /* 0x0000000412857824 */ /* 0x040fe200078e0283 */
[-C--:B0-----:R-:W-:Y:S01]  /*1fa0*/  LEA R86, P0, R105, R5.reuse, 0x1 ;  /* 0x0000000569567211 */ /* 0x081fe200078008ff */
[----:B------:R0:W3:Y:S01]  /*1fb0*/  LDG.E.U16 R101, desc[UR10][R88.64] ;  /* 0x0000000a58657981 */ /* 0x0000e2000c1e1500 */
[-C--:B-1----:R-:W-:Y:S01]  /*1fc0*/  LEA R80, P1, R115, R5.reuse, 0x1 ;  /* 0x0000000573507211 */ /* 0x082fe200078208ff */
[C---:B------:R-:W-:Y:S01]  /*1fd0*/  IMAD R135, R18.reuse, 0x4, R133 ;  /* 0x0000000412877824 */ /* 0x040fe200078e0285 */
[-C--:B------:R-:W-:Y:S01]  /*1fe0*/  LEA.HI.X.SX32 R87, R105, R0.reuse, 0x1, P0 ;  /* 0x0000000069577211 */ /* 0x080fe200000f0eff */
[----:B------:R1:W3:Y:S01]  /*1ff0*/  LDG.E.U16 R103, desc[UR10][R78.64] ;  /* 0x0000000a4e677981 */ /* 0x0002e2000c1e1500 */
[-C--:B------:R-:W-:Y:S01]  /*2000*/  LEA.HI.X.SX32 R81, R115, R0.reuse, 0x1, P1 ;  /* 0x0000000073517211 */ /* 0x080fe200008f0eff */
[C---:B------:R-:W-:Y:S02]  /*2010*/  IMAD R115, R18.reuse, 0x4, R135 ;  /* 0x0000000412737824 */ /* 0x040fe400078e0287 */
[----:B------:R-:W3:Y:S01]  /*2020*/  LDG.E.U16 R104, desc[UR10][R86.64] ;  /* 0x0000000a56687981 */ /* 0x000ee2000c1e1500 */
[-C--:B0-----:R-:W-:Y:S01]  /*2030*/  LEA R88, P0, R107, R5.reuse, 0x1 ;  /* 0x000000056b587211 */ /* 0x081fe200078008ff */
[----:B------:R-:W-:Y:S01]  /*2040*/  IMAD R137, R18, 0x4, R115 ;  /* 0x0000000412897824 */ /* 0x000fe200078e0273 */
[----:B------:R-:W-:Y:S01]  /*2050*/  LEA R90, P1, R123, R5, 0x1 ;  /* 0x000000057b5a7211 */ /* 0x000fe200078208ff */
[----:B------:R-:W3:Y:S01]  /*2060*/  LDG.E.U16 R105, desc[UR10][R80.64] ;  /* 0x0000000a50697981 */ /* 0x000ee2000c1e1500 */
[----:B------:R-:W-:-:S02]  /*2070*/  LEA.HI.X.SX32 R89, R107, R0, 0x1, P0 ;  /* 0x000000006b597211 */ /* 0x000fc400000f0eff */
[----:B------:R-:W-:Y:S02]  /*2080*/  LEA R82, P0, R117, R5, 0x1 ;  /* 0x0000000575527211 */ /* 0x000fe400078008ff */
[-C--:B------:R-:W-:Y:S01]  /*2090*/  LEA.HI.X.SX32 R91, R123, R0.reuse, 0x1, P1 ;  /* 0x000000007b5b7211 */ /* 0x080fe200008f0eff */
[----:B------:R0:W3:Y:S01]  /*20a0*/  LDG.E.U16 R106, desc[UR10][R88.64] ;  /* 0x0000000a586a7981 */ /* 0x0000e2000c1e1500 */
[----:B------:R-:W-:Y:S01]  /*20b0*/  LEA.HI.X.SX32 R83, R117, R0, 0x1, P0 ;  /* 0x0000000075537211 */ /* 0x000fe200000f0eff */
[----:B------:R-:W-:-:S04]  /*20c0*/  IMAD R117, R18, 0x4, R137 ;  /* 0x0000000412757824 */ /* 0x000fc800078e0289 */
[C---:B------:R-:W-:Y:S01]  /*20d0*/  IMAD R139, R18.reuse, 0x4, R117 ;  /* 0x00000004128b7824 */ /* 0x040fe200078e0275 */
[C---:B-1----:R-:W-:Y:S01]  /*20e0*/  LEA R78, P0, R109.reuse, R5, 0x1 ;  /* 0x000000056d4e7211 */ /* 0x042fe200078008ff */
[----:B------:R-:W3:Y:S03]  /*20f0*/  LDG.E.U16 R107, desc[UR10][R82.64] ;  /* 0x0000000a526b7981 */ /* 0x000ee6000c1e1500 */
[----:B------:R-:W-:Y:S02]  /*2100*/  LEA R141, R18, R139, 0x2 ;  /* 0x0000008b128d7211 */ /* 0x000fe400078e10ff */
[----:B------:R-:W-:-:S03]  /*2110*/  LEA.HI.X.SX32 R79, R109, R0, 0x1, P0 ;  /* 0x000000006d4f7211 */ /* 0x000fc600000f0eff */
[C---:B------:R-:W-:Y:S01]  /*2120*/  IMAD R123, R18.reuse, 0x4, R141 ;  /* 0x00000004127b7824 */ /* 0x040fe200078e028d */
[CC--:B------:R-:W-:Y:S01]  /*2130*/  LEA R96, P0, R97.reuse, R5.reuse, 0x1 ;  /* 0x0000000561607211 */ /* 0x0c0fe200078008ff */
[----:B------:R1:W3:Y:S02]  /*2140*/  LDG.E.U16 R108, desc[UR10][R78.64] ;  /* 0x0000000a4e6c7981 */ /* 0x0002e4000c1e1500 */
[C---:B------:R-:W-:Y:S01]  /*2150*/  IMAD R145, R18.reuse, 0x4, R123 ;  /* 0x0000000412917824 */ /* 0x040fe200078e027b */
[-C--:B------:R-:W-:Y:S01]  /*2160*/  LEA.HI.X.SX32 R97, R97, R0.reuse, 0x1, P0 ;  /* 0x0000000061617211 */ /* 0x080fe200000f0eff */
[----:B------:R1:W3:Y:S01]  /*2170*/  LDG.E.U16 R109, desc[UR10][R90.64] ;  /* 0x0000000a5a6d7981 */ /* 0x0002e2000c1e1500 */
[-C--:B0-----:R-:W-:Y:S01]  /*2180*/  LEA R88, P0, R129, R5.reuse, 0x1 ;  /* 0x0000000581587211 */ /* 0x081fe200078008ff */
[C---:B------:R-:W-:Y:S01]  /*2190*/  IMAD R147, R18.reuse, 0x4, R145 ;  /* 0x0000000412937824 */ /* 0x040fe200078e0291 */
[----:B------:R-:W-:Y:S01]  /*21a0*/  LEA R86, P1, R131, R5, 0x1 ;  /* 0x0000000583567211 */ /* 0x000fe200078208ff */
[----:B------:R0:W3:Y:S01]  /*21b0*/  LDG.E.U16 R110, desc[UR10][R96.64] ;  /* 0x0000000a606e7981 */ /* 0x0000e2000c1e1500 */
[-C--:B------:R-:W-:Y:S01]  /*21c0*/  LEA.HI.X.SX32 R89, R129, R0.reuse, 0x1, P0 ;  /* 0x0000000081597211 */ /* 0x080fe200000f0eff */
[----:B------:R-:W-:Y:S01]  /*21d0*/  IMAD R129, R18, 0x4, R147 ;  /* 0x0000000412817824 */ /* 0x000fe200078e0293 */
[----:B------:R-:W-:-:S02]  /*21e0*/  LEA.HI.X.SX32 R87, R131, R0, 0x1, P1 ;  /* 0x0000000083577211 */ /* 0x000fc400008f0eff */
[-C--:B-1----:R-:W-:Y:S01]  /*21f0*/  LEA R78, P0, R135, R5.reuse, 0x1 ;  /* 0x00000005874e7211 */ /* 0x082fe200078008ff */
[C---:B------:R-:W-:Y:S01]  /*2200*/  IMAD R131, R18.reuse, 0x4, R129 ;  /* 0x0000000412837824 */ /* 0x040fe200078e0281 */
[-C--:B------:R-:W-:Y:S01]  /*2210*/  LEA R80, P1, R139, R5.reuse, 0x1 ;  /* 0x000000058b507211 */ /* 0x080fe200078208ff */
[----:B------:R1:W3:Y:S01]  /*2220*/  LDG.E.U16 R118, desc[UR10][R88.64] ;  /* 0x0000000a58767981 */ /* 0x0002e2000c1e1500 */
[-C--:B------:R-:W-:Y:S01]  /*2230*/  LEA.HI.X.SX32 R79, R135, R0.reuse, 0x1, P0 ;  /* 0x00000000874f7211 */ /* 0x080fe200000f0eff */
[C---:B------:R-:W-:Y:S01]  /*2240*/  IMAD R135, R18.reuse, 0x4, R131 ;  /* 0x0000000412877824 */ /* 0x040fe200078e0283 */
[CC--:B------:R-:W-:Y:S01]  /*2250*/  LEA R90, P0, R137.reuse, R5.reuse, 0x1 ;  /* 0x00000005895a7211 */ /* 0x0c0fe200078008ff */
[----:B------:R0:W3:Y:S02]  /*2260*/  LDG.E.U16 R120, desc[UR10][R86.64] ;  /* 0x0000000a56787981 */ /* 0x0000e4000c1e1500 */
[C---:B------:R-:W-:Y:S01]  /*2270*/  IMAD R149, R18.reuse, 0x4, R135 ;  /* 0x0000000412957824 */ /* 0x040fe200078e0287 */
[----:B------:R-:W-:Y:S01]  /*2280*/  LEA.HI.X.SX32 R91, R137, R0, 0x1, P0 ;  /* 0x00000000895b7211 */ /* 0x000fe200000f0eff */
[----:B------:R1:W3:Y:S02]  /*2290*/  LDG.E.U16 R122, desc[UR10][R78.64] ;  /* 0x0000000a4e7a7981 */ /* 0x0002e4000c1e1500 */
[C---:B------:R-:W-:Y:S01]  /*22a0*/  IMAD R137, R18.reuse, 0x4, R149 ;  /* 0x0000000412897824 */ /* 0x040fe200078e0295 */
[----:B------:R-:W-:Y:S01]  /*22b0*/  LEA R82, P0, R123, R5, 0x1 ;  /* 0x000000057b527211 */ /* 0x000fe200078008ff */
[----:B------:R1:W3:Y:S03]  /*22c0*/  LDG.E.U16 R124, desc[UR10][R90.64] ;  /* 0x0000000a5a7c7981 */ /* 0x0002e6000c1e1500 */
[----:B0-----:R-:W-:-:S02]  /*22d0*/  LEA R97, R18, R137, 0x2 ;  /* 0x0000008912617211 */ /* 0x001fc400078e10ff */
[----:B------:R-:W-:-:S03]  /*22e0*/  LEA.HI.X.SX32 R83, R123, R0, 0x1, P0 ;  /* 0x000000007b537211 */ /* 0x000fc600000f0eff */
[C---:B------:R-:W-:Y:S01]  /*22f0*/  IMAD R123, R18.reuse, 0x4, R97 ;  /* 0x00000004127b7824 */ /* 0x040fe200078e0261 */
[-C--:B------:R-:W-:Y:S01]  /*2300*/  LEA.HI.X.SX32 R81, R139, R0.reuse, 0x1, P1 ;  /* 0x000000008b517211 */ /* 0x080fe200008f0eff */
[----:B------:R0:W3:Y:S01]  /*2310*/  LDG.E.U16 R128, desc[UR10][R82.64] ;  /* 0x0000000a52807981 */ /* 0x0000e2000c1e1500 */
[-C--:B-1----:R-:W-:Y:S01]  /*2320*/  LEA R88, P0, R147, R5.reuse, 0x1 ;  /* 0x0000000593587211 */ /* 0x082fe200078008ff */
[C---:B------:R-:W-:Y:S01]  /*2330*/  IMAD R139, R18.reuse, 0x4, R123 ;  /* 0x00000004128b7824 */ /* 0x040fe200078e027b */
[-C--:B------:R-:W-:Y:S01]  /*2340*/  LEA R86, P1, R131, R5.reuse, 0x1 ;  /* 0x0000000583567211 */ /* 0x080fe200078208ff */
[----:B------:R1:W3:Y:S01]  /*2350*/  LDG.E.U16 R126, desc[UR10][R80.64] ;  /* 0x0000000a507e7981 */ /* 0x0002e2000c1e1500 */
[-C--:B------:R-:W-:Y:S01]  /*2360*/  LEA.HI.X.SX32 R89, R147, R0.reuse, 0x1, P0 ;  /* 0x0000000093597211 */ /* 0x080fe200000f0eff */
[C---:B------:R-:W-:Y:S01]  /*2370*/  IMAD R147, R18.reuse, 0x4, R139 ;  /* 0x0000000412937824 */ /* 0x040fe200078e028b */
[-C--:B------:R-:W-:Y:S02]  /*2380*/  LEA.HI.X.SX32 R87, R131, R0.reuse, 0x1, P1 ;  /* 0x0000000083577211 */ /* 0x080fe400008f0eff */
[CC--:B------:R-:W-:Y:S01]  /*2390*/  LEA R78, P0, R149.reuse, R5.reuse, 0x1 ;  /* 0x00000005954e7211 */ /* 0x0c0fe200078008ff */
[C---:B------:R-:W-:Y:S01]  /*23a0*/  IMAD R131, R18.reuse, 0x4, R147 ;  /* 0x0000000412837824 */ /* 0x040fe200078e0293 */
[----:B------:R0:W4:Y:S02]  /*23b0*/  LDG.E.U16 R130, desc[UR10][R88.64] ;  /* 0x0000000a58827981 */ /* 0x000124000c1e1500 */
[-C--:B------:R-:W-:Y:S01]  /*23c0*/  LEA.HI.X.SX32 R79, R149, R0.reuse, 0x1, P0 ;  /* 0x00000000954f7211 */ /* 0x080fe200000f0eff */
[C---:B------:R-:W-:Y:S01]  /*23d0*/  IMAD R149, R18.reuse, 0x4, R131 ;  /* 0x0000000412957824 */ /* 0x040fe200078e0283 */
[CC--:B------:R-:W-:Y:S01]  /*23e0*/  LEA R90, P0, R97.reuse, R5.reuse, 0x1 ;  /* 0x00000005615a7211 */ /* 0x0c0fe200078008ff */
[----:B------:R1:W4:Y:S02]  /*23f0*/  LDG.E.U16 R134, desc[UR10][R86.64] ;  /* 0x0000000a56867981 */ /* 0x000324000c1e1500 */
[C---:B------:R-:W-:Y:S01]  /*2400*/  IMAD R151, R18.reuse, 0x4, R149 ;  /* 0x0000000412977824 */ /* 0x040fe200078e0295 */
[-C--:B------:R-:W-:Y:S01]  /*2410*/  LEA.HI.X.SX32 R91, R97, R0.reuse, 0x1, P0 ;  /* 0x00000000615b7211 */ /* 0x080fe200000f0eff */
[----:B------:R1:W4:Y:S02]  /*2420*/  LDG.E.U16 R136, desc[UR10][R78.64] ;  /* 0x0000000a4e887981 */ /* 0x000324000c1e1500 */
[C---:B------:R-:W-:Y:S01]  /*2430*/  IMAD R153, R18.reuse, 0x4, R151 ;  /* 0x0000000412997824 */ /* 0x040fe200078e0297 */
[C---:B0-----:R-:W-:Y:S01]  /*2440*/  LEA R82, P0, R131.reuse, R5, 0x1 ;  /* 0x0000000583527211 */ /* 0x041fe200078008ff */
[----:B------:R-:W4:Y:S02]  /*2450*/  LDG.E.U16 R138, desc[UR10][R90.64] ;  /* 0x0000000a5a8a7981 */ /* 0x000f24000c1e1500 */
[----:B------:R-:W-:Y:S01]  /*2460*/  IMAD R97, R18, 0x4, R153 ;  /* 0x0000000412617824 */ /* 0x000fe200078e0299 */
[----:B------:R-:W-:-:S02]  /*2470*/  LEA.HI.X.SX32 R83, R131, R0, 0x1, P0 ;  /* 0x0000000083537211 */ /* 0x000fc400000f0eff */
[C---:B-1----:R-:W-:Y:S02]  /*2480*/  LEA R80, P1, R139.reuse, R5, 0x1 ;  /* 0x000000058b507211 */ /* 0x042fe400078208ff */
[C---:B------:R-:W-:Y:S01]  /*2490*/  LEA R131, R18.reuse, R97, 0x2 ;  /* 0x0000006112837211 */ /* 0x040fe200078e10ff */
[----:B------:R-:W4:Y:S01]  /*24a0*/  LDG.E.U16 R142, desc[UR10][R82.64] ;  /* 0x0000000a528e7981 */ /* 0x000f22000c1e1500 */
[-C--:B------:R-:W-:Y:S02]  /*24b0*/  LEA.HI.X.SX32 R81, R139, R0.reuse, 0x1, P1 ;  /* 0x000000008b517211 */ /* 0x080fe400008f0eff */
[-C--:B------:R-:W-:Y:S01]  /*24c0*/  LEA R88, P0, R151, R5.reuse, 0x1 ;  /* 0x0000000597587211 */ /* 0x080fe200078008ff */
[C---:B------:R-:W-:Y:S01]  /*24d0*/  IMAD R139, R18.reuse, 0x4, R131 ;  /* 0x00000004128b7824 */ /* 0x040fe200078e0283 */
[-C--:B------:R-:W-:Y:S01]  /*24e0*/  LEA R86, P1, R97, R5.reuse, 0x1 ;  /* 0x0000000561567211 */ /* 0x080fe200078208ff */
[----:B------:R0:W4:Y:S01]  /*24f0*/  LDG.E.U16 R140, desc[UR10][R80.64] ;  /* 0x0000000a508c7981 */ /* 0x000122000c1e1500 */
[----:B------:R-:W-:Y:S01]  /*2500*/  LEA.HI.X.SX32 R89, R151, R0, 0x1, P0 ;  /* 0x0000000097597211 */ /* 0x000fe200000f0eff */
[----:B------:R-:W-:Y:S01]  /*2510*/  IMAD R151, R18, 0x4, R139 ;  /* 0x0000000412977824 */ /* 0x000fe200078e028b */
[----:B------:R-:W-:-:S03]  /*2520*/  LEA R78, P0, R139, R5, 0x1 ;  /* 0x000000058b4e7211 */ /* 0x000fc600078008ff */
[----:B------:R-:W-:Y:S01]  /*2530*/  IMAD R155, R18, 0x4, R151 ;  /* 0x00000004129b7824 */ /* 0x000fe200078e0297 */
[-C--:B------:R-:W-:Y:S01]  /*2540*/  LEA.HI.X.SX32 R79, R139, R0.reuse, 0x1, P0 ;  /* 0x000000008b4f7211 */ /* 0x080fe200000f0eff */
[----:B------:R-:W4:Y:S01]  /*2550*/  LDG.E.U16 R144, desc[UR10][R88.64] ;  /* 0x0000000a58907981 */ /* 0x000f22000c1e1500 */
[-C--:B0-----:R-:W-:Y:S02]  /*2560*/  LEA R80, P0, R119, R5.reuse, 0x1 ;  /* 0x0000000577507211 */ /* 0x081fe400078008ff */
[-C--:B------:R-:W-:Y:S01]  /*2570*/  LEA.HI.X.SX32 R87, R97, R0.reuse, 0x1, P1 ;  /* 0x0000000061577211 */ /* 0x080fe200008f0eff */
[----:B------:R0:W4:Y:S01]  /*2580*/  LDG.E.U16 R146, desc[UR10][R78.64] ;  /* 0x0000000a4e927981 */ /* 0x000122000c1e1500 */
[----:B------:R-:W-:Y:S02]  /*2590*/  LEA.HI.X.SX32 R81, R119, R0, 0x1, P0 ;  /* 0x0000000077517211 */ /* 0x000fe400000f0eff */
[-C--:B------:R-:W-:Y:S01]  /*25a0*/  LEA R90, P1, R155, R5.reuse, 0x1 ;  /* 0x000000059b5a7211 */ /* 0x080fe200078208ff */
[----:B------:R1:W4:Y:S01]  /*25b0*/  LDG.E.U16 R139, desc[UR10][R86.64] ;  /* 0x0000000a568b7981 */ /* 0x000322000c1e1500 */
[----:B------:R-:W-:-:S02]  /*25c0*/  LEA R96, P0, R125, R5, 0x1 ;  /* 0x000000057d607211 */ /* 0x000fc400078008ff */
[-C--:B------:R-:W-:Y:S01]  /*25d0*/  LEA.HI.X.SX32 R91, R155, R0.reuse, 0x1, P1 ;  /* 0x000000009b5b7211 */ /* 0x080fe200008f0eff */
[----:B------:R-:W-:Y:S01]  /*25e0*/  IMAD R18, R18, 0x4, R155 ;  /* 0x0000000412127824 */ /* 0x000fe200078e029b */
[-C--:B------:R-:W-:Y:S01]  /*25f0*/  LEA.HI.X.SX32 R97, R125, R0.reuse, 0x1, P0 ;  /* 0x000000007d617211 */ /* 0x080fe200000f0eff */
[----:B------:R-:W4:Y:S01]  /*2600*/  LDG.E.U16 R112, desc[UR10][R80.64] ;  /* 0x0000000a50707981 */ /* 0x000f22000c1e1500 */
[-C--:B------:R-:W-:Y:S02]  /*2610*/  LEA R82, P1, R121, R5.reuse, 0x1 ;  /* 0x0000000579527211 */ /* 0x080fe400078208ff */
[-C--:B0-----:R-:W-:Y:S01]  /*2620*/  LEA R78, P0, R113, R5.reuse, 0x1 ;  /* 0x00000005714e7211 */ /* 0x081fe200078008ff */
[----:B------:R0:W4:Y:S01]  /*2630*/  LDG.E.U16 R148, desc[UR10][R90.64] ;  /* 0x0000000a5a947981 */ /* 0x000122000c1e1500 */
[-C--:B------:R-:W-:Y:S02]  /*2640*/  LEA.HI.X.SX32 R83, R121, R0.reuse, 0x1, P1 ;  /* 0x0000000079537211 */ /* 0x080fe400008f0eff */
[----:B------:R-:W-:Y:S01]  /*2650*/  LEA.HI.X.SX32 R79, R113, R0, 0x1, P0 ;  /* 0x00000000714f7211 */ /* 0x000fe200000f0eff */
[----:B------:R-:W4:Y:S01]  /*2660*/  LDG.E.U16 R116, desc[UR10][R96.64] ;  /* 0x0000000a60747981 */ /* 0x000f22000c1e1500 */
[----:B------:R-:W-:-:S02]  /*2670*/  LEA R88, P1, R127, R5, 0x1 ;  /* 0x000000057f587211 */ /* 0x000fc400078208ff */
[-C--:B-1----:R-:W-:Y:S01]  /*2680*/  LEA R86, P0, R133, R5.reuse, 0x1 ;  /* 0x0000000585567211 */ /* 0x082fe200078008ff */
[----:B------:R1:W4:Y:S01]  /*2690*/  LDG.E.U16 R114, desc[UR10][R82.64] ;  /* 0x0000000a52727981 */ /* 0x000322000c1e1500 */
[-C--:B------:R-:W-:Y:S02]  /*26a0*/  LEA.HI.X.SX32 R89, R127, R0.reuse, 0x1, P1 ;  /* 0x000000007f597211 */ /* 0x080fe400008f0eff */
[----:B------:R-:W-:Y:S01]  /*26b0*/  LEA.HI.X.SX32 R87, R133, R0, 0x1, P0 ;  /* 0x0000000085577211 */ /* 0x000fe200000f0eff */
[----:B------:R-:W4:Y:S01]  /*26c0*/  LDG.E.U16 R119, desc[UR10][R78.64] ;  /* 0x0000000a4e777981 */ /* 0x000f22000c1e1500 */
[----:B0-----:R-:W-:-:S03]  /*26d0*/  LEA R90, P1, R115, R5, 0x1 ;  /* 0x00000005735a7211 */ /* 0x001fc600078208ff */
[----:B------:R0:W4:Y:S01]  /*26e0*/  LDG.E.U16 R113, desc[UR10][R88.64] ;  /* 0x0000000a58717981 */ /* 0x000122000c1e1500 */
[-C--:B-1----:R-:W-:Y:S02]  /*26f0*/  LEA R82, P0, R117, R5.reuse, 0x1 ;  /* 0x0000000575527211 */ /* 0x082fe400078008ff */
[-C--:B------:R-:W-:Y:S02]  /*2700*/  LEA.HI.X.SX32 R91, R115, R0.reuse, 0x1, P1 ;  /* 0x00000000735b7211 */ /* 0x080fe400008f0eff */
[-C--:B------:R-:W-:Y:S01]  /*2710*/  LEA.HI.X.SX32 R83, R117, R0.reuse, 0x1, P0 ;  /* 0x0000000075537211 */ /* 0x080fe200000f0eff */
[----:B------:R1:W4:Y:S01]  /*2720*/  LDG.E.U16 R115, desc[UR10][R86.64] ;  /* 0x0000000a56737981 */ /* 0x000322000c1e1500 */
[CC--:B------:R-:W-:Y:S02]  /*2730*/  LEA R80, P1, R18.reuse, R5.reuse, 0x1 ;  /* 0x0000000512507211 */ /* 0x0c0fe400078208ff */
[----:B0-----:R-:W-:Y:S01]  /*2740*/  LEA R88, P0, R141, R5, 0x1 ;  /* 0x000000058d587211 */ /* 0x001fe200078008ff */
[----:B------:R-:W4:Y:S01]  /*2750*/  LDG.E.U16 R117, desc[UR10][R82.64] ;  /* 0x0000000a52757981 */ /* 0x000f22000c1e1500 */
[----:B------:R-:W-:-:S02]  /*2760*/  LEA.HI.X.SX32 R81, R18, R0, 0x1, P1 ;  /* 0x0000000012517211 */ /* 0x000fc400008f0eff */
[-C--:B------:R-:W-:Y:S01]  /*2770*/  LEA.HI.X.SX32 R89, R141, R0.reuse, 0x1, P0 ;  /* 0x000000008d597211 */ /* 0x080fe200000f0eff */
[----:B------:R-:W4:Y:S01]  /*2780*/  LDG.E.U16 R18, desc[UR10][R90.64] ;  /* 0x0000000a5a127981 */ /* 0x000f22000c1e1500 */
[-C--:B------:R-:W-:Y:S02]  /*2790*/  LEA R96, P1, R145, R5.reuse, 0x1 ;  /* 0x0000000591607211 */ /* 0x080fe400078208ff */
[-C--:B------:R-:W-:Y:S01]  /*27a0*/  LEA R78, P0, R129, R5.reuse, 0x1 ;  /* 0x00000005814e7211 */ /* 0x080fe200078008ff */
[----:B------:R0:W4:Y:S01]  /*27b0*/  LDG.E.U16 R133, desc[UR10][R80.64] ;  /* 0x0000000a50857981 */ /* 0x000122000c1e1500 */
[-C--:B------:R-:W-:Y:S02]  /*27c0*/  LEA.HI.X.SX32 R97, R145, R0.reuse, 0x1, P1 ;  /* 0x0000000091617211 */ /* 0x080fe400008f0eff */
[----:B------:R-:W-:Y:S01]  /*27d0*/  LEA.HI.X.SX32 R79, R129, R0, 0x1, P0 ;  /* 0x00000000814f7211 */ /* 0x000fe200000f0eff */
[----:B------:R5:W4:Y:S01]  /*27e0*/  LDG.E.U16 R121, desc[UR10][R88.64] ;  /* 0x0000000a58797981 */ /* 0x000b22000c1e1500 */
[----:B-1----:R-:W-:-:S03]  /*27f0*/  LEA R86, P1, R135, R5, 0x1 ;  /* 0x0000000587567211 */ /* 0x002fc600078208ff */
[----:B------:R1:W4:Y:S01]  /*2800*/  LDG.E.U16 R125, desc[UR10][R96.64] ;  /* 0x0000000a607d7981 */ /* 0x000322000c1e1500 */
[-C--:B0-----:R-:W-:Y:S02]  /*2810*/  LEA R80, P0, R137, R5.reuse, 0x1 ;  /* 0x0000000589507211 */ /* 0x081fe400078008ff */
[-C--:B------:R-:W-:Y:S01]  /*2820*/  LEA.HI.X.SX32 R87, R135, R0.reuse, 0x1, P1 ;  /* 0x0000000087577211 */ /* 0x080fe200008f0eff */
[----:B------:R0:W4:Y:S01]  /*2830*/  LDG.E.U16 R127, desc[UR10][R78.64] ;  /* 0x0000000a4e7f7981 */ /* 0x000122000c1e1500 */
[-C--:B------:R-:W-:Y:S02]  /*2840*/  LEA.HI.X.SX32 R81, R137, R0.reuse, 0x1, P0 ;  /* 0x0000000089517211 */ /* 0x080fe400000f0eff */
[-C--:B------:R-:W-:Y:S01]  /*2850*/  LEA R90, P1, R123, R5.reuse, 0x1 ;  /* 0x000000057b5a7211 */ /* 0x080fe200078208ff */
[----:B------:R0:W4:Y:S01]  /*2860*/  LDG.E.U16 R129, desc[UR10][R86.64] ;  /* 0x0000000a56817981 */ /* 0x000122000c1e1500 */
[----:B-----5:R-:W-:Y:S02]  /*2870*/  LEA R88, P0, R147, R5, 0x1 ;  /* 0x0000000593587211 */ /* 0x020fe400078008ff */
[-C--:B------:R-:W-:Y:S01]  /*2880*/  LEA.HI.X.SX32 R91, R123, R0.reuse, 0x1, P1 ;  /* 0x000000007b5b7211 */ /* 0x080fe200008f0eff */
[----:B------:R-:W5:Y:S01]  /*2890*/  LDG.E.U16 R80, desc[UR10][R80.64] ;  /* 0x0000000a50507981 */ /* 0x000f62000c1e1500 */
[----:B------:R-:W-:-:S02]  /*28a0*/  LEA.HI.X.SX32 R89, R147, R0, 0x1, P0 ;  /* 0x0000000093597211 */ /* 0x000fc400000f0eff */
[-C--:B------:R-:W-:Y:S01]  /*28b0*/  LEA R82, P1, R149, R5.reuse, 0x1 ;  /* 0x0000000595527211 */ /* 0x080fe200078208ff */
[----:B------:R-:W5:Y:S01]  /*28c0*/  LDG.E.U16 R90, desc[UR10][R90.64] ;  /* 0x0000000a5a5a7981 */ /* 0x000f62000c1e1500 */
[-C--:B-1----:R-:W-:Y:S02]  /*28d0*/  LEA R96, P0, R153, R5.reuse, 0x1 ;  /* 0x0000000599607211 */ /* 0x082fe400078008ff */
[-C--:B------:R-:W-:Y:S01]  /*28e0*/  LEA.HI.X.SX32 R83, R149, R0.reuse, 0x1, P1 ;  /* 0x0000000095537211 */ /* 0x080fe200008f0eff */
[----:B------:R-:W5:Y:S01]  /*28f0*/  LDG.E.U16 R88, desc[UR10][R88.64] ;  /* 0x0000000a58587981 */ /* 0x000f62000c1e1500 */
[----:B------:R-:W-:Y:S02]  /*2900*/  LEA.HI.X.SX32 R97, R153, R0, 0x1, P0 ;  /* 0x0000000099617211 */ /* 0x000fe400000f0eff */
[-C--:B0-----:R-:W-:Y:S01]  /*2910*/  LEA R78, P0, R131, R5.reuse, 0x1 ;  /* 0x00000005834e7211 */ /* 0x081fe200078008ff */
[----:B------:R-:W5:Y:S01]  /*2920*/  LDG.E.U16 R82, desc[UR10][R82.64] ;  /* 0x0000000a52527981 */ /* 0x000f62000c1e1500 */
[----:B------:R-:W-:-:S02]  /*2930*/  LEA R86, P1, R151, R5, 0x1 ;  /* 0x0000000597567211 */ /* 0x000fc400078208ff */
[-C--:B------:R-:W-:Y:S01]  /*2940*/  LEA.HI.X.SX32 R79, R131, R0.reuse, 0x1, P0 ;  /* 0x00000000834f7211 */ /* 0x080fe200000f0eff */
[----:B------:R-:W5:Y:S01]  /*2950*/  LDG.E.U16 R96, desc[UR10][R96.64] ;  /* 0x0000000a60607981 */ /* 0x000f62000c1e1500 */
[----:B------:R-:W-:-:S03]  /*2960*/  LEA.HI.X.SX32 R87, R151, R0, 0x1, P1 ;  /* 0x0000000097577211 */ /* 0x000fc600008f0eff */
[----:B------:R0:W5:Y:S04]  /*2970*/  LDG.E.U16 R78, desc[UR10][R78.64] ;  /* 0x0000000a4e4e7981 */ /* 0x000168000c1e1500 */
[----:B------:R1:W5:Y:S01]  /*2980*/  LDG.E.U16 R86, desc[UR10][R86.64] ;  /* 0x0000000a56567981 */ /* 0x000362000c1e1500 */
[C---:B------:R-:W-:Y:S02]  /*2990*/  LOP3.LUT R0, R195.reuse, 0xff, RZ, 0xc0, !PT ;  /* 0x000000ffc3007812 */ /* 0x040fe400078ec0ff */
[----:B------:R-:W-:-:S03]  /*29a0*/  LOP3.LUT R5, R195, 0xc0, RZ, 0xc0, !PT ;  /* 0x000000c0c3057812 */ /* 0x000fc600078ec0ff */
[----:B------:R-:W-:Y:S01]  /*29b0*/  IMAD.SHL.U32 R0, R0, 0x2, RZ ;  /* 0x0000000200007824 */ /* 0x000fe200078e00ff */
[----:B------:R-:W-:Y:S01]  /*29c0*/  SHF.R.U32.HI R5, RZ, 0x2, R5 ;  /* 0x00000002ff057819 */ /* 0x000fe20000011605 */
[----:B------:R-:W-:-:S03]  /*29d0*/  IMAD.SHL.U32 R132, R211, 0x200000, RZ ;  /* 0x00200000d3847824 */ /* 0x000fc600078e00ff */
[----:B------:R-:W-:Y:S02]  /*29e0*/  LOP3.LUT R0, R0, R5, RZ, 0x3c, !PT ;  /* 0x0000000500007212 */ /* 0x000fe400078e3cff */
[----:B------:R-:W-:Y:S02]  /*29f0*/  LOP3.LUT R5, R211, 0x4, RZ, 0xc0, !PT ;  /* 0x00000004d3057812 */ /* 0x000fe400078ec0ff */
[----:B------:R-:W-:Y:S01]  /*2a00*/  LOP3.LUT R132, R132, 0x600000, RZ, 0xc0, !PT ;  /* 0x0060000084847812 */ /* 0x000fe200078ec0ff */
[----:B--2---:R-:W-:Y:S01]  /*2a10*/  STS.U16 [R0+UR9+0x60000], R3 ;  /* 0x0600000300007988 */ /* 0x004fe20008000409 */
[----:B------:R-:W-:Y:S02]  /*2a20*/  R2UR UR12, R5 ;  /* 0x00000000050c72ca */ /* 0x000fe400000e0000 */
[----:B------:R-:W-:Y:S01]  /*2a30*/  PRMT R154, RZ, 0x7610, R154 ;  /* 0x00007610ff9a7816 */ /* 0x000fe2000000009a */
[----:B------:R2:W-:Y:S01]  /*2a40*/  STS.U16 [R0+UR9+0x60400], R4 ;  /* 0x0604000400007988 */ /* 0x0005e20008000409 */
[----:B------:R-:W-:Y:S01]  /*2a50*/  LOP3.LUT R5, R0, 0x40, RZ, 0x3c, !PT ;  /* 0x0000004000057812 */ /* 0x000fe200078e3cff */
[----:B0-----:R-:W-:Y:S01]  /*2a60*/  VIADD R79, R132, UR8 ;  /* 0x00000008844f7c36 */ /* 0x001fe20008000000 */
[----:B------:R-:W-:Y:S01]  /*2a70*/  LOP3.LUT P0, RZ, R195, 0xff, RZ, 0xc0, !PT ;  /* 0x000000ffc3ff7812 */ /* 0x000fe2000780c0ff */
[----:B------:R-:W-:Y:S01]  /*2a80*/  STS.U16 [R0+UR9+0x60800], R8 ;  /* 0x0608000800007988 */ /* 0x000fe20008000409 */
[----:B------:R-:W-:-:S02]  /*2a90*/  PRMT R151, RZ, 0x7610, R151 ;  /* 0x00007610ff977816 */ /* 0x000fc40000000097 */
[----:B------:R-:W-:Y:S01]  /*2aa0*/  PRMT R156, RZ, 0x7610, R156 ;  /* 0x00007610ff9c7816 */ /* 0x000fe2000000009c */
[----:B------:R-:W-:Y:S01]  /*2ab0*/  STS.U16 [R0+UR9+0x60c00], R10 ;  /* 0x060c000a00007988 */ /* 0x000fe20008000409 */
[----:B------:R-:W-:Y:S01]  /*2ac0*/  PRMT R149, RZ, 0x7610, R149 ;  /* 0x00007610ff957816 */ /* 0x000fe20000000095 */
[----:B--2---:R-:W0:Y:S02]  /*2ad0*/  LDC R4, c[0x0][0x3c8] ;  /* 0x0000f200ff047b82 */ /* 0x004e240000000800 */
[----:B------:R-:W-:Y:S04]  /*2ae0*/  STS.U16 [R0+UR9+0x61000], R12 ;  /* 0x0610000c00007988 */ /* 0x000fe80008000409 */
        /* <DEDUP_REMOVED lines=32> */
[----:B---3--:R-:W-:Y:S04]  /*2cf0*/  STS.U16 [R0+UR9+0x69400], R85 ;  /* 0x0694005500007988 */ /* 0x008fe80008000409 */
        /* <DEDUP_REMOVED lines=16> */
[----:B----4-:R-:W-:Y:S04]  /*2e00*/  STS.U16 [R0+UR9+0x6d800], R130 ;  /* 0x06d8008200007988 */ /* 0x010fe80008000409 */
[----:B------:R2:W-:Y:S04]  /*2e10*/  STS.U16 [R0+UR9+0x6dc00], R134 ;  /* 0x06dc008600007988 */ /* 0x0005e80008000409 */
[----:B------:R-:W-:Y:S04]  /*2e20*/  STS.U16 [R0+UR9+0x6e000], R136 ;  /* 0x06e0008800007988 */ /* 0x000fe80008000409 */
[----:B------:R-:W-:Y:S04]  /*2e30*/  STS.U16 [R0+UR9+0x6e400], R138 ;  /* 0x06e4008a00007988 */ /* 0x000fe80008000409 */
[----:B------:R-:W-:Y:S01]  /*2e40*/  STS.U16 [R0+UR9+0x6e800], R140 ;  /* 0x06e8008c00007988 */ /* 0x000fe20008000409 */
[----:B--2---:R-:W2:Y:S03]  /*2e50*/  LDC.64 R134, c[0x0][0x388] ;  /* 0x0000e200ff867b82 */ /* 0x004ea60000000a00 */
[----:B------:R-:W-:Y:S04]  /*2e60*/  STS.U16 [R0+UR9+0x6ec00], R142 ;  /* 0x06ec008e00007988 */ /* 0x000fe80008000409 */
[----:B------:R-:W-:Y:S04]  /*2e70*/  STS.U16 [R0+UR9+0x6f000], R144 ;  /* 0x06f0009000007988 */ /* 0x000fe80008000409 */
[----:B------:R-:W-:Y:S04]  /*2e80*/  STS.U16 [R0+UR9+0x6f400], R139 ;  /* 0x06f4008b00007988 */ /* 0x000fe80008000409 */
[----:B------:R-:W-:Y:S04]  /*2e90*/  STS.U16 [R0+UR9+0x6f800], R146 ;  /* 0x06f8009200007988 */ /* 0x000fe80008000409 */
[----:B------:R3:W-:Y:S01]  /*2ea0*/  STS.U16 [R0+UR9+0x6fc00], R148 ;  /* 0x06fc009400007988 */ /* 0x0007e20008000409 */
[----:B------:R-:W-:-:S02]  /*2eb0*/  R2UR UR6, R79 ;  /* 0x000000004f0672ca */ /* 0x000fc400000e0000 */
[----:B------:R-:W-:Y:S01]  /*2ec0*/  PRMT R157, RZ, 0x7610, R157 ;  /* 0x00007610ff9d7816 */ /* 0x000fe2000000009d */
[----:B------:R4:W-:Y:S01]  /*2ed0*/  STS.U16 [R5+UR9+0x60200], R6 ;  /* 0x0602000605007988 */ /* 0x0009e20008000409 */
[----:B------:R-:W-:Y:S01]  /*2ee0*/  LOP3.LUT R3, R195, 0xff, RZ, 0xc0, !PT ;  /* 0x000000ffc3037812 */ /* 0x000fe200078ec0ff */
[----:B------:R-:W-:Y:S01]  /*2ef0*/  VOTEU.ALL UP0, P0 ;  /* 0x0000000000ff7886 */ /* 0x000fe20000000000 */
[----:B------:R-:W-:Y:S01]  /*2f00*/  VOTEU.ALL UP1, P0 ;  /* 0x0000000000ff7886 */ /* 0x000fe20000020000 */
[----:B------:R-:W1:Y:S08]  /*2f10*/  LDC R8, c[0x0][0x3c4] ;  /* 0x0000f100ff087b82 */ /* 0x000e700000000800 */
[----:B---3--:R-:W3:Y:S08]  /*2f20*/  LDC R0, c[0x0][0x3c0] ;  /* 0x0000f000ff007b82 */ /* 0x008ef00000000800 */
[----:B----4-:R-:W4:Y:S01]  /*2f30*/  LDC R6, c[0x0][0x3c8] ;  /* 0x0000f200ff067b82 */ /* 0x010f220000000800 */
[----:B------:R-:W-:Y:S01]  /*2f40*/  ULEA UR6, UR12, UR6, 0x5 ;  /* 0x000000060c067291 */ /* 0x000fe2000f8e28ff */
[----:B0-----:R-:W-:Y:S01]  /*2f50*/  IMAD R3, R3, R4, RZ ;  /* 0x0000000403037224 */ /* 0x001fe200078e02ff */
[----:B------:R0:W-:Y:S04]  /*2f60*/  STS.U16 [R5+UR9+0x60600], R7 ;  /* 0x0606000705007988 */ /* 0x0001e80008000409 */
[----:B------:R-:W-:Y:S01]  /*2f70*/  STS.U16 [R5+UR9+0x60a00], R9 ;  /* 0x060a000905007988 */ /* 0x000fe20008000409 */
[----:B------:R-:W1:Y:S03]  /*2f80*/  LDC R16, c[0x0][0x3c4] ;  /* 0x0000f100ff107b82 */ /* 0x000e660000000800 */
[----:B------:R-:W-:Y:S01]  /*2f90*/  STS.U16 [R5+UR9+0x60e00], R11 ;  /* 0x060e000b05007988 */ /* 0x000fe20008000409 */
[----:B---3--:R-:W-:-:S03]  /*2fa0*/  IMAD R0, R210, R0, RZ ;  /* 0x00000000d2007224 */ /* 0x008fc600078e02ff */
[----:B------:R-:W-:Y:S01]  /*2fb0*/  STS.U16 [R5+UR9+0x61200], R13 ;  /* 0x0612000d05007988 */ /* 0x000fe20008000409 */
[----:B------:R-:W-:Y:S01]  /*2fc0*/  PRMT R153, RZ, 0x7610, R153 ;  /* 0x00007610ff997816 */ /* 0x000fe20000000099 */
[----:B0-----:R-:W0:Y:S02]  /*2fd0*/  LDC R7, c[0x0][0x3c4] ;  /* 0x0000f100ff077b82 */ /* 0x001e240000000800 */
[----:B------:R-:W-:Y:S01]  /*2fe0*/  STS.U16 [R5+UR9+0x61600], R15 ;  /* 0x0616000f05007988 */ /* 0x000fe20008000409 */
[----:B--2---:R-:W-:-:S03]  /*2ff0*/  LEA R134, P1, R0, R134, 0x1 ;  /* 0x0000008600867211 */ /* 0x004fc600078208ff */
[----:B------:R2:W-:Y:S01]  /*3000*/  STS.U16 [R5+UR9+0x61a00], R17 ;  /* 0x061a001105007988 */ /* 0x0005e20008000409 */
[----:B----4-:R-:W-:Y:S01]  /*3010*/  IMAD R4, R6, 0x100, R3 ;  /* 0x0000010006047824 */ /* 0x010fe200078e0203 */
[----:B------:R-:W-:Y:S02]  /*3020*/  PRMT R155, RZ, 0x7610, R155 ;  /* 0x00007610ff9b7816 */ /* 0x000fe4000000009b */
[----:B------:R-:W-:Y:S01]  /*3030*/  PRMT R158, RZ, 0x7610, R158 ;  /* 0x00007610ff9e7816 */ /* 0x000fe2000000009e */
[----:B------:R-:W-:Y:S01]  /*3040*/  STS.U16 [R5+UR9+0x61e00], R20 ;  /* 0x061e001405007988 */ /* 0x000fe20008000409 */
[----:B------:R-:W-:Y:S02]  /*3050*/  MOV R6, UR9 ;  /* 0x0000000900067c02 */ /* 0x000fe40008000f00 */
[----:B------:R-:W-:Y:S01]  /*3060*/  PRMT R159, RZ, 0x7610, R159 ;  /* 0x00007610ff9f7816 */ /* 0x000fe2000000009f */
[----:B------:R-:W-:Y:S01]  /*3070*/  STS.U16 [R5+UR9+0x62200], R22 ;  /* 0x0622001605007988 */ /* 0x000fe20008000409 */
[----:B------:R-:W-:-:S02]  /*3080*/  PRMT R160, RZ, 0x7610, R160 ;  /* 0x00007610ffa07816 */ /* 0x000fc400000000a0 */
[----:B------:R-:W-:Y:S01]  /*3090*/  PRMT R161, RZ, 0x7610, R161 ;  /* 0x00007610ffa17816 */ /* 0x000fe200000000a1 */
[----:B------:R-:W-:Y:S01]  /*30a0*/  STS.U16 [R5+UR9+0x62600], R24 ;  /* 0x0626001805007988 */ /* 0x000fe20008000409 */
[----:B------:R-:W-:Y:S02]  /*30b0*/  PRMT R162, RZ, 0x7610, R162 ;  /* 0x00007610ffa27816 */ /* 0x000fe400000000a2 */
[----:B------:R-:W-:Y:S01]  /*30c0*/  PRMT R163, RZ, 0x7610, R163 ;  /* 0x00007610ffa37816 */ /* 0x000fe200000000a3 */
[----:B------:R-:W-:Y:S01]  /*30d0*/  STS.U16 [R5+UR9+0x62a00], R26 ;  /* 0x062a001a05007988 */ /* 0x000fe20008000409 */
[----:B------:R-:W-:Y:S02]  /*30e0*/  PRMT R164, RZ, 0x7610, R164 ;  /* 0x00007610ffa47816 */ /* 0x000fe400000000a4 */
        /* <DEDUP_REMOVED lines=26> */
[----:B------:R-:W-:Y:S01]  /*3290*/  PRMT R123, RZ, 0x7610, R123 ;  /* 0x00007610ff7b7816 */ /* 0x000fe2000000007b */
[----:B------:R-:W-:Y:S01]  /*32a0*/  IMAD.SHL.U32 R247, R247, 0x10, RZ ;  /* 0x00000010f7f77824 */ /* 0x000fe200078e00ff */
[----:B------:R-:W-:Y:S01]  /*32b0*/  PRMT R131, RZ, 0x7610, R131 ;  /* 0x00007610ff837816 */ /* 0x000fe20000000083 */
[----:B------:R-:W-:Y:S01]  /*32c0*/  STS.U16 [R5+UR9+0x65200], R46 ;  /* 0x0652002e05007988 */ /* 0x000fe20008000409 */
[----:B------:R-:W-:Y:S01]  /*32d0*/  PRMT R141, RZ, 0x7610, R141 ;  /* 0x00007610ff8d7816 */ /* 0x000fe2000000008d */
[----:B------:R-:W-:Y:S01]  /*32e0*/  IMAD R243, R243, 0x18, RZ ;  /* 0x00000018f3f37824 */ /* 0x000fe200078e02ff */
        /* <DEDUP_REMOVED lines=19> */
[----:B------:R-:W3:Y:S02]  /*3420*/  LDC R108, c[0x0][0x3c4] ;  /* 0x0000f100ff6c7b82 */ /* 0x000ee40000000800 */
[----:B------:R-:W-:Y:S04]  /*3430*/  STS.U16 [R5+UR9+0x66a00], R58 ;  /* 0x066a003a05007988 */ /* 0x000fe80008000409 */
[----:B------:R-:W-:Y:S01]  /*3440*/  STS.U16 [R5+UR9+0x66e00], R60 ;  /* 0x066e003c05007988 */ /* 0x000fe20008000409 */
[----:B------:R-:W-:Y:S01]  /*3450*/  PRMT R81, RZ, 0x7610, R81 ;  /* 0x00007610ff517816 */ /* 0x000fe20000000051 */
[----:B------:R-:W-:Y:S01]  /*3460*/  IMAD.SHL.U32 R224, R224, 0x40, RZ ;  /* 0x00000040e0e07824 */ /* 0x000fe200078e00ff */
[----:B------:R-:W-:Y:S01]  /*3470*/  PRMT R83, RZ, 0x7610, R83 ;  /* 0x00007610ff537816 */ /* 0x000fe20000000053 */
[----:B------:R-:W-:Y:S01]  /*3480*/  STS.U16 [R5+UR9+0x67200], R62 ;  /* 0x0672003e05007988 */ /* 0x000fe20008000409 */
[----:B-1----:R-:W-:Y:S01]  /*3490*/  PRMT R87, RZ, 0x7610, R87 ;  /* 0x00007610ff577816 */ /* 0x002fe20000000057 */
[----:B------:R-:W-:Y:S01]  /*34a0*/  IMAD R220, R220, 0x48, RZ ;  /* 0x00000048dcdc7824 */ /* 0x000fe200078e02ff */
[----:B------:R-:W-:Y:S01]  /*34b0*/  PRMT R89, RZ, 0x7610, R89 ;  /* 0x00007610ff597816 */ /* 0x000fe20000000059 */
[----:B------:R-:W-:Y:S01]  /*34c0*/  STS.U16 [R5+UR9+0x67600], R64 ;  /* 0x0676004005007988 */ /* 0x000fe20008000409 */
[----:B------:R-:W-:Y:S01]  /*34d0*/  PRMT R91, RZ, 0x7610, R91 ;  /* 0x00007610ff5b7816 */ /* 0x000fe2000000005b */
[----:B------:R-:W1:Y:S02]  /*34e0*/  LDC R211, c[0x0][0x3c4] ;  /* 0x0000f100ffd37b82 */ /* 0x000e640000000800 */
        /* <DEDUP_REMOVED lines=21> */
[----:B------:R4:W-:Y:S04]  /*3640*/  STS.U16 [R5+UR9+0x6ca00], R18 ;  /* 0x06ca001205007988 */ /* 0x0009e80008000409 */
[----:B------:R-:W-:Y:S04]  /*3650*/  STS.U16 [R5+UR9+0x6ce00], R117 ;  /* 0x06ce007505007988 */ /* 0x000fe80008000409 */
[----:B------:R-:W-:Y:S04]  /*3660*/  STS.U16 [R5+UR9+0x6d200], R121 ;  /* 0x06d2007905007988 */ /* 0x000fe80008000409 */
[----:B------:R-:W-:Y:S04]  /*3670*/  STS.U16 [R5+UR9+0x6d600], R125 ;  /* 0x06d6007d05007988 */ /* 0x000fe80008000409 */
[----:B------:R-:W-:Y:S04]  /*3680*/  STS.U16 [R5+UR9+0x6da00], R127 ;  /* 0x06da007f05007988 */ /* 0x000fe80008000409 */
[----:B------:R-:W-:Y:S04]  /*3690*/  STS.U16 [R5+UR9+0x6de00], R129 ;  /* 0x06de008105007988 */ /* 0x000fe80008000409 */
[----:B-----5:R-:W-:Y:S04]  /*36a0*/  STS.U16 [R5+UR9+0x6e200], R80 ;  /* 0x06e2005005007988 */ /* 0x020fe80008000409 */
[----:B------:R-:W-:Y:S04]  /*36b0*/  STS.U16 [R5+UR9+0x6e600], R90 ;  /* 0x06e6005a05007988 */ /* 0x000fe80008000409 */
[----:B------:R-:W-:Y:S04]  /*36c0*/  STS.U16 [R5+UR9+0x6ea00], R88 ;  /* 0x06ea005805007988 */ /* 0x000fe80008000409 */
[----:B------:R-:W-:Y:S04]  /*36d0*/  STS.U16 [R5+UR9+0x6ee00], R82 ;  /* 0x06ee005205007988 */ /* 0x000fe80008000409 */
[----:B------:R-:W-:Y:S04]  /*36e0*/  STS.U16 [R5+UR9+0x6f200], R96 ;  /* 0x06f2006005007988 */ /* 0x000fe80008000409 */
[----:B------:R-:W-:Y:S04]  /*36f0*/  STS.U16 [R5+UR9+0x6f600], R78 ;  /* 0x06f6004e05007988 */ /* 0x000fe80008000409 */
[----:B------:R5:W-:Y:S01]  /*3700*/  STS.U16 [R5+UR9+0x6fa00], R86 ;  /* 0x06fa005605007988 */ /* 0x000be20008000409 */
[----:B------:R-:W-:Y:S01]  /*3710*/  STTM.x128 tmem[UR6], RZ ;  /* 0x000000ff000079ed */ /* 0x000fe200083c0006 */
[----:B------:R-:W0:Y:S01]  /*3720*/  FENCE.VIEW.ASYNC.T ;  /* 0x00000000000073c6 */ /* 0x000e220000000200 */
[----:B------:R-:W-:Y:S01]  /*3730*/  LEA.HI.X.SX32 R0, R0, R135, 0x1, P1 ;  /* 0x0000008700007211 */ /* 0x000fe200008f0eff */
[----:B------:R-:W-:Y:S01]  /*3740*/  VIADD R142, R6, 0x70000 ;  /* 0x00070000068e7836 */ /* 0x000fe20000000000 */
[-C--:B------:R-:W-:Y:S01]  /*3750*/  LEA R136, P1, R3, R134.reuse, 0x1 ;  /* 0x0000008603887211 */ /* 0x080fe200078208ff */
[----:B------:R-:W-:Y:S01]  /*3760*/  VIADD R195, R143, 0x40 ;  /* 0x000000408fc37836 */ /* 0x000fe20000000000 */
[----:B------:R-:W-:Y:S01]  /*3770*/  LEA R134, P2, R4, R134, 0x1 ;  /* 0x0000008604867211 */ /* 0x000fe200078408ff */
[----:B--2---:R-:W2:Y:S01]  /*3780*/  LDC R17, c[0x0][0x3c4] ;  /* 0x0000f100ff117b82 */ /* 0x004ea20000000800 */
[----:B------:R-:W-:-:S02]  /*3790*/  LEA.HI.X.SX32 R137, R3, R0, 0x1, P1 ;  /* 0x0000000003897211 */ /* 0x000fc400008f0eff */
[----:B------:R-:W-:Y:S02]  /*37a0*/  LEA.HI.X.SX32 R135, R4, R0, 0x1, P2 ;  /* 0x0000000004877211 */ /* 0x000fe400010f0eff */
[----:B------:R-:W-:-:S03]  /*37b0*/  R2UR UR7, R142 ;  /* 0x000000008e0772ca */ /* 0x000fc600000e0000 */
[----:B------:R-:W1:Y:S01]  /*37c0*/  LDC R0, c[0x0][0x3c4] ;  /* 0x0000f100ff007b82 */ /* 0x000e620000000800 */
[----:B------:R-:W-:-:S04]  /*37d0*/  @!UP0 UIADD3 UR4, UPT, UPT, -UR14, 0x100000, URZ ;  /* 0x001000000e048890 */ /* 0x000fc8000fffe1ff */
[----:B------:R-:W-:Y:S02]  /*37e0*/  @!UP0 USHF.L.U32 UR5, UR4, 0xb, URZ ;  /* 0x0000000b04058899 */ /* 0x000fe400080006ff */
[----:B------:R-:W-:Y:S01]  /*37f0*/  @!UP0 USHF.L.U32 UR4, UR4, 0x1, URZ ;  /* 0x0000000104048899 */ /* 0x000fe200080006ff */
[----:B0-----:R-:W-:Y:S01]  /*3800*/  BAR.SYNC.DEFER_BLOCKING 0x0 ;  /* 0x0000000000007b1d */ /* 0x001fe20000010000 */
[----:B------:R-:W-:-:S07]  /*3810*/  ISETP.GT.AND P4, PT, R195, RZ, PT ;  /* 0x000000ffc300720c */ /* 0x000fce0003f84270 */
[----:B------:R-:W0:Y:S01]  /*3820*/  LDC R3, c[0x0][0x3c4] ;  /* 0x0000f100ff037b82 */ /* 0x000e220000000800 */
[----:B------:R-:W-:-:S07]  /*3830*/  IMAD.SHL.U32 R7, R7, 0x8, RZ ;  /* 0x0000000807077824 */ /* 0x000fce00078e00ff */
[----:B----4-:R-:W4:Y:S08]  /*3840*/  LDC R18, c[0x0][0x3c4] ;  /* 0x0000f100ff127b82 */ /* 0x010f300000000800 */
[----:B------:R-:W0:Y:S01]  /*3850*/  LDC R20, c[0x0][0x3c4] ;  /* 0x0000f100ff147b82 */ /* 0x000e220000000800 */
[----:B------:R-:W1:Y:S02]  /*3860*/  FENCE.VIEW.ASYNC.S ;  /* 0x00000000000073c6 */ /* 0x000e640000000000 */
[----:B-1----:R1:W1:Y:S01]  /*3870*/  @!UP1 SYNCS.EXCH.64 URZ, [UR7], UR4 ;  /* 0x0000000407ff95b2 */ /* 0x0022620008000100 */
[----:B------:R-:W-:-:S02]  /*3880*/  IMAD.SHL.U32 R15, R0, 0x2, RZ ;  /* 0x00000002000f7824 */ /* 0x000fc400078e00ff */
[----:B-----5:R-:W-:Y:S02]  /*3890*/  IMAD.WIDE R4, R7, 0x2, R136 ;  /* 0x0000000207047825 */ /* 0x020fe400078e0288 */
[----:B-1----:R-:W-:Y:S08]  /*38a0*/  BAR.SYNC.DEFER_BLOCKING 0x0 ;  /* 0x0000000000007b1d */ /* 0x002ff00000010000 */
[----:B------:R-:W1:Y:S01]  /*38b0*/  LDC R0, c[0x0][0x3c4] ;  /* 0x0000f100ff007b82 */ /* 0x000e620000000800 */
[----:B------:R-:W-:Y:S01]  /*38c0*/  IMAD R13, R8, 0x9, RZ ;  /* 0x00000009080d7824 */ /* 0x000fe200078e02ff */
[----:B------:R-:W-:-:S03]  /*38d0*/  PRMT R109, RZ, 0x7610, R109 ;  /* 0x00007610ff6d7816 */ /* 0x000fc6000000006d */
[C---:B------:R-:W-:Y:S01]  /*38e0*/  IMAD.WIDE R10, R13.reuse, 0x2, R136 ;  /* 0x000000020d0a7825 */ /* 0x040fe200078e0288 */
[----:B------:R5:W-:Y:S01]  /*38f0*/  STL [R1+0x1048], R6 ;  /* 0x0010480601007387 */ /* 0x000be20000100800 */
[----:B------:R-:W-:Y:S01]  /*3900*/  PRMT R110, RZ, 0x7610, R110 ;  /* 0x00007610ff6e7816 */ /* 0x000fe2000000006e */
[----:B------:R-:W3:Y:S01]  /*3910*/  LDC R133, c[0x0][0x3c4] ;  /* 0x0000f100ff857b82 */ /* 0x000ee20000000800 */
[----:B------:R-:W-:Y:S01]  /*3920*/  IMAD.WIDE R12, R13, 0x2, R134 ;  /* 0x000000020d0c7825 */ /* 0x000fe200078e0286 */
[----:B------:R0:W3:Y:S03]  /*3930*/  @P4 LDG.E.U16 R181, desc[UR10][R4.64] ;  /* 0x0000000a04b54981 */ /* 0x0000e6000c1e1500 */
[----:B------:R-:W-:Y:S01]  /*3940*/  IMAD R19, R16, 0x3, RZ ;  /* 0x0000000310137824 */ /* 0x000fe200078e02ff */
[----:B------:R-:W-:Y:S01]  /*3950*/  PRMT R9, RZ, 0x7610, R9 ;  /* 0x00007610ff097816 */ /* 0x000fe20000000009 */
[----:B-----5:R-:W-:Y:S01]  /*3960*/  IMAD.WIDE R6, R7, 0x2, R134 ;  /* 0x0000000207067825 */ /* 0x020fe200078e0286 */
[----:B------:R5:W3:Y:S01]  /*3970*/  @P4 LDG.E.U16 R152, desc[UR10][R10.64] ;  /* 0x0000000a0a984981 */ /* 0x000ae2000c1e1500 */
[----:B------:R-:W-:Y:S01]  /*3980*/  PRMT R8, RZ, 0x7610, R8 ;  /* 0x00007610ff087816 */ /* 0x000fe20000000008 */
[----:B------:R-:W3:Y:S02]  /*3990*/  LDC R210, c[0x0][0x3c4] ;  /* 0x0000f100ffd27b82 */ /* 0x000ee40000000800 */
[----:B------:R2:W3:Y:S01]  /*39a0*/  @P4 LDG.E.U16 R151, desc[UR10][R12.64] ;  /* 0x0000000a0c974981 */ /* 0x0004e2000c1e1500 */
[----:B0-----:R-:W-:-:S03]  /*39b0*/  IMAD.WIDE R4, R15, 0x2, R136 ;  /* 0x000000020f047825 */ /* 0x001fc600078e0288 */
[----:B------:R0:W3:Y:S01]  /*39c0*/  @P4 LDG.E.U16 R182, desc[UR10][R6.64] ;  /* 0x0000000a06b64981 */ /* 0x0000e2000c1e1500 */
[----:B------:R-:W-:-:S03]  /*39d0*/  IMAD.WIDE R14, R15, 0x2, R134 ;  /* 0x000000020f0e7825 */ /* 0x000fc600078e0286 */
[----:B------:R-:W3:Y:S01]  /*39e0*/  @P4 LDG.E.U16 R110, desc[UR10][R4.64] ;  /* 0x0000000a046e4981 */ /* 0x000ee2000c1e1500 */
[----:B-----5:R-:W-:-:S03]  /*39f0*/  IMAD.WIDE R10, R3, 0x2, R136 ;  /* 0x00000002030a7825 */ /* 0x020fc600078e0288 */
[----:B------:R5:W3:Y:S01]  /*3a00*/  @P4 LDG.E.U16 R109, desc[UR10][R14.64] ;  /* 0x0000000a0e6d4981 */ /* 0x000ae2000c1e1500 */
[----:B--2---:R-:W-:Y:S01]  /*3a10*/  IMAD.WIDE R12, R17, 0x2, R134 ;  /* 0x00000002110c7825 */ /* 0x004fe200078e0286 */
[----:B0-----:R-:W-:Y:S02]  /*3a20*/  PRMT R7, RZ, 0x7610, R7 ;  /* 0x00007610ff077816 */ /* 0x001fe40000000007 */
[----:B------:R0:W2:Y:S01]  /*3a30*/  @P4 LDG.E.U16 R150, desc[UR10][R10.64] ;  /* 0x0000000a0a964981 */ /* 0x0000a2000c1e1500 */
[----:B----4-:R-:W-:Y:S02]  /*3a40*/  IMAD.SHL.U32 R21, R18, 0x4, RZ ;  /* 0x0000000412157824 */ /* 0x010fe400078e00ff */
[C---:B------:R-:W-:Y:S01]  /*3a50*/  IMAD.WIDE R16, R19.reuse, 0x2, R134 ;  /* 0x0000000213107825 */ /* 0x040fe200078e0286 */
[----:B------:R-:W-:Y:S01]  /*3a60*/  PRMT R6, RZ, 0x7610, R6 ;  /* 0x00007610ff067816 */ /* 0x000fe20000000006 */
[----:B------:R4:W2:Y:S02]  /*3a70*/  @P4 LDG.E.U16 R149, desc[UR10][R12.64] ;  /* 0x0000000a0c954981 */ /* 0x0008a4000c1e1500 */
[----:B-----5:R-:W-:Y:S01]  /*3a80*/  IMAD.WIDE R14, R19, 0x2, R136 ;  /* 0x00000002130e7825 */ /* 0x020fe200078e0288 */
[----:B------:R-:W-:Y:S01]  /*3a90*/  PRMT R5, RZ, 0x7610, R5 ;  /* 0x00007610ff057816 */ /* 0x000fe20000000005 */
[----:B------:R-:W5:Y:S02]  /*3aa0*/  @P4 LDG.E.U16 R8, desc[UR10][R16.64] ;  /* 0x0000000a10084981 */ /* 0x000f64000c1e1500 */
[----:B-1----:R-:W-:-:S02]  /*3ab0*/  IMAD R23, R0, 0x5, RZ ;  /* 0x0000000500177824 */ /* 0x002fc400078e02ff */
[----:B------:R-:W-:Y:S01]  /*3ac0*/  IMAD R25, R20, 0x6, RZ ;  /* 0x0000000614197824 */ /* 0x000fe200078e02ff */
[----:B------:R1:W5:Y:S01]  /*3ad0*/  @P4 LDG.E.U16 R9, desc[UR10][R14.64] ;  /* 0x0000000a0e094981 */ /* 0x000362000c1e1500 */
[C---:B------:R-:W-:Y:S01]  /*3ae0*/  IMAD.WIDE R18, R21.reuse, 0x2, R136 ;  /* 0x0000000215127825 */ /* 0x040fe200078e0288 */
[----:B------:R-:W-:Y:S02]  /*3af0*/  PRMT R4, RZ, 0x7610, R4 ;  /* 0x00007610ff047816 */ /* 0x000fe40000000004 */
[----:B------:R-:W-:Y:S01]  /*3b00*/  PRMT R3, RZ, 0x7610, R3 ;  /* 0x00007610ff037816 */ /* 0x000fe20000000003 */
[----:B0-----:R-:W-:Y:S01]  /*3b10*/  IMAD.WIDE R10, R21, 0x2, R134 ;  /* 0x00000002150a7825 */ /* 0x001fe200078e0286 */
[----:B------:R0:W5:Y:S03]  /*3b20*/  @P4 LDG.E.U16 R7, desc[UR10][R18.64] ;  /* 0x0000000a12074981 */ /* 0x000166000c1e1500 */
[C---:B----4-:R-:W-:Y:S01]  /*3b30*/  IMAD.WIDE R12, R23.reuse, 0x2, R136 ;  /* 0x00000002170c7825 */ /* 0x050fe200078e0288 */
[----:B------:R4:W5:Y:S03]  /*3b40*/  @P4 LDG.E.U16 R6, desc[UR10][R10.64] ;  /* 0x0000000a0a064981 */ /* 0x000966000c1e1500 */
[----:B-1----:R-:W-:Y:S01]  /*3b50*/  IMAD.WIDE R14, R23, 0x2, R134 ;  /* 0x00000002170e7825 */ /* 0x002fe200078e0286 */
[----:B------:R1:W5:Y:S03]  /*3b60*/  @P4 LDG.E.U16 R5, desc[UR10][R12.64] ;  /* 0x0000000a0c054981 */ /* 0x000366000c1e1500 */
[----:B------:R-:W-:Y:S01]  /*3b70*/  IMAD.WIDE R16, R25, 0x2, R136 ;  /* 0x0000000219107825 */ /* 0x000fe200078e0288 */
[----:B------:R0:W5:Y:S04]  /*3b80*/  @P4 LDG.E.U16 R4, desc[UR10][R14.64] ;  /* 0x0000000a0e044981 */ /* 0x000168000c1e1500 */
[----:B------:R0:W5:Y:S04]  /*3b90*/  @P4 LDG.E.U16 R3, desc[UR10][R16.64] ;  /* 0x0000000a10034981 */ /* 0x000168000c1e1500 */
[----:B------:R0:W-:Y:S01]  /*3ba0*/  STL.64 [R1+0x1050], R142 ;  /* 0x0010508e01007387 */ /* 0x0001e20000100a00 */
[----:B------:R-:W-:-:S02]  /*3bb0*/  PRMT R112, RZ, 0x7610, R112 ;  /* 0x00007610ff707816 */ /* 0x000fc40000000070 */
[----:B------:R-:W-:Y:S02]  /*3bc0*/  PRMT R113, RZ, 0x7610, R113 ;  /* 0x00007610ff717816 */ /* 0x000fe40000000071 */
[----:B------:R-:W-:Y:S02]  /*3bd0*/  PRMT R114, RZ, 0x7610, R114 ;  /* 0x00007610ff727816 */ /* 0x000fe40000000072 */
[----:B------:R-:W-:Y:S02]  /*3be0*/  PRMT R115, RZ, 0x7610, R115 ;  /* 0x00007610ff737816 */ /* 0x000fe40000000073 */
[----:B------:R-:W-:Y:S02]  /*3bf0*/  PRMT R116, RZ, 0x7610, R116 ;  /* 0x00007610ff747816 */ /* 0x000fe40000000074 */
[----:B------:R-:W-:Y:S02]  /*3c00*/  PRMT R117, RZ, 0x7610, R117 ;  /* 0x00007610ff757816 */ /* 0x000fe40000000075 */
        /* <DEDUP_REMOVED lines=14> */
[----:B------:R-:W-:Y:S01]  /*3cf0*/  PRMT R140, RZ, 0x7610, R140 ;  /* 0x00007610ff8c7816 */ /* 0x000fe2000000008c */
[----:B0-----:R-:W-:Y:S01]  /*3d00*/  IMAD.WIDE R18, R25, 0x2, R134 ;  /* 0x0000000219127825 */ /* 0x001fe200078e0286 */
[----:B------:R-:W-:Y:S01]  /*3d10*/  PRMT R0, RZ, 0x7610, R0 ;  /* 0x00007610ff007816 */ /* 0x000fe20000000000 */
[----:B------:R-:W0:Y:S01]  /*3d20*/  LDC R142, c[0x0][0x3c4] ;  /* 0x0000f100ff8e7b82 */ /* 0x000e220000000800 */
[----:B------:R-:W-:Y:S02]  /*3d30*/  PRMT R144, RZ, 0x7610, R144 ;  /* 0x00007610ff907816 */ /* 0x000fe40000000090 */
[----:B------:R-:W-:Y:S02]  /*3d40*/  PRMT R146, RZ, 0x7610, R146 ;  /* 0x00007610ff927816 */ /* 0x000fe40000000092 */
[----:B------:R-:W-:Y:S01]  /*3d50*/  PRMT R148, RZ, 0x7610, R148 ;  /* 0x00007610ff947816 */ /* 0x000fe20000000094 */
[----:B------:R0:W5:Y:S01]  /*3d60*/  @P4 LDG.E.U16 R0, desc[UR10][R18.64] ;  /* 0x0000000a12004981 */ /* 0x000162000c1e1500 */
[----:B----4-:R-:W-:-:S02]  /*3d70*/  PRMT R10, RZ, 0x7610, R10 ;  /* 0x00007610ff0a7816 */ /* 0x010fc4000000000a */
        /* <DEDUP_REMOVED lines=70> */
[----:B------:R-:W-:Y:S01]  /*41e0*/  PRMT R107, RZ, 0x7610, R107 ;  /* 0x00007610ff6b7816 */ /* 0x000fe2000000006b */
[----:B------:R-:W-:Y:S01]  /*41f0*/  IMAD R216, R216, 0x50, RZ ;  /* 0x00000050d8d87824 */ /* 0x000fe200078e02ff */
[----:B------:R-:W-:Y:S01]  /*4200*/  PRMT R11, RZ, 0x7610, R11 ;  /* 0x00007610ff0b7816 */ /* 0x000fe2000000000b */
[----:B------:R-:W-:Y:S01]  /*4210*/  IMAD R213, R213, 0x58, RZ ;  /* 0x00000058d5d57824 */ /* 0x000fe200078e02ff */
[----:B-1----:R-:W-:Y:S01]  /*4220*/  PRMT R12, RZ, 0x7610, R12 ;  /* 0x00007610ff0c7816 */ /* 0x002fe2000000000c */
[----:B---3--:R-:W-:Y:S01]  /*4230*/  IMAD R133, R133, 0x60, RZ ;  /* 0x0000006085857824 */ /* 0x008fe200078e02ff */
[----:B------:R-:W-:Y:S01]  /*4240*/  PRMT R13, RZ, 0x7610, R13 ;  /* 0x00007610ff0d7816 */ /* 0x000fe2000000000d */
[----:B------:R-:W-:Y:S01]  /*4250*/  IMAD R108, R108, 0x68, RZ ;  /* 0x000000686c6c7824 */ /* 0x000fe200078e02ff */
        /* <DEDUP_REMOVED lines=8> */
[----:B0-----:R-:W-:Y:S01]  /*42e0*/  PRMT R18, RZ, 0x7610, R18 ;  /* 0x00007610ff127816 */ /* 0x001fe20000000012 */
        /* <DEDUP_REMOVED lines=9> */
[----:B------:R-:W0:Y:S01]  /*4380*/  LDC R143, c[0x0][0x3c4] ;  /* 0x0000f100ff8f7b82 */ /* 0x000e220000000800 */
[----:B--2---:R1:W-:Y:S01]  /*4390*/  STL.64 [R1+0x1058], R150 ;  /* 0x0010589601007387 */ /* 0x0043e20000100a00 */
[----:B------:R-:W-:-:S06]  /*43a0*/  PRMT R25, RZ, 0x7610, R25 ;  /* 0x00007610ff197816 */ /* 0x000fcc0000000019 */
[----:B-1----:R-:W1:Y:S01]  /*43b0*/  LDC R151, c[0x0][0x3c4] ;  /* 0x0000f100ff977b82 */ /* 0x002e620000000800 */
[----:B-----5:R2:W-:Y:S01]  /*43c0*/  STL.64 [R1+0x1060], R8 ;  /* 0x0010600801007387 */ /* 0x0205e20000100a00 */
[----:B------:R-:W-:Y:S02]  /*43d0*/  IMAD R223, R223, 0x49, RZ ;  /* 0x00000049dfdf7824 */ /* 0x000fe400078e02ff */
[----:B------:R-:W-:Y:S02]  /*43e0*/  IMAD R225, R225, 0x51, RZ ;  /* 0x00000051e1e17824 */ /* 0x000fe400078e02ff */
[----:B------:R-:W-:Y:S02]  /*43f0*/  IMAD R227, R227, 0x61, RZ ;  /* 0x00000061e3e37824 */ /* 0x000fe400078e02ff */
[----:B------:R-:W3:Y:S01]  /*4400*/  LDC R150, c[0x0][0x3c4] ;  /* 0x0000f100ff967b82 */ /* 0x000ee20000000800 */
[----:B------:R4:W-:Y:S01]  /*4410*/  STL.64 [R1+0x1068], R6 ;  /* 0x0010680601007387 */ /* 0x0009e20000100a00 */
[----:B------:R-:W-:-:S02]  /*4420*/  IMAD R226, R226, 0x59, RZ ;  /* 0x00000059e2e27824 */ /* 0x000fc400078e02ff */
[----:B------:R-:W-:-:S04]  /*4430*/  IMAD R229, R229, 0x69, RZ ;  /* 0x00000069e5e57824 */ /* 0x000fc800078e02ff */
[----:B--2---:R-:W2:Y:S01]  /*4440*/  LDC R9, c[0x0][0x3c4] ;  /* 0x0000f100ff097b82 */ /* 0x004ea20000000800 */
[----:B------:R-:W-:Y:S04]  /*4450*/  STL.64 [R1+0x1070], R4 ;  /* 0x0010700401007387 */ /* 0x000fe80000100a00 */
[----:B------:R-:W-:Y:S01]  /*4460*/  STL.64 [R1+0x1078], R2 ;  /* 0x0010780201007387 */ /* 0x000fe20000100a00 */
[----:B------:R-:W-:Y:S02]  /*4470*/  IMAD R230, R230, 0x71, RZ ;  /* 0x00000071e6e67824 */ /* 0x000fe400078e02ff */
[----:B----4-:R-:W4:Y:S01]  /*4480*/  LDC R7, c[0x0][0x3c4] ;  /* 0x0000f100ff077b82 */ /* 0x010f220000000800 */
[----:B------:R5:W-:Y:S04]  /*4490*/  STL.64 [R1+0x13b0], R192 ;  /* 0x0013b0c001007387 */ /* 0x000be80000100a00 */
[----:B------:R0:W-:Y:S01]  /*44a0*/  STL.64 [R1+0x13a8], R194 ;  /* 0x0013a8c201007387 */ /* 0x0001e20000100a00 */
[----:B------:R-:W-:-:S02]  /*44b0*/  IMAD R231, R231, 0x79, RZ ;  /* 0x00000079e7e77824 */ /* 0x000fc400078e02ff */
[----:B------:R-:W1:Y:S01]  /*44c0*/  LDC R6, c[0x0][0x3c4] ;  /* 0x0000f100ff067b82 */ /* 0x000e620000000800 */
[----:B------:R0:W-:Y:S04]  /*44d0*/  STL.64 [R1+0x13a0], R196 ;  /* 0x0013a0c401007387 */ /* 0x0001e80000100a00 */
[----:B------:R0:W-:Y:S03]  /*44e0*/  STL.64 [R1+0x1398], R198 ;  /* 0x001398c601007387 */ /* 0x0001e60000100a00 */
[----:B-----5:R-:W5:Y:S01]  /*44f0*/  LDC R192, c[0x0][0x3c4] ;  /* 0x0000f100ffc07b82 */ /* 0x020f620000000800 */
[----:B------:R0:W-:Y:S04]  /*4500*/  STL.64 [R1+0x1390], R200 ;  /* 0x001390c801007387 */ /* 0x0001e80000100a00 */
[----:B------:R1:W-:Y:S03]  /*4510*/  STL.64 [R1+0x1388], R202 ;  /* 0x001388ca01007387 */ /* 0x0003e60000100a00 */
[----:B------:R-:W1:Y:S01]  /*4520*/  LDC R193, c[0x0][0x3c4] ;  /* 0x0000f100ffc17b82 */ /* 0x000e620000000800 */
[----:B------:R1:W-:Y:S04]  /*4530*/  STL.64 [R1+0x1380], R204 ;  /* 0x001380cc01007387 */ /* 0x0003e80000100a00 */
[----:B------:R1:W-:Y:S03]  /*4540*/  STL.64 [R1+0x1378], R206 ;  /* 0x001378ce01007387 */ /* 0x0003e60000100a00 */
[----:B0-----:R-:W0:Y:S01]  /*4550*/  LDC R194, c[0x0][0x3c4] ;  /* 0x0000f100ffc27b82 */ /* 0x001e220000000800 */
[----:B------:R0:W-:Y:S04]  /*4560*/  STL.64 [R1+0x1370], R208 ;  /* 0x001370d001007387 */ /* 0x0001e80000100a00 */
[----:B------:R-:W-:Y:S03]  /*4570*/  STL.64 [R1+0x1360], R152 ;  /* 0x0013609801007387 */ /* 0x000fe60000100a00 */
[----:B------:R-:W0:Y:S01]  /*4580*/  LDC R195, c[0x0][0x3c4] ;  /* 0x0000f100ffc37b82 */ /* 0x000e220000000800 */
[----:B------:R0:W-:Y:S04]  /*4590*/  STL.64 [R1+0x1368], R154 ;  /* 0x0013689a01007387 */ /* 0x0001e80000100a00 */
[----:B------:R-:W-:Y:S03]  /*45a0*/  STL.64 [R1+0x1358], R156 ;  /* 0x0013589c01007387 */ /* 0x000fe60000100a00 */
[----:B------:R-:W0:Y:S01]  /*45b0*/  LDC R196, c[0x0][0x3c4] ;  /* 0x0000f100ffc47b82 */ /* 0x000e220000000800 */
[----:B------:R-:W-:Y:S04]  /*45c0*/  STL.64 [R1+0x1340], R158 ;  /* 0x0013409e01007387 */ /* 0x000fe80000100a00 */
        /* <DEDUP_REMOVED lines=16> */
[----:B-1----:R-:W1:Y:S01]  /*46d0*/  LDC R202, c[0x0][0x3c4] ;  /* 0x0000f100ffca7b82 */ /* 0x002e620000000800 */
[----:B------:R-:W-:Y:S04]  /*46e0*/  STL.64 [R1+0x12f0], R110 ;  /* 0x0012f06e01007387 */ /* 0x000fe80000100a00 */
[----:B------:R-:W-:Y:S03]  /*46f0*/  STL.64 [R1+0x12e8], R112 ;  /* 0x0012e87001007387 */ /* 0x000fe60000100a00 */
[----:B------:R-:W1:Y:S01]  /*4700*/  LDC R203, c[0x0][0x3c4] ;  /* 0x0000f100ffcb7b82 */ /* 0x000e620000000800 */
        /* <DEDUP_REMOVED lines=14> */
[----:B0-----:R-:W0:Y:S01]  /*47f0*/  LDC R208, c[0x0][0x3c4] ;  /* 0x0000f100ffd07b82 */ /* 0x001e220000000800 */
[----:B------:R-:W-:Y:S04]  /*4800*/  STL.64 [R1+0x1288], R140 ;  /* 0x0012888c01007387 */ /* 0x000fe80000100a00 */
[----:B------:R-:W-:Y:S03]  /*4810*/  STL.64 [R1+0x1278], R144 ;  /* 0x0012789001007387 */ /* 0x000fe60000100a00 */
[----:B------:R-:W0:Y:S01]  /*4820*/  LDC R209, c[0x0][0x3c4] ;  /* 0x0000f100ffd17b82 */ /* 0x000e220000000800 */
[----:B------:R-:W-:Y:S04]  /*4830*/  STL.64 [R1+0x1268], R146 ;  /* 0x0012689201007387 */ /* 0x000fe80000100a00 */
        /* <DEDUP_REMOVED lines=12> */
[----:B------:R-:W-:Y:S01]  /*4900*/  STL.64 [R1+0x11f0], R24 ;  /* 0x0011f01801007387 */ /* 0x000fe20000100a00 */
[----:B------:R-:W-:-:S02]  /*4910*/  IMAD R233, R233, 0xa, RZ ;  /* 0x0000000ae9e97824 */ /* 0x000fc400078e02ff */
[----:B------:R-:W0:Y:S01]  /*4920*/  LDC R2, c[0x0][0x3c4] ;  /* 0x0000f100ff027b82 */ /* 0x000e220000000800 */
[----:B------:R-:W-:Y:S04]  /*4930*/  STL.64 [R1+0x11e0], R26 ;  /* 0x0011e01a01007387 */ /* 0x000fe80000100a00 */
[----:B------:R-:W-:Y:S01]  /*4940*/  STL.64 [R1+0x11d0], R28 ;  /* 0x0011d01c01007387 */ /* 0x000fe20000100a00 */
[----:B------:R-:W-:Y:S02]  /*4950*/  IMAD R234, R234, 0x12, RZ ;  /* 0x00000012eaea7824 */ /* 0x000fe400078e02ff */
        /* <DEDUP_REMOVED lines=22> */
[----:B------:R5:W-:Y:S04]  /*4ac0*/  STL.64 [R1+0x10e8], R60 ;  /* 0x0010e83c01007387 */ /* 0x000be80000100a00 */
[----:B------:R0:W-:Y:S04]  /*4ad0*/  STL.64 [R1+0x10d8], R62 ;  /* 0x0010d83e01007387 */ /* 0x0001e80000100a00 */
        /* <DEDUP_REMOVED lines=13> */
[----:B------:R-:W-:Y:S01]  /*4bb0*/  STL.64 [R1+0x1100], R90 ;  /* 0x0011005a01007387 */ /* 0x000fe20000100a00 */
[----:B0-----:R-:W-:-:S03]  /*4bc0*/  IMAD.WIDE R10, R247, 0x2, R134 ;  /* 0x00000002f70a7825 */ /* 0x001fc600078e0286 */
[----:B------:R-:W-:Y:S04]  /*4bd0*/  STL.64 [R1+0x1110], R92 ;  /* 0x0011105c01007387 */ /* 0x000fe80000100a00 */
[----:B------:R-:W-:Y:S04]  /*4be0*/  STL.64 [R1+0x1120], R94 ;  /* 0x0011205e01007387 */ /* 0x000fe80000100a00 */
[----:B------:R-:W-:Y:S01]  /*4bf0*/  STL.64 [R1+0x1130], R96 ;  /* 0x0011306001007387 */ /* 0x000fe20000100a00 */
[----:B-----5:R-:W-:-:S03]  /*4c00*/  IMAD R60, R192, 0x44, RZ ;  /* 0x00000044c03c7824 */ /* 0x020fc600078e02ff */
[----:B------:R-:W-:Y:S01]  /*4c10*/  STL.64 [R1+0x1140], R98 ;  /* 0x0011406201007387 */ /* 0x000fe20000100a00 */
[----:B------:R-:W-:-:S03]  /*4c20*/  IMAD R62, R193, 0x4c, RZ ;  /* 0x0000004cc13e7824 */ /* 0x000fc600078e02ff */
[----:B------:R-:W-:Y:S01]  /*4c30*/  STL.64 [R1+0x1150], R100 ;  /* 0x0011506401007387 */ /* 0x000fe20000100a00 */
[----:B------:R-:W-:-:S03]  /*4c40*/  IMAD R56, R194, 0x34, RZ ;  /* 0x00000034c2387824 */ /* 0x000fc600078e02ff */
[----:B------:R-:W-:Y:S01]  /*4c50*/  STL.64 [R1+0x1160], R102 ;  /* 0x0011606601007387 */ /* 0x000fe20000100a00 */
[----:B------:R-:W-:Y:S02]  /*4c60*/  IMAD R58, R195, 0x3c, RZ ;  /* 0x0000003cc33a7824 */ /* 0x000fe400078e02ff */
[--C-:B------:R-:W-:Y:S01]  /*4c70*/  IMAD.WIDE R192, R247, 0x2, R136.reuse ;  /* 0x00000002f7c07825 */ /* 0x100fe200078e0288 */
[----:B------:R-:W-:Y:S01]  /*4c80*/  STL.64 [R1+0x1178], R104 ;  /* 0x0011786801007387 */ /* 0x000fe20000100a00 */
[----:B------:R-:W0:Y:S02]  /*4c90*/  LDC R247, c[0x0][0x3c4] ;  /* 0x0000f100fff77b82 */ /* 0x000e240000000800 */
[----:B------:R-:W-:Y:S01]  /*4ca0*/  IMAD.WIDE R194, R243, 0x2, R136 ;  /* 0x00000002f3c27825 */ /* 0x000fe200078e0288 */
[----:B------:R-:W-:Y:S04]  /*4cb0*/  STL.64 [R1+0x1190], R106 ;  /* 0x0011906a01007387 */ /* 0x000fe80000100a00 */
[----:B------:R5:W-:Y:S01]  /*4cc0*/  STL.64 [R1+0xfd8], R10 ;  /* 0x000fd80a01007387 */ /* 0x000be20000100a00 */
[----:B------:R-:W-:-:S02]  /*4cd0*/  IMAD R52, R196, 0x24, RZ ;  /* 0x00000024c4347824 */ /* 0x000fc400078e02ff */
[----:B------:R-:W-:Y:S01]  /*4ce0*/  IMAD R54, R197, 0x2c, RZ ;  /* 0x0000002cc5367824 */ /* 0x000fe200078e02ff */
[----:B------:R-:W-:Y:S01]  /*4cf0*/  STL.64 [R1+0xfe0], R192 ;  /* 0x000fe0c001007387 */ /* 0x000fe20000100a00 */
[----:B------:R-:W-:Y:S02]  /*4d00*/  IMAD R48, R198, 0x14, RZ ;  /* 0x00000014c6307824 */ /* 0x000fe400078e02ff */
[----:B------:R-:W-:Y:S01]  /*4d10*/  IMAD R50, R199, 0x1c, RZ ;  /* 0x0000001cc7327824 */ /* 0x000fe200078e02ff */
[----:B------:R-:W-:Y:S01]  /*4d20*/  STL.64 [R1+0xf70], R194 ;  /* 0x000f70c201007387 */ /* 0x000fe20000100a00 */
[----:B-----5:R-:W-:-:S04]  /*4d30*/  IMAD.WIDE R10, R240, 0x2, R136 ;  /* 0x00000002f00a7825 */ /* 0x020fc800078e0288 */
[--C-:B------:R-:W-:Y:S01]  /*4d40*/  IMAD.WIDE R196, R243, 0x2, R134.reuse ;  /* 0x00000002f3c47825 */ /* 0x100fe200078e0286 */
[----:B------:R5:W-:Y:S03]  /*4d50*/  STL.64 [R1+0xf10], R10 ;  /* 0x000f100a01007387 */ /* 0x000be60000100a00 */
[----:B------:R-:W-:Y:S01]  /*4d60*/  IMAD.WIDE R198, R240, 0x2, R134 ;  /* 0x00000002f0c67825 */ /* 0x000fe200078e0286 */
[----:B------:R-:W-:Y:S03]  /*4d70*/  STL.64 [R1+0xf68], R196 ;  /* 0x000f68c401007387 */ /* 0x000fe60000100a00 */
[----:B------:R-:W-:Y:S01]  /*4d80*/  IMAD R47, R200, 0x7b, RZ ;  /* 0x0000007bc82f7824 */ /* 0x000fe200078e02ff */
[----:B------:R-:W-:Y:S01]  /*4d90*/  STL.64 [R1+0xf08], R198 ;  /* 0x000f08c601007387 */ /* 0x000fe20000100a00 */
[----:B------:R-:W-:-:S02]  /*4da0*/  IMAD R46, R201, 0xc, RZ ;  /* 0x0000000cc92e7824 */ /* 0x000fc400078e02ff */
[----:B-----5:R-:W-:-:S04]  /*4db0*/  IMAD.WIDE R10, R236, 0x2, R134 ;  /* 0x00000002ec0a7825 */ /* 0x020fc800078e0286 */
[----:B-1----:R-:W-:Y:S01]  /*4dc0*/  IMAD R43, R202, 0x6b, RZ ;  /* 0x0000006bca2b7824 */ /* 0x002fe200078e02ff */
[----:B------:R1:W-:Y:S01]  /*4dd0*/  STL.64 [R1+0xea8], R10 ;  /* 0x000ea80a01007387 */ /* 0x0003e20000100a00 */
[----:B------:R-:W-:Y:S02]  /*4de0*/  IMAD R42, R203, 0x73, RZ ;  /* 0x00000073cb2a7824 */ /* 0x000fe400078e02ff */
[----:B------:R-:W-:-:S04]  /*4df0*/  IMAD.WIDE R200, R236, 0x2, R136 ;  /* 0x00000002ecc87825 */ /* 0x000fc800078e0288 */
[--C-:B------:R-:W-:Y:S01]  /*4e00*/  IMAD.WIDE R202, R232, 0x2, R136.reuse ;  /* 0x00000002e8ca7825 */ /* 0x100fe200078e0288 */
[----:B------:R-:W-:Y:S03]  /*4e10*/  STL.64 [R1+0xeb0], R200 ;  /* 0x000eb0c801007387 */ /* 0x000fe60000100a00 */
[----:B-1----:R-:W-:Y:S01]  /*4e20*/  IMAD.WIDE R10, R228, 0x2, R136 ;  /* 0x00000002e40a7825 */ /* 0x002fe200078e0288 */
[----:B------:R-:W-:Y:S03]  /*4e30*/  STL.64 [R1+0xe50], R202 ;  /* 0x000e50ca01007387 */ /* 0x000fe60000100a00 */
[----:B------:R-:W-:Y:S01]  /*4e40*/  IMAD R36, R204, 0x5b, RZ ;  /* 0x0000005bcc247824 */ /* 0x000fe200078e02ff */
[----:B------:R1:W-:Y:S01]  /*4e50*/  STL.64 [R1+0xdf0], R10 ;  /* 0x000df00a01007387 */ /* 0x0003e20000100a00 */
[----:B------:R-:W-:-:S02]  /*4e60*/  IMAD R38, R205, 0x63, RZ ;  /* 0x00000063cd267824 */ /* 0x000fc400078e02ff */
[----:B------:R-:W-:-:S04]  /*4e70*/  IMAD.WIDE R204, R232, 0x2, R134 ;  /* 0x00000002e8cc7825 */ /* 0x000fc800078e0286 */
[----:B------:R-:W-:Y:S01]  /*4e80*/  IMAD R32, R206, 0x4b, RZ ;  /* 0x0000004bce207824 */ /* 0x000fe200078e02ff */
[----:B------:R-:W-:Y:S01]  /*4e90*/  STL.64 [R1+0xe48], R204 ;  /* 0x000e48cc01007387 */ /* 0x000fe20000100a00 */
[----:B------:R-:W-:Y:S02]  /*4ea0*/  IMAD R37, R207, 0x53, RZ ;  /* 0x00000053cf257824 */ /* 0x000fe400078e02ff */
[----:B-1----:R-:W-:-:S04]  /*4eb0*/  IMAD.WIDE R10, R224, 0x2, R136 ;  /* 0x00000002e00a7825 */ /* 0x002fc800078e0288 */
[--C-:B------:R-:W-:Y:S01]  /*4ec0*/  IMAD.WIDE R206, R228, 0x2, R134.reuse ;  /* 0x00000002e4ce7825 */ /* 0x100fe200078e0286 */
[----:B------:R1:W-:Y:S03]  /*4ed0*/  STL.64 [R1+0xd90], R10 ;  /* 0x000d900a01007387 */ /* 0x0003e60000100a00 */
[----:B------:R-:W-:Y:S01]  /*4ee0*/  IMAD.WIDE R12, R224, 0x2, R134 ;  /* 0x00000002e00c7825 */ /* 0x000fe200078e0286 */
[----:B------:R-:W-:Y:S03]  /*4ef0*/  STL.64 [R1+0xde8], R206 ;  /* 0x000de8ce01007387 */ /* 0x000fe60000100a00 */
[----:B------:R-:W-:Y:S01]  /*4f00*/  IMAD R28, R208, 0x3b, RZ ;  /* 0x0000003bd01c7824 */ /* 0x000fe200078e02ff */
[----:B------:R5:W-:Y:S01]  /*4f10*/  STL.64 [R1+0xd88], R12 ;  /* 0x000d880c01007387 */ /* 0x000be20000100a00 */
[----:B------:R-:W-:-:S02]  /*4f20*/  IMAD R30, R209, 0x43, RZ ;  /* 0x00000043d11e7824 */ /* 0x000fc400078e02ff */
[----:B-1----:R-:W-:-:S04]  /*4f30*/  IMAD.WIDE R10, R220, 0x2, R136 ;  /* 0x00000002dc0a7825 */ /* 0x002fc800078e0288 */
[----:B------:R-:W-:Y:S01]  /*4f40*/  IMAD.WIDE R14, R216, 0x2, R136 ;  /* 0x00000002d80e7825 */ /* 0x000fe200078e0288 */
[----:B------:R1:W-:Y:S03]  /*4f50*/  STL.64 [R1+0xd30], R10 ;  /* 0x000d300a01007387 */ /* 0x0003e60000100a00 */
[--C-:B------:R-:W-:Y:S01]  /*4f60*/  IMAD.WIDE R208, R220, 0x2, R134.reuse ;  /* 0x00000002dcd07825 */ /* 0x100fe200078e0286 */
[----:B------:R-:W-:Y:S03]  /*4f70*/  STL.64 [R1+0xcd0], R14 ;  /* 0x000cd00e01007387 */ /* 0x000fe60000100a00 */
[----:B-----5:R-:W-:Y:S01]  /*4f80*/  IMAD.WIDE R12, R216, 0x2, R134 ;  /* 0x00000002d80c7825 */ /* 0x020fe200078e0286 */
[----:B------:R-:W-:Y:S03]  /*4f90*/  STL.64 [R1+0xd28], R208 ;  /* 0x000d28d001007387 */ /* 0x000fe60000100a00 */
[----:B-1----:R-:W-:Y:S01]  /*4fa0*/  IMAD.WIDE R10, R213, 0x2, R136 ;  /* 0x00000002d50a7825 */ /* 0x002fe200078e0288 */
[----:B------:R-:W-:Y:S03]  /*4fb0*/  STL.64 [R1+0xcc8], R12 ;  /* 0x000cc80c01007387 */ /* 0x000fe60000100a00 */
[----:B------:R-:W-:Y:S01]  /*4fc0*/  IMAD R20, R154, 0x1b, RZ ;  /* 0x0000001b9a147824 */ /* 0x000fe200078e02ff */
[----:B------:R1:W-:Y:S01]  /*4fd0*/  STL.64 [R1+0xc70], R10 ;  /* 0x000c700a01007387 */ /* 0x0003e20000100a00 */
[----:B------:R-:W-:-:S02]  /*4fe0*/  IMAD R22, R155, 0x23, RZ ;  /* 0x000000239b167824 */ /* 0x000fc400078e02ff */
[--C-:B------:R-:W-:Y:S01]  /*4ff0*/  IMAD.WIDE R154, R213, 0x2, R134.reuse ;  /* 0x00000002d59a7825 */ /* 0x100fe200078e0286 */
[----:B------:R-:W-:Y:S03]  /*5000*/  STL [R1+0x11a0], R132 ;  /* 0x0011a08401007387 */ /* 0x000fe60000100800 */
[----:B------:R-:W-:Y:S01]  /*5010*/  IMAD R24, R152, 0x2b, RZ ;  /* 0x0000002b98187824 */ /* 0x000fe200078e02ff */
[----:B------:R-:W-:Y:S01]  /*5020*/  STL.64 [R1+0xc68], R154 ;  /* 0x000c689a01007387 */ /* 0x000fe20000100a00 */
[----:B-1----:R-:W-:-:S04]  /*5030*/  IMAD.WIDE R10, R133, 0x2, R134 ;  /* 0x00000002850a7825 */ /* 0x002fc800078e0286 */
[----:B------:R-:W-:Y:S01]  /*5040*/  IMAD R26, R153, 0x33, RZ ;  /* 0x00000033991a7824 */ /* 0x000fe200078e02ff */
[----:B------:R1:W-:Y:S01]  /*5050*/  STL.64 [R1+0xc08], R10 ;  /* 0x000c080a01007387 */ /* 0x0003e20000100a00 */
[----:B------:R-:W-:-:S04]  /*5060*/  IMAD.WIDE R152, R133, 0x2, R136 ;  /* 0x0000000285987825 */ /* 0x000fc800078e0288 */
[C---:B------:R-:W-:Y:S01]  /*5070*/  IMAD.WIDE R156, R108.reuse, 0x2, R134 ;  /* 0x000000026c9c7825 */ /* 0x040fe200078e0286 */
[----:B------:R-:W-:Y:S03]  /*5080*/  STL.64 [R1+0xc10], R152 ;  /* 0x000c109801007387 */ /* 0x000fe60000100a00 */
[----:B-1----:R-:W-:-:S05]  /*5090*/  IMAD.WIDE R10, R108, 0x2, R136 ;  /* 0x000000026c0a7825 */ /* 0x002fca00078e0288 */
[----:B------:R1:W-:Y:S01]  /*50a0*/  STL.64 [R1+0xbb0], R10 ;  /* 0x000bb00a01007387 */ /* 0x0003e20000100a00 */
[----:B------:R-:W-:-:S03]  /*50b0*/  IMAD.WIDE R164, R210, 0x2, R134 ;  /* 0x00000002d2a47825 */ /* 0x000fc600078e0286 */
[----:B------:R-:W-:Y:S01]  /*50c0*/  STL.64 [R1+0x11b8], R108 ;  /* 0x0011b86c01007387 */ /* 0x000fe20000100a00 */
[----:B------:R-:W-:-:S03]  /*50d0*/  IMAD.WIDE R162, R211, 0x2, R136 ;  /* 0x00000002d3a27825 */ /* 0x000fc600078e0288 */
[----:B------:R-:W-:Y:S01]  /*50e0*/  STL.64 [R1+0xba8], R156 ;  /* 0x000ba89c01007387 */ /* 0x000fe20000100a00 */
[----:B------:R-:W-:-:S04]  /*50f0*/  IMAD.WIDE R158, R211, 0x2, R134 ;  /* 0x00000002d39e7825 */ /* 0x000fc800078e0286 */
[----:B-1----:R-:W-:-:S04]  /*5100*/  IMAD.WIDE R10, R210, 0x2, R136 ;  /* 0x00000002d20a7825 */ /* 0x002fc800078e0288 */
[--C-:B------:R-:W-:Y:S01]  /*5110*/  IMAD.WIDE R12, R214, 0x2, R136.reuse ;  /* 0x00000002d60c7825 */ /* 0x100fe200078e0288 */
[----:B------:R1:W-:Y:S03]  /*5120*/  STL.64 [R1+0xb50], R10 ;  /* 0x000b500a01007387 */ /* 0x0003e60000100a00 */
[----:B------:R-:W-:Y:S01]  /*5130*/  IMAD R18, R215, 0x13, RZ ;  /* 0x00000013d7127824 */ /* 0x000fe200078e02ff */
[----:B------:R-:W-:Y:S01]  /*5140*/  STL.64 [R1+0xb48], R164 ;  /* 0x000b48a401007387 */ /* 0x000fe20000100a00 */
[----:B------:R-:W-:-:S03]  /*5150*/  IMAD.WIDE R160, R212, 0x2, R136 ;  /* 0x00000002d4a07825 */ /* 0x000fc600078e0288 */
[----:B------:R-:W-:Y:S01]  /*5160*/  STL.64 [R1+0x968], R162 ;  /* 0x000968a201007387 */ /* 0x000fe20000100a00 */
[----:B------:R-:W-:Y:S02]  /*5170*/  IMAD R215, R151, 0x7d, RZ ;  /* 0x0000007d97d77824 */ /* 0x000fe400078e02ff */
[--C-:B-1----:R-:W-:Y:S01]  /*5180*/  IMAD.WIDE R10, R214, 0x2, R134.reuse ;  /* 0x00000002d60a7825 */ /* 0x102fe200078e0286 */
[----:B------:R-:W-:Y:S04]  /*5190*/  STL.64 [R1+0x960], R158 ;  /* 0x0009609e01007387 */ /* 0x000fe80000100a00 */
[----:B------:R1:W-:Y:S01]  /*51a0*/  STL.64 [R1+0xf60], R12 ;  /* 0x000f600c01007387 */ /* 0x0003e20000100a00 */
[----:B------:R-:W-:-:S03]  /*51b0*/  IMAD.WIDE R166, R212, 0x2, R134 ;  /* 0x00000002d4a67825 */ /* 0x000fc600078e0286 */
[----:B------:R-:W-:Y:S04]  /*51c0*/  STL.64 [R1+0xfd0], R160 ;  /* 0x000fd0a001007387 */ /* 0x000fe80000100a00 */
[----:B------:R-:W-:Y:S04]  /*51d0*/  STL [R1+0x11c8], R215 ;  /* 0x0011c8d701007387 */ /* 0x000fe80000100800 */
[----:B------:R5:W-:Y:S01]  /*51e0*/  STL.64 [R1+0xf58], R10 ;  /* 0x000f580a01007387 */ /* 0x000be20000100a00 */
[----:B------:R-:W-:-:S03]  /*51f0*/  IMAD.WIDE R168, R217, 0x2, R136 ;  /* 0x00000002d9a87825 */ /* 0x000fc600078e0288 */
[----:B------:R-:W-:Y:S01]  /*5200*/  STL.64 [R1+0xfc8], R166 ;  /* 0x000fc8a601007387 */ /* 0x000fe20000100a00 */
[----:B-1----:R-:W-:-:S04]  /*5210*/  IMAD.WIDE R12, R218, 0x2, R134 ;  /* 0x00000002da0c7825 */ /* 0x002fc800078e0286 */
[----:B-----5:R-:W-:-:S04]  /*5220*/  IMAD.WIDE R10, R217, 0x2, R134 ;  /* 0x00000002d90a7825 */ /* 0x020fc800078e0286 */
[----:B------:R-:W-:Y:S01]  /*5230*/  IMAD.WIDE R170, R218, 0x2, R136 ;  /* 0x00000002daaa7825 */ /* 0x000fe200078e0288 */
[----:B------:R1:W-:Y:S03]  /*5240*/  STL.64 [R1+0xef8], R10 ;  /* 0x000ef80a01007387 */ /* 0x0003e60000100a00 */
[C---:B------:R-:W-:Y:S01]  /*5250*/  IMAD.WIDE R172, R219.reuse, 0x2, R134 ;  /* 0x00000002dbac7825 */ /* 0x040fe200078e0286 */
[----:B------:R-:W-:Y:S04]  /*5260*/  STL.64 [R1+0xf00], R168 ;  /* 0x000f00a801007387 */ /* 0x000fe80000100a00 */
[----:B------:R5:W-:Y:S01]  /*5270*/  STL.64 [R1+0xe98], R12 ;  /* 0x000e980c01007387 */ /* 0x000be20000100a00 */
[----:B-1----:R-:W-:-:S03]  /*5280*/  IMAD.WIDE R10, R219, 0x2, R136 ;  /* 0x00000002db0a7825 */ /* 0x002fc600078e0288 */
[----:B------:R-:W-:Y:S04]  /*5290*/  STL.64 [R1+0xea0], R170 ;  /* 0x000ea0aa01007387 */ /* 0x000fe80000100a00 */
[----:B------:R1:W-:Y:S01]  /*52a0*/  STL.64 [R1+0xe40], R10 ;  /* 0x000e400a01007387 */ /* 0x0003e20000100a00 */
[----:B-----5:R-:W-:-:S03]  /*52b0*/  IMAD.WIDE R12, R221, 0x2, R134 ;  /* 0x00000002dd0c7825 */ /* 0x020fc600078e0286 */
[----:B------:R-:W-:Y:S01]  /*52c0*/  STL.64 [R1+0xe38], R172 ;  /* 0x000e38ac01007387 */ /* 0x000fe20000100a00 */
[----:B------:R-:W-:-:S03]  /*52d0*/  IMAD.WIDE R174, R221, 0x2, R136 ;  /* 0x00000002ddae7825 */ /* 0x000fc600078e0288 */
[----:B------:R5:W-:Y:S01]  /*52e0*/  STL.64 [R1+0xdd8], R12 ;  /* 0x000dd80c01007387 */ /* 0x000be20000100a00 */
[----:B-1----:R-:W-:-:S04]  /*52f0*/  IMAD.WIDE R10, R222, 0x2, R136 ;  /* 0x00000002de0a7825 */ /* 0x002fc800078e0288 */
[----:B------:R-:W-:Y:S01]  /*5300*/  IMAD.WIDE R176, R222, 0x2, R134 ;  /* 0x00000002deb07825 */ /* 0x000fe200078e0286 */
[----:B------:R1:W-:Y:S03]  /*5310*/  STL.64 [R1+0xd80], R10 ;  /* 0x000d800a01007387 */ /* 0x0003e60000100a00 */
[C---:B-----5:R-:W-:Y:S01]  /*5320*/  IMAD.WIDE R12, R223.reuse, 0x2, R136 ;  /* 0x00000002df0c7825 */ /* 0x060fe200078e0288 */
[----:B------:R-:W-:Y:S03]  /*5330*/  STL.64 [R1+0xde0], R174 ;  /* 0x000de0ae01007387 */ /* 0x000fe60000100a00 */
[----:B------:R-:W-:Y:S01]  /*5340*/  IMAD.WIDE R178, R223, 0x2, R134 ;  /* 0x00000002dfb27825 */ /* 0x000fe200078e0286 */
[----:B------:R5:W-:Y:S03]  /*5350*/  STL.64 [R1+0xd20], R12 ;  /* 0x000d200c01007387 */ /* 0x000be60000100a00 */
[C---:B-1----:R-:W-:Y:S01]  /*5360*/  IMAD.WIDE R10, R225.reuse, 0x2, R136 ;  /* 0x00000002e10a7825 */ /* 0x042fe200078e0288 */
[----:B------:R-:W-:Y:S03]  /*5370*/  STL.64 [R1+0xd78], R176 ;  /* 0x000d78b001007387 */ /* 0x000fe60000100a00 */
[----:B------:R-:W-:Y:S01]  /*5380*/  IMAD.WIDE R180, R225, 0x2, R134 ;  /* 0x00000002e1b47825 */ /* 0x000fe200078e0286 */
[----:B------:R1:W-:Y:S03]  /*5390*/  STL.64 [R1+0xcc0], R10 ;  /* 0x000cc00a01007387 */ /* 0x0003e60000100a00 */
[C-C-:B-----5:R-:W-:Y:S01]  /*53a0*/  IMAD.WIDE R12, R227.reuse, 0x2, R136.reuse ;  /* 0x00000002e30c7825 */ /* 0x160fe200078e0288 */
[----:B------:R-:W-:Y:S03]  /*53b0*/  STL.64 [R1+0xd18], R178 ;  /* 0x000d18b201007387 */ /* 0x000fe60000100a00 */
[C---:B------:R-:W-:Y:S01]  /*53c0*/  IMAD.WIDE R110, R226.reuse, 0x2, R136 ;  /* 0x00000002e26e7825 */ /* 0x040fe200078e0288 */
[----:B------:R-:W-:Y:S03]  /*53d0*/  STL.64 [R1+0xcb8], R180 ;  /* 0x000cb8b401007387 */ /* 0x000fe60000100a00 */
[--C-:B-1----:R-:W-:Y:S01]  /*53e0*/  IMAD.WIDE R10, R227, 0x2, R134.reuse ;  /* 0x00000002e30a7825 */ /* 0x102fe200078e0286 */
[----:B------:R1:W-:Y:S03]  /*53f0*/  STL.64 [R1+0xc00], R12 ;  /* 0x000c000c01007387 */ /* 0x0003e60000100a00 */
[----:B------:R-:W-:Y:S01]  /*5400*/  IMAD.WIDE R112, R226, 0x2, R134 ;  /* 0x00000002e2707825 */ /* 0x000fe200078e0286 */
[----:B------:R-:W-:Y:S04]  /*5410*/  STL.64 [R1+0xc60], R110 ;  /* 0x000c606e01007387 */ /* 0x000fe80000100a00 */
[----:B------:R5:W-:Y:S01]  /*5420*/  STL.64 [R1+0xbf8], R10 ;  /* 0x000bf80a01007387 */ /* 0x000be20000100a00 */
[----:B-1----:R-:W-:-:S03]  /*5430*/  IMAD.WIDE R12, R229, 0x2, R136 ;  /* 0x00000002e50c7825 */ /* 0x002fc600078e0288 */
[----:B------:R-:W-:Y:S01]  /*5440*/  STL.64 [R1+0xc58], R112 ;  /* 0x000c587001007387 */ /* 0x000fe20000100a00 */
[----:B-----5:R-:W-:-:S03]  /*5450*/  IMAD.WIDE R10, R229, 0x2, R134 ;  /* 0x00000002e50a7825 */ /* 0x020fc600078e0286 */
[----:B------:R-:W-:Y:S01]  /*5460*/  STL.64 [R1+0xba0], R12 ;  /* 0x000ba00c01007387 */ /* 0x000fe20000100a00 */
[----:B------:R-:W-:-:S03]  /*5470*/  IMAD.WIDE R114, R230, 0x2, R136 ;  /* 0x00000002e6727825 */ /* 0x000fc600078e0288 */
[----:B------:R1:W-:Y:S01]  /*5480*/  STL.64 [R1+0xb98], R10 ;  /* 0x000b980a01007387 */ /* 0x0003e20000100a00 */
[----:B------:R-:W-:-:S03]  /*5490*/  IMAD.WIDE R226, R230, 0x2, R134 ;  /* 0x00000002e6e27825 */ /* 0x000fc600078e0286 */
[----:B------:R-:W-:Y:S01]  /*54a0*/  STL.64 [R1+0x9c8], R114 ;  /* 0x0009c87201007387 */ /* 0x000fe20000100a00 */
[----:B------:R-:W-:-:S04]  /*54b0*/  IMAD.WIDE R116, R231, 0x2, R136 ;  /* 0x00000002e7747825 */ /* 0x000fc800078e0288 */
[----:B-1----:R-:W-:-:S04]  /*54c0*/  IMAD.WIDE R10, R231, 0x2, R134 ;  /* 0x00000002e70a7825 */ /* 0x002fc800078e0286 */
[--C-:B------:R-:W-:Y:S01]  /*54d0*/  IMAD.WIDE R12, R233, 0x2, R136.reuse ;  /* 0x00000002e90c7825 */ /* 0x100fe200078e0288 */
[----:B------:R1:W-:Y:S04]  /*54e0*/  STL.64 [R1+0x950], R10 ;  /* 0x0009500a01007387 */ /* 0x0003e80000100a00 */
[----:B------:R-:W-:Y:S01]  /*54f0*/  STL.64 [R1+0x9c0], R226 ;  /* 0x0009c0e201007387 */ /* 0x000fe20000100a00 */
[----:B------:R-:W-:-:S03]  /*5500*/  IMAD.WIDE R118, R234, 0x2, R136 ;  /* 0x00000002ea767825 */ /* 0x000fc600078e0288 */
[----:B------:R-:W-:Y:S01]  /*5510*/  STL.64 [R1+0x1030], R12 ;  /* 0x0010300c01007387 */ /* 0x000fe20000100a00 */
[----:B-1----:R-:W-:-:S03]  /*5520*/  IMAD.WIDE R10, R233, 0x2, R134 ;  /* 0x00000002e90a7825 */ /* 0x002fc600078e0286 */
[----:B------:R-:W-:Y:S04]  /*5530*/  STL.64 [R1+0x958], R116 ;  /* 0x0009587401007387 */ /* 0x000fe80000100a00 */
[----:B------:R1:W-:Y:S01]  /*5540*/  STL.64 [R1+0x1028], R10 ;  /* 0x0010280a01007387 */ /* 0x0003e20000100a00 */
[----:B------:R-:W-:-:S03]  /*5550*/  IMAD.WIDE R120, R234, 0x2, R134 ;  /* 0x00000002ea787825 */ /* 0x000fc600078e0286 */
[----:B------:R-:W-:Y:S01]  /*5560*/  STL.64 [R1+0xfc0], R118 ;  /* 0x000fc07601007387 */ /* 0x000fe20000100a00 */
[----:B------:R-:W-:-:S04]  /*5570*/  IMAD.WIDE R126, R235, 0x2, R134 ;  /* 0x00000002eb7e7825 */ /* 0x000fc800078e0286 */
[----:B-1----:R-:W-:-:S05]  /*5580*/  IMAD.WIDE R10, R235, 0x2, R136 ;  /* 0x00000002eb0a7825 */ /* 0x002fca00078e0288 */
[----:B------:R1:W-:Y:S01]  /*5590*/  STL.64 [R1+0xf50], R10 ;  /* 0x000f500a01007387 */ /* 0x0003e20000100a00 */
[----:B------:R-:W-:-:S03]  /*55a0*/  IMAD R239, R239, 0x32, RZ ;  /* 0x00000032efef7824 */ /* 0x000fc600078e02ff */
[----:B------:R-:W-:Y:S01]  /*55b0*/  STL.64 [R1+0x12d0], R118 ;  /* 0x0012d07601007387 */ /* 0x000fe20000100a00 */
[----:B------:R-:W-:-:S03]  /*55c0*/  IMAD.WIDE R122, R237, 0x2, R136 ;  /* 0x00000002ed7a7825 */ /* 0x000fc600078e0288 */
[----:B------:R-:W-:Y:S01]  /*55d0*/  STL.64 [R1+0xfb8], R120 ;  /* 0x000fb87801007387 */ /* 0x000fe20000100a00 */
[----:B-1----:R-:W-:-:S03]  /*55e0*/  IMAD.WIDE R10, R238, 0x2, R136 ;  /* 0x00000002ee0a7825 */ /* 0x002fc600078e0288 */
[----:B------:R-:W-:Y:S01]  /*55f0*/  STL.64 [R1+0xf48], R126 ;  /* 0x000f487e01007387 */ /* 0x000fe20000100a00 */
[----:B------:R-:W-:-:S03]  /*5600*/  IMAD.WIDE R124, R237, 0x2, R134 ;  /* 0x00000002ed7c7825 */ /* 0x000fc600078e0286 */
[----:B------:R1:W-:Y:S01]  /*5610*/  STL.64 [R1+0xe90], R10 ;  /* 0x000e900a01007387 */ /* 0x0003e20000100a00 */
[----:B------:R-:W-:-:S03]  /*5620*/  IMAD R241, R241, 0x3a, RZ ;  /* 0x0000003af1f17824 */ /* 0x000fc600078e02ff */
[----:B------:R-:W-:Y:S01]  /*5630*/  STL.64 [R1+0xef0], R122 ;  /* 0x000ef07a01007387 */ /* 0x000fe20000100a00 */
[----:B------:R-:W-:-:S03]  /*5640*/  IMAD.WIDE R130, R238, 0x2, R134 ;  /* 0x00000002ee827825 */ /* 0x000fc600078e0286 */
[----:B------:R-:W-:Y:S01]  /*5650*/  STL.64 [R1+0xee8], R124 ;  /* 0x000ee87c01007387 */ /* 0x000fe20000100a00 */
[----:B-1----:R-:W-:-:S04]  /*5660*/  IMAD.WIDE R10, R239, 0x2, R136 ;  /* 0x00000002ef0a7825 */ /* 0x002fc800078e0288 */
[----:B------:R-:W-:Y:S01]  /*5670*/  IMAD.WIDE R138, R239, 0x2, R134 ;  /* 0x00000002ef8a7825 */ /* 0x000fe200078e0286 */
[----:B------:R1:W-:Y:S03]  /*5680*/  STL.64 [R1+0xe30], R10 ;  /* 0x000e300a01007387 */ /* 0x0003e60000100a00 */
[----:B------:R-:W-:Y:S01]  /*5690*/  IMAD R242, R242, 0x42, RZ ;  /* 0x00000042f2f27824 */ /* 0x000fe200078e02ff */
[----:B------:R-:W-:Y:S01]  /*56a0*/  STL.64 [R1+0xe88], R130 ;  /* 0x000e888201007387 */ /* 0x000fe20000100a00 */
[----:B------:R-:W-:-:S03]  /*56b0*/  IMAD.WIDE R128, R241, 0x2, R136 ;  /* 0x00000002f1807825 */ /* 0x000fc600078e0288 */
[----:B------:R-:W-:Y:S01]  /*56c0*/  STL.64 [R1+0xe28], R138 ;  /* 0x000e288a01007387 */ /* 0x000fe20000100a00 */
[----:B-1----:R-:W-:-:S04]  /*56d0*/  IMAD.WIDE R10, R241, 0x2, R134 ;  /* 0x00000002f10a7825 */ /* 0x002fc800078e0286 */
[----:B------:R-:W-:Y:S01]  /*56e0*/  IMAD.WIDE R12, R242, 0x2, R136 ;  /* 0x00000002f20c7825 */ /* 0x000fe200078e0288 */
[----:B------:R1:W-:Y:S03]  /*56f0*/  STL.64 [R1+0xdc8], R10 ;  /* 0x000dc80a01007387 */ /* 0x0003e60000100a00 */
[----:B------:R-:W-:Y:S01]  /*5700*/  IMAD R244, R244, 0x4a, RZ ;  /* 0x0000004af4f47824 */ /* 0x000fe200078e02ff */
[----:B------:R5:W-:Y:S01]  /*5710*/  STL.64 [R1+0xd70], R12 ;  /* 0x000d700c01007387 */ /* 0x000be20000100a00 */
[----:B------:R-:W-:-:S03]  /*5720*/  IMAD R245, R245, 0x52, RZ ;  /* 0x00000052f5f57824 */ /* 0x000fc600078e02ff */
[----:B------:R-:W-:Y:S01]  /*5730*/  STL.64 [R1+0xdd0], R128 ;  /* 0x000dd08001007387 */ /* 0x000fe20000100a00 */
[----:B-1----:R-:W-:-:S04]  /*5740*/  IMAD.WIDE R10, R242, 0x2, R134 ;  /* 0x00000002f20a7825 */ /* 0x002fc800078e0286 */
[--C-:B-----5:R-:W-:Y:S01]  /*5750*/  IMAD.WIDE R12, R244, 0x2, R136.reuse ;  /* 0x00000002f40c7825 */ /* 0x120fe200078e0288 */
[----:B------:R1:W-:Y:S03]  /*5760*/  STL.64 [R1+0xd68], R10 ;  /* 0x000d680a01007387 */ /* 0x0003e60000100a00 */
[----:B------:R-:W-:Y:S01]  /*5770*/  IMAD R246, R246, 0x5a, RZ ;  /* 0x0000005af6f67824 */ /* 0x000fe200078e02ff */
[----:B------:R5:W-:Y:S01]  /*5780*/  STL.64 [R1+0xd10], R12 ;  /* 0x000d100c01007387 */ /* 0x000be20000100a00 */
[----:B------:R-:W-:-:S04]  /*5790*/  IMAD.WIDE R140, R245, 0x2, R136 ;  /* 0x00000002f58c7825 */ /* 0x000fc800078e0288 */
[----:B-1----:R-:W-:-:S04]  /*57a0*/  IMAD.WIDE R10, R244, 0x2, R134 ;  /* 0x00000002f40a7825 */ /* 0x002fc800078e0286 */
[----:B-----5:R-:W-:Y:S01]  /*57b0*/  IMAD.WIDE R12, R245, 0x2, R134 ;  /* 0x00000002f50c7825 */ /* 0x020fe200078e0286 */
[----:B------:R1:W-:Y:S03]  /*57c0*/  STL.64 [R1+0xd08], R10 ;  /* 0x000d080a01007387 */ /* 0x0003e60000100a00 */
[----:B------:R-:W-:Y:S01]  /*57d0*/  IMAD R248, R248, 0x62, RZ ;  /* 0x00000062f8f87824 */ /* 0x000fe200078e02ff */
[----:B------:R-:W-:Y:S01]  /*57e0*/  STL.64 [R1+0xca8], R12 ;  /* 0x000ca80c01007387 */ /* 0x000fe20000100a00 */
[----:B------:R-:W-:-:S03]  /*57f0*/  IMAD.WIDE R144, R246, 0x2, R136 ;  /* 0x00000002f6907825 */ /* 0x000fc600078e0288 */
[----:B------:R-:W-:Y:S01]  /*5800*/  STL.64 [R1+0xcb0], R140 ;  /* 0x000cb08c01007387 */ /* 0x000fe20000100a00 */
[----:B------:R-:W-:Y:S02]  /*5810*/  IMAD R250, R250, 0x72, RZ ;  /* 0x00000072fafa7824 */ /* 0x000fe400078e02ff */
[----:B-1----:R-:W-:-:S04]  /*5820*/  IMAD.WIDE R10, R246, 0x2, R134 ;  /* 0x00000002f60a7825 */ /* 0x002fc800078e0286 */
[----:B------:R-:W-:Y:S01]  /*5830*/  IMAD R249, R249, 0x6a, RZ ;  /* 0x0000006af9f97824 */ /* 0x000fe200078e02ff */
[----:B------:R1:W-:Y:S01]  /*5840*/  STL.64 [R1+0xc48], R10 ;  /* 0x000c480a01007387 */ /* 0x0003e20000100a00 */
[----:B------:R-:W-:-:S03]  /*5850*/  IMAD.WIDE R146, R248, 0x2, R136 ;  /* 0x00000002f8927825 */ /* 0x000fc600078e0288 */
[----:B------:R-:W-:Y:S01]  /*5860*/  STL.64 [R1+0xc50], R144 ;  /* 0x000c509001007387 */ /* 0x000fe20000100a00 */
[----:B------:R-:W-:-:S03]  /*5870*/  IMAD.WIDE R14, R250, 0x2, R136 ;  /* 0x00000002fa0e7825 */ /* 0x000fc600078e0288 */
[----:B------:R-:W-:Y:S01]  /*5880*/  STL.64 [R1+0x1280], R144 ;  /* 0x0012809001007387 */ /* 0x000fe20000100a00 */
[----:B------:R-:W-:-:S04]  /*5890*/  IMAD.WIDE R148, R249, 0x2, R136 ;  /* 0x00000002f9947825 */ /* 0x000fc800078e0288 */
[--C-:B-1----:R-:W-:Y:S01]  /*58a0*/  IMAD.WIDE R10, R248, 0x2, R134.reuse ;  /* 0x00000002f80a7825 */ /* 0x102fe200078e0286 */
[----:B------:R-:W-:Y:S03]  /*58b0*/  STL.64 [R1+0xbf0], R146 ;  /* 0x000bf09201007387 */ /* 0x000fe60000100a00 */
[--C-:B------:R-:W-:Y:S01]  /*58c0*/  IMAD.WIDE R230, R249, 0x2, R134.reuse ;  /* 0x00000002f9e67825 */ /* 0x100fe200078e0286 */
[----:B------:R-:W-:Y:S03]  /*58d0*/  STL.64 [R1+0x1270], R146 ;  /* 0x0012709201007387 */ /* 0x000fe60000100a00 */
[----:B------:R-:W-:Y:S01]  /*58e0*/  IMAD R252, R252, 0xb, RZ ;  /* 0x0000000bfcfc7824 */ /* 0x000fe200078e02ff */
[----:B------:R-:W-:Y:S01]  /*58f0*/  STL.64 [R1+0xbe8], R10 ;  /* 0x000be80a01007387 */ /* 0x000fe20000100a00 */
[----:B------:R-:W-:-:S03]  /*5900*/  IMAD.WIDE R12, R250, 0x2, R134 ;  /* 0x00000002fa0c7825 */ /* 0x000fc600078e0286 */
[----:B------:R1:W-:Y:S01]  /*5910*/  STL.64 [R1+0x9b8], R14 ;  /* 0x0009b80e01007387 */ /* 0x0003e20000100a00 */
[----:B------:R-:W-:Y:S02]  /*5920*/  IMAD R251, R251, 0x7a, RZ ;  /* 0x0000007afbfb7824 */ /* 0x000fe400078e02ff */
[----:B------:R-:W-:Y:S01]  /*5930*/  IMAD.WIDE R16, R252, 0x2, R136 ;  /* 0x00000002fc107825 */ /* 0x000fe200078e0288 */
[----:B------:R-:W-:Y:S04]  /*5940*/  STL.64 [R1+0xb90], R148 ;  /* 0x000b909401007387 */ /* 0x000fe80000100a00 */
[----:B------:R-:W-:Y:S01]  /*5950*/  STL.64 [R1+0xb88], R230 ;  /* 0x000b88e601007387 */ /* 0x000fe20000100a00 */
[----:B------:R-:W-:-:S03]  /*5960*/  IMAD.WIDE R228, R251, 0x2, R134 ;  /* 0x00000002fbe47825 */ /* 0x000fc600078e0286 */
[----:B------:R-:W-:Y:S01]  /*5970*/  STL.64 [R1+0x9b0], R12 ;  /* 0x0009b00c01007387 */ /* 0x000fe20000100a00 */
[----:B-1----:R-:W-:-:S03]  /*5980*/  IMAD.WIDE R14, R251, 0x2, R136 ;  /* 0x00000002fb0e7825 */ /* 0x002fc600078e0288 */
[----:B------:R1:W-:Y:S04]  /*5990*/  STL.64 [R1+0x1250], R12 ;  /* 0x0012500c01007387 */ /* 0x0003e80000100a00 */
[----:B------:R5:W-:Y:S04]  /*59a0*/  STL.64 [R1+0x1020], R16 ;  /* 0x0010201001007387 */ /* 0x000be80000100a00 */
[----:B------:R-:W-:Y:S01]  /*59b0*/  STL.64 [R1+0x948], R14 ;  /* 0x0009480e01007387 */ /* 0x000fe20000100a00 */
[----:B-1----:R-:W-:-:S03]  /*59c0*/  IMAD.WIDE R12, R18, 0x2, R136 ;  /* 0x00000002120c7825 */ /* 0x002fc600078e0288 */
[----:B------:R-:W-:Y:S01]  /*59d0*/  STL.64 [R1+0x940], R228 ;  /* 0x000940e401007387 */ /* 0x000fe20000100a00 */
[----:B-----5:R-:W-:-:S03]  /*59e0*/  IMAD.WIDE R16, R252, 0x2, R134 ;  /* 0x00000002fc107825 */ /* 0x020fc600078e0286 */
[----:B------:R1:W-:Y:S01]  /*59f0*/  STL.64 [R1+0xfb0], R12 ;  /* 0x000fb00c01007387 */ /* 0x0003e20000100a00 */
[----:B------:R-:W-:-:S03]  /*5a00*/  IMAD.WIDE R18, R18, 0x2, R134 ;  /* 0x0000000212127825 */ /* 0x000fc600078e0286 */
[----:B------:R-:W-:Y:S04]  /*5a10*/  STL.64 [R1+0x1018], R16 ;  /* 0x0010181001007387 */ /* 0x000fe80000100a00 */
[----:B------:R-:W-:Y:S01]  /*5a20*/  STL.64 [R1+0x1238], R16 ;  /* 0x0012381001007387 */ /* 0x000fe20000100a00 */
[----:B-1----:R-:W-:-:S05]  /*5a30*/  IMAD.WIDE R12, R20, 0x2, R136 ;  /* 0x00000002140c7825 */ /* 0x002fca00078e0288 */
        /* <DEDUP_REMOVED lines=17> */
[----:B------:R-:W-:Y:S01]  /*5b50*/  STL.64 [R1+0xe78], R24 ;  /* 0x000e781801007387 */ /* 0x000fe20000100a00 */
[----:B------:R-:W-:-:S03]  /*5b60*/  IMAD.WIDE R214, R30, 0x2, R136 ;  /* 0x000000021ed67825 */ /* 0x000fc600078e0288 */
[----:B------:R-:W-:Y:S01]  /*5b70*/  STL.64 [R1+0x11f8], R24 ;  /* 0x0011f81801007387 */ /* 0x000fe20000100a00 */
[----:B-1----:R-:W-:-:S04]  /*5b80*/  IMAD.WIDE R12, R28, 0x2, R136 ;  /* 0x000000021c0c7825 */ /* 0x002fc800078e0288 */
[--C-:B------:R-:W-:Y:S01]  /*5b90*/  IMAD.WIDE R28, R28, 0x2, R134.reuse ;  /* 0x000000021c1c7825 */ /* 0x100fe200078e0286 */
[----:B------:R1:W-:Y:S03]  /*5ba0*/  STL.64 [R1+0xdc0], R12 ;  /* 0x000dc00c01007387 */ /* 0x0003e60000100a00 */
[----:B------:R-:W-:Y:S01]  /*5bb0*/  IMAD.WIDE R30, R30, 0x2, R134 ;  /* 0x000000021e1e7825 */ /* 0x000fe200078e0286 */
[----:B------:R-:W-:Y:S03]  /*5bc0*/  STL.64 [R1+0xe18], R26 ;  /* 0x000e181a01007387 */ /* 0x000fe60000100a00 */
[C---:B------:R-:W-:Y:S01]  /*5bd0*/  IMAD.WIDE R108, R32.reuse, 0x2, R136 ;  /* 0x00000002206c7825 */ /* 0x040fe200078e0288 */
[----:B------:R5:W-:Y:S03]  /*5be0*/  STL.64 [R1+0x11e8], R26 ;  /* 0x0011e81a01007387 */ /* 0x000be60000100a00 */
[----:B------:R-:W-:Y:S01]  /*5bf0*/  IMAD.WIDE R32, R32, 0x2, R134 ;  /* 0x0000000220207825 */ /* 0x000fe200078e0286 */
[----:B------:R-:W-:Y:S03]  /*5c00*/  STL.64 [R1+0xdb8], R28 ;  /* 0x000db81c01007387 */ /* 0x000fe60000100a00 */
[C---:B------:R-:W-:Y:S01]  /*5c10*/  IMAD.WIDE R34, R37.reuse, 0x2, R136 ;  /* 0x0000000225227825 */ /* 0x040fe200078e0288 */
[----:B------:R0:W-:Y:S03]  /*5c20*/  STL.64 [R1+0x11d8], R28 ;  /* 0x0011d81c01007387 */ /* 0x0001e60000100a00 */
[----:B------:R-:W-:Y:S01]  /*5c30*/  IMAD.WIDE R220, R37, 0x2, R134 ;  /* 0x0000000225dc7825 */ /* 0x000fe200078e0286 */
[----:B------:R0:W-:Y:S03]  /*5c40*/  STL.64 [R1+0xd60], R214 ;  /* 0x000d60d601007387 */ /* 0x0001e60000100a00 */
        /* <DEDUP_REMOVED lines=21> */
[----:B------:R-:W-:Y:S03]  /*5da0*/  STL.64 [R1+0xb78], R224 ;  /* 0x000b78e001007387 */ /* 0x000fe60000100a00 */
        /* <DEDUP_REMOVED lines=26> */
[----:B------:R-:W-:Y:S01]  /*5f50*/  IMAD R64, R2, 0x54, RZ ;  /* 0x0000005402407824 */ /* 0x000fe200078e02ff */
[----:B------:R0:W-:Y:S01]  /*5f60*/  STL.64 [R1+0xe68], R54 ;  /* 0x000e683601007387 */ /* 0x0001e20000100a00 */
[----:B------:R-:W-:-:S03]  /*5f70*/  IMAD.WIDE R88, R60, 0x2, R136 ;  /* 0x000000023c587825 */ /* 0x000fc600078e0288 */
[----:B------:R0:W-:Y:S01]  /*5f80*/  STL.64 [R1+0xe10], R92 ;  /* 0x000e105c01007387 */ /* 0x0001e20000100a00 */
[----:B------:R-:W-:-:S03]  /*5f90*/  IMAD.WIDE R60, R60, 0x2, R134 ;  /* 0x000000023c3c7825 */ /* 0x000fc600078e0286 */
[----:B------:R0:W-:Y:S01]  /*5fa0*/  STL.64 [R1+0xe08], R56 ;  /* 0x000e083801007387 */ /* 0x0001e20000100a00 */
[----:B--2---:R-:W-:Y:S02]  /*5fb0*/  IMAD R9, R9, 0x5c, RZ ;  /* 0x0000005c09097824 */ /* 0x004fe400078e02ff */
[C---:B------:R-:W-:Y:S01]  /*5fc0*/  IMAD.WIDE R86, R62.reuse, 0x2, R136 ;  /* 0x000000023e567825 */ /* 0x040fe200078e0288 */
[----:B------:R2:W-:Y:S03]  /*5fd0*/  STL.64 [R1+0xdb0], R90 ;  /* 0x000db05a01007387 */ /* 0x0005e60000100a00 */
[----:B------:R-:W-:Y:S01]  /*5fe0*/  IMAD.WIDE R62, R62, 0x2, R134 ;  /* 0x000000023e3e7825 */ /* 0x000fe200078e0286 */
[----:B------:R0:W-:Y:S03]  /*5ff0*/  STL.64 [R1+0xda8], R58 ;  /* 0x000da83a01007387 */ /* 0x0001e60000100a00 */
[----:B----4-:R-:W-:Y:S01]  /*6000*/  IMAD R7, R7, 0x64, RZ ;  /* 0x0000006407077824 */ /* 0x010fe200078e02ff */
[----:B------:R4:W-:Y:S01]  /*6010*/  STL.64 [R1+0xd50], R88 ;  /* 0x000d505801007387 */ /* 0x0009e20000100a00 */
[----:B------:R-:W-:-:S03]  /*6020*/  IMAD.WIDE R84, R64, 0x2, R136 ;  /* 0x0000000240547825 */ /* 0x000fc600078e0288 */
[----:B------:R0:W-:Y:S01]  /*6030*/  STL.64 [R1+0xd48], R60 ;  /* 0x000d483c01007387 */ /* 0x0001e20000100a00 */
[----:B------:R-:W-:-:S03]  /*6040*/  IMAD.WIDE R64, R64, 0x2, R134 ;  /* 0x0000000240407825 */ /* 0x000fc600078e0286 */
[----:B------:R0:W-:Y:S01]  /*6050*/  STL.64 [R1+0xcf0], R86 ;  /* 0x000cf05601007387 */ /* 0x0001e20000100a00 */
[----:B------:R-:W-:Y:S02]  /*6060*/  IMAD R6, R6, 0x6c, RZ ;  /* 0x0000006c06067824 */ /* 0x000fe400078e02ff */
[C---:B------:R-:W-:Y:S01]  /*6070*/  IMAD.WIDE R82, R9.reuse, 0x2, R136 ;  /* 0x0000000209527825 */ /* 0x040fe200078e0288 */
[----:B------:R0:W-:Y:S03]  /*6080*/  STL.64 [R1+0xce8], R62 ;  /* 0x000ce83e01007387 */ /* 0x0001e60000100a00 */
[----:B------:R-:W-:Y:S01]  /*6090*/  IMAD.WIDE R66, R9, 0x2, R134 ;  /* 0x0000000209427825 */ /* 0x000fe200078e0286 */
[----:B------:R0:W-:Y:S03]  /*60a0*/  STL.64 [R1+0xc90], R84 ;  /* 0x000c905401007387 */ /* 0x0001e60000100a00 */
[----:B------:R-:W-:-:S02]  /*60b0*/  IMAD R5, R5, 0x74, RZ ;  /* 0x0000007405057824 */ /* 0x000fc400078e02ff */
[C---:B------:R-:W-:Y:S01]  /*60c0*/  IMAD.WIDE R70, R7.reuse, 0x2, R136 ;  /* 0x0000000207467825 */ /* 0x040fe200078e0288 */
[----:B------:R0:W-:Y:S03]  /*60d0*/  STL.64 [R1+0xc88], R64 ;  /* 0x000c884001007387 */ /* 0x0001e60000100a00 */
[----:B------:R-:W-:Y:S01]  /*60e0*/  IMAD.WIDE R68, R7, 0x2, R134 ;  /* 0x0000000207447825 */ /* 0x000fe200078e0286 */
[----:B------:R-:W-:Y:S03]  /*60f0*/  STL.64 [R1+0xc30], R82 ;  /* 0x000c305201007387 */ /* 0x000fe60000100a00 */
[----:B------:R-:W-:Y:S02]  /*6100*/  IMAD R3, R3, 0x7c, RZ ;  /* 0x0000007c03037824 */ /* 0x000fe400078e02ff */
[C---:B------:R-:W-:Y:S01]  /*6110*/  IMAD.WIDE R218, R6.reuse, 0x2, R136 ;  /* 0x0000000206da7825 */ /* 0x040fe200078e0288 */
[----:B------:R-:W-:Y:S03]  /*6120*/  STL.64 [R1+0xc28], R66 ;  /* 0x000c284201007387 */ /* 0x000fe60000100a00 */
[----:B------:R-:W-:Y:S01]  /*6130*/  IMAD.WIDE R212, R6, 0x2, R134 ;  /* 0x0000000206d47825 */ /* 0x000fe200078e0286 */
[----:B------:R-:W-:Y:S03]  /*6140*/  STL.64 [R1+0xbd0], R70 ;  /* 0x000bd04601007387 */ /* 0x000fe60000100a00 */
[----:B------:R-:W-:-:S02]  /*6150*/  IMAD R2, R4, 0xd, RZ ;  /* 0x0000000d04027824 */ /* 0x000fc400078e02ff */
[C---:B------:R-:W-:Y:S01]  /*6160*/  IMAD.WIDE R80, R5.reuse, 0x2, R136 ;  /* 0x0000000205507825 */ /* 0x040fe200078e0288 */
[----:B------:R-:W-:Y:S03]  /*6170*/  STL.64 [R1+0xbc8], R68 ;  /* 0x000bc84401007387 */ /* 0x000fe60000100a00 */
[----:B------:R-:W-:Y:S01]  /*6180*/  IMAD.WIDE R72, R5, 0x2, R134 ;  /* 0x0000000205487825 */ /* 0x000fe200078e0286 */
[----:B------:R-:W-:Y:S03]  /*6190*/  STL.64 [R1+0xb70], R218 ;  /* 0x000b70da01007387 */ /* 0x000fe60000100a00 */
[----:B------:R-:W-:Y:S01]  /*61a0*/  IMAD.WIDE R74, R3, 0x2, R136 ;  /* 0x00000002034a7825 */ /* 0x000fe200078e0288 */
[----:B------:R-:W-:Y:S03]  /*61b0*/  STL.64 [R1+0xb68], R212 ;  /* 0x000b68d401007387 */ /* 0x000fe60000100a00 */
[----:B------:R-:W-:-:S02]  /*61c0*/  IMAD R4, R8, 0x15, RZ ;  /* 0x0000001508047824 */ /* 0x000fc400078e02ff */
[----:B------:R-:W-:Y:S01]  /*61d0*/  IMAD.WIDE R216, R3, 0x2, R134 ;  /* 0x0000000203d87825 */ /* 0x000fe200078e0286 */
[----:B------:R-:W-:Y:S03]  /*61e0*/  STL.64 [R1+0x998], R80 ;  /* 0x0009985001007387 */ /* 0x000fe60000100a00 */
[C---:B------:R-:W-:Y:S01]  /*61f0*/  IMAD.WIDE R78, R2.reuse, 0x2, R136 ;  /* 0x00000002024e7825 */ /* 0x040fe200078e0288 */
[----:B------:R-:W-:Y:S03]  /*6200*/  STL.64 [R1+0x990], R72 ;  /* 0x0009904801007387 */ /* 0x000fe60000100a00 */
[----:B------:R-:W-:Y:S01]  /*6210*/  IMAD.WIDE R76, R2, 0x2, R134 ;  /* 0x00000002024c7825 */ /* 0x000fe200078e0286 */
[----:B------:R-:W-:Y:S03]  /*6220*/  STL.64 [R1+0x928], R74 ;  /* 0x0009284a01007387 */ /* 0x000fe60000100a00 */
[----:B---3--:R-:W-:Y:S01]  /*6230*/  IMAD R8, R150, 0x1d, RZ ;  /* 0x0000001d96087824 */ /* 0x008fe200078e02ff */
[----:B------:R-:W-:Y:S01]  /*6240*/  STL.64 [R1+0x920], R216 ;  /* 0x000920d801007387 */ /* 0x000fe20000100a00 */
[----:B------:R-:W-:-:S03]  /*6250*/  IMAD.WIDE R2, R4, 0x2, R136 ;  /* 0x0000000204027825 */ /* 0x000fc600078e0288 */
[----:B------:R-:W-:Y:S01]  /*6260*/  STL.64 [R1+0x1000], R78 ;  /* 0x0010004e01007387 */ /* 0x000fe20000100a00 */
[----:B------:R-:W-:-:S03]  /*6270*/  IMAD.WIDE R4, R4, 0x2, R134 ;  /* 0x0000000204047825 */ /* 0x000fc600078e0286 */
[----:B------:R-:W-:Y:S01]  /*6280*/  STL.64 [R1+0xff8], R76 ;  /* 0x000ff84c01007387 */ /* 0x000fe20000100a00 */
[----:B------:R-:W-:Y:S02]  /*6290*/  IMAD R142, R142, 0x25, RZ ;  /* 0x000000258e8e7824 */ /* 0x000fe400078e02ff */
[C---:B------:R-:W-:Y:S01]  /*62a0*/  IMAD.WIDE R6, R8.reuse, 0x2, R136 ;  /* 0x0000000208067825 */ /* 0x040fe200078e0288 */
[----:B------:R-:W3:Y:S03]  /*62b0*/  LDL.64 R18, [R1+0xfd8] ;  /* 0x000fd80001127983 */ /* 0x000ee60000100a00 */
[----:B------:R-:W-:Y:S01]  /*62c0*/  IMAD.WIDE R210, R8, 0x2, R134 ;  /* 0x0000000208d27825 */ /* 0x000fe200078e0286 */
[----:B------:R-:W2:Y:S03]  /*62d0*/  LDL.64 R16, [R1+0xf10] ;  /* 0x000f100001107983 */ /* 0x000ea60000100a00 */
[----:B------:R-:W-:Y:S01]  /*62e0*/  IMAD R232, R143, 0x2d, RZ ;  /* 0x0000002d8fe87824 */ /* 0x000fe200078e02ff */
[----:B------:R-:W-:Y:S01]  /*62f0*/  STL.64 [R1+0xf90], R2 ;  /* 0x000f900201007387 */ /* 0x000fe20000100a00 */
[----:B------:R-:W-:-:S03]  /*6300*/  IMAD.WIDE R8, R142, 0x2, R136 ;  /* 0x000000028e087825 */ /* 0x000fc600078e0288 */
[----:B------:R-:W-:Y:S01]  /*6310*/  STL.64 [R1+0xf88], R4 ;  /* 0x000f880401007387 */ /* 0x000fe20000100a00 */
[----:B------:R-:W-:Y:S01]  /*6320*/  IMAD.WIDE R150, R142, 0x2, R134 ;  /* 0x000000028e967825 */ /* 0x000fe200078e0286 */
[----:B------:R-:W-:Y:S02]  /*6330*/  PRMT R185, RZ, 0x7610, R185 ;  /* 0x00007610ffb97816 */ /* 0x000fe400000000b9 */
[----:B-1----:R-:W2:Y:S01]  /*6340*/  LDL.64 R12, [R1+0xea8] ;  /* 0x000ea800010c7983 */ /* 0x002ea20000100a00 */
[----:B------:R-:W-:-:S03]  /*6350*/  IMAD.WIDE R142, R232, 0x2, R136 ;  /* 0x00000002e88e7825 */ /* 0x000fc600078e0288 */
[----:B------:R-:W2:Y:S01]  /*6360*/  LDL.64 R146, [R1+0xdf0] ;  /* 0x000df00001927983 */ /* 0x000ea20000100a00 */
[----:B0-----:R-:W-:-:S03]  /*6370*/  IMAD R247, R247, 0x35, RZ ;  /* 0x00000035f7f77824 */ /* 0x001fc600078e02ff */
[----:B------:R-:W-:Y:S01]  /*6380*/  STL.64 [R1+0xf20], R6 ;  /* 0x000f200601007387 */ /* 0x000fe20000100a00 */
[----:B------:R-:W-:-:S03]  /*6390*/  IMAD.WIDE R250, R232, 0x2, R134 ;  /* 0x00000002e8fa7825 */ /* 0x000fc600078e0286 */
[----:B------:R-:W2:Y:S01]  /*63a0*/  LDL.64 R144, [R1+0xd90] ;  /* 0x000d900001907983 */ /* 0x000ea20000100a00 */
[----:B------:R-:W-:-:S03]  /*63b0*/  PRMT R187, RZ, 0x7610, R187 ;  /* 0x00007610ffbb7816 */ /* 0x000fc600000000bb */
[----:B------:R-:W2:Y:S04]  /*63c0*/  LDL.64 R244, [R1+0xd88] ;  /* 0x000d880001f47983 */ /* 0x000ea80000100a00 */
[----:B------:R-:W2:Y:S04]  /*63d0*/  LDL.64 R242, [R1+0xd30] ;  /* 0x000d300001f27983 */ /* 0x000ea80000100a00 */
[----:B------:R-:W2:Y:S04]  /*63e0*/  LDL.64 R240, [R1+0xcd0] ;  /* 0x000cd00001f07983 */ /* 0x000ea80000100a00 */
[----:B------:R-:W2:Y:S04]  /*63f0*/  LDL.64 R238, [R1+0xcc8] ;  /* 0x000cc80001ee7983 */ /* 0x000ea80000100a00 */
[----:B------:R-:W2:Y:S01]  /*6400*/  LDL.64 R236, [R1+0xc70] ;  /* 0x000c700001ec7983 */ /* 0x000ea20000100a00 */
[----:B------:R-:W-:-:S03]  /*6410*/  IMAD.WIDE R248, R247, 0x2, R136 ;  /* 0x00000002f7f87825 */ /* 0x000fc600078e0288 */
[----:B------:R-:W-:Y:S01]  /*6420*/  STL.64 [R1+0xf18], R210 ;  /* 0x000f18d201007387 */ /* 0x000fe20000100a00 */
[----:B------:R-:W-:-:S03]  /*6430*/  PRMT R188, RZ, 0x7610, R188 ;  /* 0x00007610ffbc7816 */ /* 0x000fc600000000bc */
[----:B------:R-:W2:Y:S04]  /*6440*/  LDL.64 R118, [R1+0xc08] ;  /* 0x000c080001767983 */ /* 0x000ea80000100a00 */
[----:B------:R-:W2:Y:S01]  /*6450*/  LDL.64 R234, [R1+0xbb0] ;  /* 0x000bb00001ea7983 */ /* 0x000ea20000100a00 */
[----:B------:R-:W-:-:S03]  /*6460*/  PRMT R190, RZ, 0x7610, R190 ;  /* 0x00007610ffbe7816 */ /* 0x000fc600000000be */
[----:B------:R-:W-:Y:S01]  /*6470*/  STL.64 [R1+0xec0], R8 ;  /* 0x000ec00801007387 */ /* 0x000fe20000100a00 */
[----:B------:R-:W-:-:S03]  /*6480*/  PRMT R191, RZ, 0x7610, R191 ;  /* 0x00007610ffbf7816 */ /* 0x000fc600000000bf */
[----:B------:R-:W-:Y:S04]  /*6490*/  STL.64 [R1+0xeb8], R150 ;  /* 0x000eb89601007387 */ /* 0x000fe80000100a00 */
[----:B------:R-:W-:Y:S04]  /*64a0*/  STL.64 [R1+0xe60], R142 ;  /* 0x000e608e01007387 */ /* 0x000fe80000100a00 */
[----:B------:R-:W-:Y:S04]  /*64b0*/  STL.64 [R1+0xe58], R250 ;  /* 0x000e58fa01007387 */ /* 0x000fe80000100a00 */
[----:B------:R-:W2:Y:S04]  /*64c0*/  @P4 LDG.E.U16 R185, desc[UR10][R192.64] ;  /* 0x0000000ac0b94981 */ /* 0x000ea8000c1e1500 */
[----:B------:R-:W2:Y:S04]  /*64d0*/  @P4 LDG.E.U16 R187, desc[UR10][R194.64] ;  /* 0x0000000ac2bb4981 */ /* 0x000ea8000c1e1500 */
[----:B------:R-:W2:Y:S04]  /*64e0*/  @P4 LDG.E.U16 R188, desc[UR10][R196.64] ;  /* 0x0000000ac4bc4981 */ /* 0x000ea8000c1e1500 */
[----:B------:R-:W2:Y:S04]  /*64f0*/  LDL.LU.64 R192, [R1+0x13b0] ;  /* 0x0013b00001c07983 */ /* 0x000ea80000300a00 */
[----:B------:R-:W3:Y:S04]  /*6500*/  LDL.64 R232, [R1+0xb50] ;  /* 0x000b500001e87983 */ /* 0x000ee80000100a00 */
[----:B------:R-:W-:Y:S04]  /*6510*/  STL.64 [R1+0xe00], R248 ;  /* 0x000e00f801007387 */ /* 0x000fe80000100a00 */
[----:B------:R-:W3:Y:S04]  /*6520*/  LDL.LU.64 R194, [R1+0x13a8] ;  /* 0x0013a80001c27983 */ /* 0x000ee80000300a00 */
[----:B------:R-:W4:Y:S04]  /*6530*/  LDL.LU.64 R196, [R1+0x13a0] ;  /* 0x0013a00001c47983 */ /* 0x000f280000300a00 */
[----:B------:R-:W5:Y:S04]  /*6540*/  @P4 LDG.E.U16 R190, desc[UR10][R198.64] ;  /* 0x0000000ac6be4981 */ /* 0x000f68000c1e1500 */
[----:B------:R-:W5:Y:S04]  /*6550*/  @P4 LDG.E.U16 R191, desc[UR10][R200.64] ;  /* 0x0000000ac8bf4981 */ /* 0x000f68000c1e1500 */
[----:B------:R-:W5:Y:S04]  /*6560*/  LDL.LU.64 R198, [R1+0x1398] ;  /* 0x0013980001c67983 */ /* 0x000f680000300a00 */
[----:B------:R-:W5:Y:S04]  /*6570*/  LDL.LU.64 R200, [R1+0x1390] ;  /* 0x0013900001c87983 */ /* 0x000f680000300a00 */
[----:B--2---:R-:W2:Y:S01]  /*6580*/  @P4 LDG.E.U16 R193, desc[UR10][R202.64] ;  /* 0x0000000acac14981 */ /* 0x004ea2000c1e1500 */
[----:B------:R-:W-:-:S03]  /*6590*/  IMAD.WIDE R246, R247, 0x2, R134 ;  /* 0x00000002f7f67825 */ /* 0x000fc600078e0286 */
[----:B------:R-:W2:Y:S04]  /*65a0*/  @P4 LDG.E.U16 R192, desc[UR10][R12.64] ;  /* 0x0000000a0cc04981 */ /* 0x000ea8000c1e1500 */
[----:B------:R-:W2:Y:S04]  /*65b0*/  LDL.LU.64 R202, [R1+0x1388] ;  /* 0x0013880001ca7983 */ /* 0x000ea80000300a00 */
[----:B---3--:R-:W3:Y:S04]  /*65c0*/  @P4 LDG.E.U16 R194, desc[UR10][R204.64] ;  /* 0x0000000accc24981 */ /* 0x008ee8000c1e1500 */
[----:B----4-:R-:W4:Y:S04]  /*65d0*/  @P4 LDG.E.U16 R197, desc[UR10][R206.64] ;  /* 0x0000000acec54981 */ /* 0x010f28000c1e1500 */
[----:B------:R-:W3:Y:S04]  /*65e0*/  @P4 LDG.E.U16 R196, desc[UR10][R146.64] ;  /* 0x0000000a92c44981 */ /* 0x000ee8000c1e1500 */
[----:B------:R-:W3:Y:S04]  /*65f0*/  LDL.LU.64 R204, [R1+0x1380] ;  /* 0x0013800001cc7983 */ /* 0x000ee80000300a00 */
[----:B------:R-:W4:Y:S04]  /*6600*/  LDL.LU.64 R206, [R1+0x1378] ;  /* 0x0013780001ce7983 */ /* 0x000f280000300a00 */
[----:B-----5:R-:W5:Y:S04]  /*6610*/  @P4 LDG.E.U16 R201, desc[UR10][R208.64] ;  /* 0x0000000ad0c94981 */ /* 0x020f68000c1e1500 */
[----:B------:R0:W5:Y:S04]  /*6620*/  @P4 LDG.E.U16 R200, desc[UR10][R242.64] ;  /* 0x0000000af2c84981 */ /* 0x000168000c1e1500 */
[----:B------:R-:W5:Y:S04]  /*6630*/  @P4 LDG.E.U16 R199, desc[UR10][R244.64] ;  /* 0x0000000af4c74981 */ /* 0x000f68000c1e1500 */
[----:B------:R-:W5:Y:S01]  /*6640*/  LDL.LU.64 R208, [R1+0x1370] ;  /* 0x0013700001d07983 */ /* 0x000f620000300a00 */
[----:B0-----:R-:W0:Y:S01]  /*6650*/  LDC R243, c[0x0][0x3c4] ;  /* 0x0000f100fff37b82 */ /* 0x001e220000000800 */
[----:B------:R-:W-:-:S02]  /*6660*/  PRMT R186, RZ, 0x7610, R186 ;  /* 0x00007610ffba7816 */ /* 0x000fc400000000ba */
[----:B------:R-:W5:Y:S01]  /*6670*/  @P4 LDG.E.U16 R198, desc[UR10][R144.64] ;  /* 0x0000000a90c64981 */ /* 0x000f62000c1e1500 */
[----:B------:R-:W-:-:S03]  /*6680*/  PRMT R189, RZ, 0x7610, R189 ;  /* 0x00007610ffbd7816 */ /* 0x000fc600000000bd */
[----:B------:R-:W5:Y:S04]  /*6690*/  @P4 LDG.E.U16 R186, desc[UR10][R18.64] ;  /* 0x0000000a12ba4981 */ /* 0x000f68000c1e1500 */
[----:B------:R-:W5:Y:S04]  /*66a0*/  @P4 LDG.E.U16 R189, desc[UR10][R16.64] ;  /* 0x0000000a10bd4981 */ /* 0x000f68000c1e1500 */
[----:B--2---:R1:W2:Y:S04]  /*66b0*/  @P4 LDG.E.U16 R202, desc[UR10][R240.64] ;  /* 0x0000000af0ca4981 */ /* 0x0042a8000c1e1500 */
[----:B------:R-:W2:Y:S04]  /*66c0*/  @P4 LDG.E.U16 R203, desc[UR10][R238.64] ;  /* 0x0000000aeecb4981 */ /* 0x000ea8000c1e1500 */
[----:B---3--:R-:W3:Y:S04]  /*66d0*/  @P4 LDG.E.U16 R205, desc[UR10][R154.64] ;  /* 0x0000000a9acd4981 */ /* 0x008ee8000c1e1500 */
[----:B----4-:R-:W4:Y:S04]  /*66e0*/  @P4 LDG.E.U16 R206, desc[UR10][R152.64] ;  /* 0x0000000a98ce4981 */ /* 0x010f28000c1e1500 */
[----:B------:R-:W2:Y:S04]  /*66f0*/  @P4 LDG.E.U16 R207, desc[UR10][R118.64] ;  /* 0x0000000a76cf4981 */ /* 0x000ea8000c1e1500 */
[----:B------:R1:W2:Y:S04]  /*6700*/  @P4 LDG.E.U16 R204, desc[UR10][R236.64] ;  /* 0x0000000aeccc4981 */ /* 0x0002a8000c1e1500 */
[----:B-----5:R-:W5:Y:S01]  /*6710*/  @P4 LDG.E.U16 R209, desc[UR10][R156.64] ;  /* 0x0000000a9cd14981 */ /* 0x020f62000c1e1500 */
[----:B0-----:R-:W-:Y:S01]  /*6720*/  IMAD R243, R243, 0x3d, RZ ;  /* 0x0000003df3f37824 */ /* 0x001fe200078e02ff */
[----:B-1----:R-:W0:Y:S02]  /*6730*/  LDC R240, c[0x0][0x3c4] ;  /* 0x0000f100fff07b82 */ /* 0x002e240000000800 */
[----:B------:R-:W2:Y:S04]  /*6740*/  LDL.LU.64 R154, [R1+0x1368] ;  /* 0x00136800019a7983 */ /* 0x000ea80000300a00 */
[----:B------:R-:W3:Y:S04]  /*6750*/  LDL.LU.64 R152, [R1+0x1360] ;  /* 0x0013600001987983 */ /* 0x000ee80000300a00 */
[----:B------:R-:W3:Y:S04]  /*6760*/  LDL.64 R26, [R1+0xf60] ;  /* 0x000f6000011a7983 */ /* 0x000ee80000100a00 */
[----:B------:R-:W4:Y:S04]  /*6770*/  LDL.64 R24, [R1+0xf58] ;  /* 0x000f580001187983 */ /* 0x000f280000100a00 */
[----:B------:R-:W4:Y:S04]  /*6780*/  LDL.64 R22, [R1+0xef8] ;  /* 0x000ef80001167983 */ /* 0x000f280000100a00 */
[----:B------:R-:W4:Y:S04]  /*6790*/  LDL.LU.64 R156, [R1+0x1358] ;  /* 0x00135800019c7983 */ /* 0x000f280000300a00 */
[----:B------:R-:W4:Y:S04]  /*67a0*/  @P4 LDG.E.U16 R208, desc[UR10][R234.64] ;  /* 0x0000000aead04981 */ /* 0x000f28000c1e1500 */
[----:B------:R-:W4:Y:S01]  /*67b0*/  LDL.64 R20, [R1+0xe98] ;  /* 0x000e980001147983 */ /* 0x000f220000100a00 */
[----:B------:R-:W-:-:S03]  /*67c0*/  IMAD.WIDE R244, R243, 0x2, R136 ;  /* 0x00000002f3f47825 */ /* 0x000fc600078e0288 */
[----:B------:R-:W5:Y:S04]  /*67d0*/  LDL.64 R234, [R1+0xe40] ;  /* 0x000e400001ea7983 */ /* 0x000f680000100a00 */
[----:B--2---:R-:W2:Y:S04]  /*67e0*/  @P4 LDG.E.U16 R154, desc[UR10][R164.64] ;  /* 0x0000000aa49a4981 */ /* 0x004ea8000c1e1500 */
[----:B------:R-:W2:Y:S04]  /*67f0*/  @P4 LDG.E.U16 R155, desc[UR10][R162.64] ;  /* 0x0000000aa29b4981 */ /* 0x000ea8000c1e1500 */
[----:B---3--:R-:W3:Y:S04]  /*6800*/  @P4 LDG.E.U16 R153, desc[UR10][R232.64] ;  /* 0x0000000ae8994981 */ /* 0x008ee8000c1e1500 */
[----:B------:R-:W5:Y:S04]  /*6810*/  LDL.LU.64 R164, [R1+0x1350] ;  /* 0x0013500001a47983 */ /* 0x000f680000300a00 */
[----:B------:R-:W2:Y:S04]  /*6820*/  LDL.64 R146, [R1+0xdd8] ;  /* 0x000dd80001927983 */ /* 0x000ea80000100a00 */
[----:B------:R-:W2:Y:S04]  /*6830*/  LDL.64 R118, [R1+0xd80] ;  /* 0x000d800001767983 */ /* 0x000ea80000100a00 */
[----:B------:R-:W2:Y:S04]  /*6840*/  LDL.LU.64 R162, [R1+0x1348] ;  /* 0x0013480001a27983 */ /* 0x000ea80000300a00 */
[----:B------:R-:W-:Y:S04]  /*6850*/  STL.64 [R1+0xdf8], R246 ;  /* 0x000df8f601007387 */ /* 0x000fe80000100a00 */
[----:B----4-:R-:W4:Y:S04]  /*6860*/  @P4 LDG.E.U16 R156, desc[UR10][R158.64] ;  /* 0x0000000a9e9c4981 */ /* 0x010f28000c1e1500 */
[----:B------:R-:W3:Y:S04]  /*6870*/  @P4 LDG.E.U16 R157, desc[UR10][R160.64] ;  /* 0x0000000aa09d4981 */ /* 0x000ee8000c1e1500 */
[----:B------:R-:W3:Y:S04]  /*6880*/  LDL.LU.64 R158, [R1+0x1340] ;  /* 0x00134000019e7983 */ /* 0x000ee80000300a00 */
[----:B------:R-:W4:Y:S04]  /*6890*/  LDL.64 R12, [R1+0xd20] ;  /* 0x000d2000010c7983 */ /* 0x000f280000100a00 */
[----:B------:R-:W4:Y:S04]  /*68a0*/  LDL.64 R232, [R1+0xcc0] ;  /* 0x000cc00001e87983 */ /* 0x000f280000100a00 */
[----:B------:R-:W-:Y:S04]  /*68b0*/  STL.64 [R1+0xda0], R244 ;  /* 0x000da0f401007387 */ /* 0x000fe80000100a00 */
[----:B------:R-:W4:Y:S01]  /*68c0*/  LDL.LU.64 R160, [R1+0x1338] ;  /* 0x0013380001a07983 */ /* 0x000f220000300a00 */
[----:B0-----:R-:W-:-:S02]  /*68d0*/  IMAD R236, R240, 0x45, RZ ;  /* 0x00000045f0ec7824 */ /* 0x001fc400078e02ff */
[----:B------:R-:W-:Y:S01]  /*68e0*/  IMAD.WIDE R242, R243, 0x2, R134 ;  /* 0x00000002f3f27825 */ /* 0x000fe200078e0286 */
[----:B------:R-:W4:Y:S03]  /*68f0*/  LDL.64 R18, [R1+0xc00] ;  /* 0x000c000001127983 */ /* 0x000f260000100a00 */
[C---:B------:R-:W-:Y:S01]  /*6900*/  IMAD.WIDE R240, R236.reuse, 0x2, R136 ;  /* 0x00000002ecf07825 */ /* 0x040fe200078e0288 */
[----:B------:R-:W4:Y:S03]  /*6910*/  LDL.64 R16, [R1+0xbf8] ;  /* 0x000bf80001107983 */ /* 0x000f260000100a00 */
[----:B------:R-:W-:Y:S01]  /*6920*/  IMAD.WIDE R238, R236, 0x2, R134 ;  /* 0x00000002ecee7825 */ /* 0x000fe200078e0286 */
[----:B------:R-:W4:Y:S04]  /*6930*/  LDL.64 R144, [R1+0xba0] ;  /* 0x000ba00001907983 */ /* 0x000f280000100a00 */
[----:B------:R-:W4:Y:S04]  /*6940*/  LDL.64 R236, [R1+0xb98] ;  /* 0x000b980001ec7983 */ /* 0x000f280000100a00 */
[----:B------:R0:W-:Y:S04]  /*6950*/  STL.64 [R1+0xd98], R242 ;  /* 0x000d98f201007387 */ /* 0x0001e80000100a00 */
[----:B-----5:R-:W5:Y:S04]  /*6960*/  @P4 LDG.E.U16 R165, desc[UR10][R234.64] ;  /* 0x0000000aeaa54981 */ /* 0x020f68000c1e1500 */
[----:B------:R-:W5:Y:S04]  /*6970*/  @P4 LDG.E.U16 R164, desc[UR10][R20.64] ;  /* 0x0000000a14a44981 */ /* 0x000f68000c1e1500 */
[----:B--2---:R-:W2:Y:S04]  /*6980*/  @P4 LDG.E.U16 R163, desc[UR10][R170.64] ;  /* 0x0000000aaaa34981 */ /* 0x004ea8000c1e1500 */
[----:B------:R-:W2:Y:S04]  /*6990*/  @P4 LDG.E.U16 R162, desc[UR10][R22.64] ;  /* 0x0000000a16a24981 */ /* 0x000ea8000c1e1500 */
[----:B---3--:R-:W3:Y:S04]  /*69a0*/  @P4 LDG.E.U16 R158, desc[UR10][R166.64] ;  /* 0x0000000aa69e4981 */ /* 0x008ee8000c1e1500 */
[----:B------:R-:W2:Y:S04]  /*69b0*/  @P4 LDG.E.U16 R159, desc[UR10][R26.64] ;  /* 0x0000000a1a9f4981 */ /* 0x000ea8000c1e1500 */
[----:B------:R-:W2:Y:S04]  /*69c0*/  LDL.LU.64 R166, [R1+0x1330] ;  /* 0x0013300001a67983 */ /* 0x000ea80000300a00 */
[----:B------:R-:W-:Y:S04]  /*69d0*/  STL.64 [R1+0xd40], R240 ;  /* 0x000d40f001007387 */ /* 0x000fe80000100a00 */
[----:B------:R-:W-:Y:S04]  /*69e0*/  STL.64 [R1+0xd38], R238 ;  /* 0x000d38ee01007387 */ /* 0x000fe80000100a00 */
[----:B----4-:R-:W4:Y:S04]  /*69f0*/  @P4 LDG.E.U16 R161, desc[UR10][R168.64] ;  /* 0x0000000aa8a14981 */ /* 0x010f28000c1e1500 */
[----:B------:R-:W3:Y:S04]  /*6a00*/  @P4 LDG.E.U16 R160, desc[UR10][R24.64] ;  /* 0x0000000a18a04981 */ /* 0x000ee8000c1e1500 */
[----:B------:R-:W3:Y:S04]  /*6a10*/  LDL.LU.64 R168, [R1+0x1328] ;  /* 0x0013280001a87983 */ /* 0x000ee80000300a00 */
[----:B------:R-:W4:Y:S04]  /*6a20*/  LDL.LU.64 R170, [R1+0x1320] ;  /* 0x0013200001aa7983 */ /* 0x000f280000300a00 */
[----:B--2---:R-:W2:Y:S04]  /*6a30*/  @P4 LDG.E.U16 R166, desc[UR10][R172.64] ;  /* 0x0000000aaca64981 */ /* 0x004ea8000c1e1500 */
[----:B------:R-:W2:Y:S04]  /*6a40*/  @P4 LDG.E.U16 R167, desc[UR10][R174.64] ;  /* 0x0000000aaea74981 */ /* 0x000ea8000c1e1500 */
[----:B------:R-:W2:Y:S04]  /*6a50*/  LDL.LU.64 R172, [R1+0x1318] ;  /* 0x0013180001ac7983 */ /* 0x000ea80000300a00 */
[----:B------:R-:W5:Y:S04]  /*6a60*/  LDL.64 R234, [R1+0x950] ;  /* 0x0009500001ea7983 */ /* 0x000f680000100a00 */
[----:B------:R-:W5:Y:S04]  /*6a70*/  LDL.LU.64 R174, [R1+0x1310] ;  /* 0x0013100001ae7983 */ /* 0x000f680000300a00 */
[----:B---3--:R-:W3:Y:S04]  /*6a80*/  @P4 LDG.E.U16 R168, desc[UR10][R146.64] ;  /* 0x0000000a92a84981 */ /* 0x008ee8000c1e1500 */
[----:B----4-:R-:W4:Y:S04]  /*6a90*/  @P4 LDG.E.U16 R170, desc[UR10][R176.64] ;  /* 0x0000000ab0aa4981 */ /* 0x010f28000c1e1500 */
[----:B------:R-:W3:Y:S04]  /*6aa0*/  @P4 LDG.E.U16 R169, desc[UR10][R118.64] ;  /* 0x0000000a76a94981 */ /* 0x000ee8000c1e1500 */
[----:B------:R-:W3:Y:S04]  /*6ab0*/  LDL.64 R146, [R1+0x1030] ;  /* 0x0010300001927983 */ /* 0x000ee80000100a00 */
[----:B------:R-:W3:Y:S04]  /*6ac0*/  LDL.LU.64 R176, [R1+0x1308] ;  /* 0x0013080001b07983 */ /* 0x000ee80000300a00 */
[----:B------:R-:W3:Y:S04]  /*6ad0*/  LDL.64 R118, [R1+0x1028] ;  /* 0x0010280001767983 */ /* 0x000ee80000100a00 */
[----:B------:R-:W4:Y:S04]  /*6ae0*/  @P4 LDG.E.U16 R171, desc[UR10][R12.64] ;  /* 0x0000000a0cab4981 */ /* 0x000f28000c1e1500 */
[----:B--2---:R-:W2:Y:S04]  /*6af0*/  @P4 LDG.E.U16 R172, desc[UR10][R178.64] ;  /* 0x0000000ab2ac4981 */ /* 0x004ea8000c1e1500 */
[----:B------:R1:W2:Y:S04]  /*6b00*/  @P4 LDG.E.U16 R173, desc[UR10][R232.64] ;  /* 0x0000000ae8ad4981 */ /* 0x0002a8000c1e1500 */
[----:B-----5:R-:W5:Y:S04]  /*6b10*/  @P4 LDG.E.U16 R174, desc[UR10][R180.64] ;  /* 0x0000000ab4ae4981 */ /* 0x020f68000c1e1500 */
[----:B------:R-:W2:Y:S01]  /*6b20*/  LDL.LU.64 R178, [R1+0x1300] ;  /* 0x0013000001b27983 */ /* 0x000ea20000300a00 */
[----:B-1----:R-:W1:Y:S03]  /*6b30*/  LDC R232, c[0x0][0x3c4] ;  /* 0x0000f100ffe87b82 */ /* 0x002e660000000800 */
[----:B------:R-:W4:Y:S04]  /*6b40*/  @P4 LDG.E.U16 R175, desc[UR10][R110.64] ;  /* 0x0000000a6eaf4981 */ /* 0x000f28000c1e1500 */
[----:B------:R-:W4:Y:S04]  /*6b50*/  LDL.LU.64 R180, [R1+0x12f8] ;  /* 0x0012f80001b47983 */ /* 0x000f280000300a00 */
[----:B------:R-:W5:Y:S04]  /*6b60*/  LDL.64 R12, [R1+0xf50] ;  /* 0x000f5000010c7983 */ /* 0x000f680000100a00 */
[----:B------:R-:W5:Y:S04]  /*6b70*/  LDL.LU.64 R110, [R1+0x12f0] ;  /* 0x0012f000016e7983 */ /* 0x000f680000300a00 */
[----:B---3--:R-:W3:Y:S04]  /*6b80*/  @P4 LDG.E.U16 R176, desc[UR10][R112.64] ;  /* 0x0000000a70b04981 */ /* 0x008ee8000c1e1500 */
[----:B------:R-:W3:Y:S04]  /*6b90*/  @P4 LDG.E.U16 R177, desc[UR10][R18.64] ;  /* 0x0000000a12b14981 */ /* 0x000ee8000c1e1500 */
[----:B------:R-:W3:Y:S04]  /*6ba0*/  LDL.LU.64 R112, [R1+0x12e8] ;  /* 0x0012e80001707983 */ /* 0x000ee80000300a00 */
[----:B------:R-:W3:Y:S04]  /*6bb0*/  LDL.64 R18, [R1+0xe30] ;  /* 0x000e300001127983 */ /* 0x000ee80000100a00 */
[----:B--2---:R-:W2:Y:S01]  /*6bc0*/  @P4 LDG.E.U16 R178, desc[UR10][R16.64] ;  /* 0x0000000a10b24981 */ /* 0x004ea2000c1e1500 */
[----:B-1----:R-:W-:-:S03]  /*6bd0*/  IMAD R232, R232, 0x4d, RZ ;  /* 0x0000004de8e87824 */ /* 0x002fc600078e02ff */
[----:B------:R-:W2:Y:S04]  /*6be0*/  @P4 LDG.E.U16 R179, desc[UR10][R144.64] ;  /* 0x0000000a90b34981 */ /* 0x000ea8000c1e1500 */
[----:B----4-:R1:W4:Y:S04]  /*6bf0*/  @P4 LDG.E.U16 R180, desc[UR10][R236.64] ;  /* 0x0000000aecb44981 */ /* 0x010328000c1e1500 */
[----:B------:R-:W2:Y:S04]  /*6c00*/  LDL.64 R16, [R1+0xe90] ;  /* 0x000e900001107983 */ /* 0x000ea80000100a00 */
[----:B-----5:R-:W5:Y:S04]  /*6c10*/  @P4 LDG.E.U16 R111, desc[UR10][R114.64] ;  /* 0x0000000a726f4981 */ /* 0x020f68000c1e1500 */
[----:B------:R-:W2:Y:S04]  /*6c20*/  LDL.LU.64 R114, [R1+0x12e0] ;  /* 0x0012e00001727983 */ /* 0x000ea80000300a00 */
[----:B------:R-:W4:Y:S04]  /*6c30*/  LDL.64 R20, [R1+0xdc8] ;  /* 0x000dc80001147983 */ /* 0x000f280000100a00 */
[----:B---3--:R-:W3:Y:S04]  /*6c40*/  @P4 LDG.E.U16 R113, desc[UR10][R116.64] ;  /* 0x0000000a74714981 */ /* 0x008ee8000c1e1500 */
[----:B------:R0:W3:Y:S04]  /*6c50*/  @P4 LDG.E.U16 R112, desc[UR10][R226.64] ;  /* 0x0000000ae2704981 */ /* 0x0000e8000c1e1500 */
[----:B------:R-:W3:Y:S01]  /*6c60*/  LDL.LU.64 R116, [R1+0x12d8] ;  /* 0x0012d80001747983 */ /* 0x000ee20000300a00 */
[----:B-1----:R-:W-:-:S03]  /*6c70*/  IMAD.WIDE R236, R232, 0x2, R136 ;  /* 0x00000002e8ec7825 */ /* 0x002fc600078e0288 */
[----:B------:R-:W4:Y:S01]  /*6c80*/  LDL.64 R22, [R1+0xd70] ;  /* 0x000d700001167983 */ /* 0x000f220000100a00 */
[----:B0-----:R-:W0:Y:S03]  /*6c90*/  LDC R226, c[0x0][0x3c4] ;  /* 0x0000f100ffe27b82 */ /* 0x001e260000000800 */
[----:B------:R-:W4:Y:S04]  /*6ca0*/  LDL.64 R24, [R1+0xd68] ;  /* 0x000d680001187983 */ /* 0x000f280000100a00 */
[----:B------:R-:W4:Y:S04]  /*6cb0*/  LDL.64 R26, [R1+0xd10] ;  /* 0x000d1000011a7983 */ /* 0x000f280000100a00 */
[----:B------:R-:W-:Y:S04]  /*6cc0*/  STL.64 [R1+0xce0], R236 ;  /* 0x000ce0ec01007387 */ /* 0x000fe80000100a00 */
[----:B------:R-:W4:Y:S04]  /*6cd0*/  LDL.64 R28, [R1+0xd08] ;  /* 0x000d0800011c7983 */ /* 0x000f280000100a00 */
[----:B------:R-:W4:Y:S04]  /*6ce0*/  LDL.64 R144, [R1+0xca8] ;  /* 0x000ca80001907983 */ /* 0x000f280000100a00 */
[----:B--2---:R-:W2:Y:S04]  /*6cf0*/  @P4 LDG.E.U16 R115, desc[UR10][R146.64] ;  /* 0x0000000a92734981 */ /* 0x004ea8000c1e1500 */
[----:B------:R1:W2:Y:S04]  /*6d00*/  @P4 LDG.E.U16 R114, desc[UR10][R234.64] ;  /* 0x0000000aea724981 */ /* 0x0002a8000c1e1500 */
[----:B------:R-:W2:Y:S04]  /*6d10*/  LDL.64 R146, [R1+0xc48] ;  /* 0x000c480001927983 */ /* 0x000ea80000100a00 */
[----:B---3--:R-:W3:Y:S04]  /*6d20*/  @P4 LDG.E.U16 R116, desc[UR10][R118.64] ;  /* 0x0000000a76744981 */ /* 0x008ee8000c1e1500 */
[----:B------:R-:W2:Y:S01]  /*6d30*/  LDL.LU.64 R118, [R1+0x12d0] ;  /* 0x0012d00001767983 */ /* 0x000ea20000300a00 */
[----:B-1----:R-:W-:-:S05]  /*6d40*/  IMAD.WIDE R234, R232, 0x2, R134 ;  /* 0x00000002e8ea7825 */ /* 0x002fca00078e0286 */
[----:B------:R-:W-:Y:S01]  /*6d50*/  STL.64 [R1+0xcd8], R234 ;  /* 0x000cd8ea01007387 */ /* 0x000fe20000100a00 */
[----:B0-----:R-:W-:Y:S02]  /*6d60*/  IMAD R227, R226, 0x55, RZ ;  /* 0x00000055e2e37824 */ /* 0x001fe400078e02ff */
[----:B------:R-:W0:Y:S01]  /*6d70*/  LDC R226, c[0x0][0x3c4] ;  /* 0x0000f100ffe27b82 */ /* 0x000e220000000800 */
[----:B--2---:R-:W2:Y:S04]  /*6d80*/  @P4 LDG.E.U16 R117, desc[UR10][R118.64] ;  /* 0x0000000a76754981 */ /* 0x004ea8000c1e1500 */
[----:B------:R-:W2:Y:S01]  /*6d90*/  LDL.LU.64 R118, [R1+0x12c8] ;  /* 0x0012c80001767983 */ /* 0x000ea20000300a00 */
[----:B------:R-:W-:-:S05]  /*6da0*/  IMAD.WIDE R232, R227, 0x2, R136 ;  /* 0x00000002e3e87825 */ /* 0x000fca00078e0288 */
[----:B------:R-:W-:Y:S04]  /*6db0*/  STL.64 [R1+0xc80], R232 ;  /* 0x000c80e801007387 */ /* 0x000fe80000100a00 */
[----:B--2---:R-:W2:Y:S04]  /*6dc0*/  @P4 LDG.E.U16 R118, desc[UR10][R120.64] ;  /* 0x0000000a78764981 */ /* 0x004ea8000c1e1500 */
[----:B------:R-:W2:Y:S04]  /*6dd0*/  @P4 LDG.E.U16 R119, desc[UR10][R12.64] ;  /* 0x0000000a0c774981 */ /* 0x000ea8000c1e1500 */
[----:B------:R-:W2:Y:S04]  /*6de0*/  LDL.LU.64 R120, [R1+0x12c0] ;  /* 0x0012c00001787983 */ /* 0x000ea80000300a00 */
[----:B------:R-:W3:Y:S04]  /*6df0*/  LDL.64 R12, [R1+0x9b8] ;  /* 0x0009b800010c7983 */ /* 0x000ee80000100a00 */
[----:B--2---:R-:W2:Y:S04]  /*6e00*/  @P4 LDG.E.U16 R120, desc[UR10][R126.64] ;  /* 0x0000000a7e784981 */ /* 0x004ea8000c1e1500 */
[----:B------:R-:W2:Y:S04]  /*6e10*/  @P4 LDG.E.U16 R121, desc[UR10][R122.64] ;  /* 0x0000000a7a794981 */ /* 0x000ea8000c1e1500 */
[----:B------:R-:W2:Y:S04]  /*6e20*/  LDL.LU.64 R126, [R1+0x12b8] ;  /* 0x0012b800017e7983 */ /* 0x000ea80000300a00 */
[----:B------:R-:W3:Y:S04]  /*6e30*/  LDL.LU.64 R122, [R1+0x12b0] ;  /* 0x0012b000017a7983 */ /* 0x000ee80000300a00 */
[----:B--2---:R-:W2:Y:S04]  /*6e40*/  @P4 LDG.E.U16 R126, desc[UR10][R138.64] ;  /* 0x0000000a8a7e4981 */ /* 0x004ea8000c1e1500 */
[----:B---3--:R-:W3:Y:S04]  /*6e50*/  @P4 LDG.E.U16 R122, desc[UR10][R124.64] ;  /* 0x0000000a7c7a4981 */ /* 0x008ee8000c1e1500 */
[----:B------:R-:W2:Y:S04]  /*6e60*/  @P4 LDG.E.U16 R123, desc[UR10][R16.64] ;  /* 0x0000000a107b4981 */ /* 0x000ea8000c1e1500 */
[----:B------:R-:W2:Y:S04]  /*6e70*/  @P4 LDG.E.U16 R127, desc[UR10][R128.64] ;  /* 0x0000000a807f4981 */ /* 0x000ea8000c1e1500 */
[----:B------:R-:W2:Y:S04]  /*6e80*/  LDL.LU.64 R124, [R1+0x12a8] ;  /* 0x0012a800017c7983 */ /* 0x000ea80000300a00 */
[----:B--2---:R-:W2:Y:S04]  /*6e90*/  @P4 LDG.E.U16 R124, desc[UR10][R130.64] ;  /* 0x0000000a827c4981 */ /* 0x004ea8000c1e1500 */
[----:B------:R-:W2:Y:S04]  /*6ea0*/  @P4 LDG.E.U16 R125, desc[UR10][R18.64] ;  /* 0x0000000a127d4981 */ /* 0x000ea8000c1e1500 */
[----:B------:R-:W4:Y:S04]  /*6eb0*/  LDL.LU.64 R130, [R1+0x12a0] ;  /* 0x0012a00001827983 */ /* 0x000f280000300a00 */
[----:B------:R-:W2:Y:S04]  /*6ec0*/  LDL.64 R16, [R1+0x1020] ;  /* 0x0010200001107983 */ /* 0x000ea80000100a00 */
[----:B------:R-:W2:Y:S04]  /*6ed0*/  LDL.LU.64 R138, [R1+0x1298] ;  /* 0x00129800018a7983 */ /* 0x000ea80000300a00 */
[----:B------:R-:W3:Y:S04]  /*6ee0*/  LDL.64 R18, [R1+0xfb0] ;  /* 0x000fb00001127983 */ /* 0x000ee80000100a00 */
[----:B------:R-:W3:Y:S04]  /*6ef0*/  LDL.LU.64 R128, [R1+0x1290] ;  /* 0x0012900001807983 */ /* 0x000ee80000300a00 */
[----:B----4-:R-:W4:Y:S04]  /*6f00*/  @P4 LDG.E.U16 R130, desc[UR10][R24.64] ;  /* 0x0000000a18824981 */ /* 0x010f28000c1e1500 */
[----:B------:R-:W4:Y:S04]  /*6f10*/  @P4 LDG.E.U16 R131, desc[UR10][R26.64] ;  /* 0x0000000a1a834981 */ /* 0x000f28000c1e1500 */
[----:B--2---:R-:W2:Y:S04]  /*6f20*/  @P4 LDG.E.U16 R138, desc[UR10][R28.64] ;  /* 0x0000000a1c8a4981 */ /* 0x004ea8000c1e1500 */
[----:B------:R-:W2:Y:S04]  /*6f30*/  LDL.64 R24, [R1+0xe80] ;  /* 0x000e800001187983 */ /* 0x000ea80000100a00 */
[----:B---3--:R-:W3:Y:S04]  /*6f40*/  @P4 LDG.E.U16 R128, desc[UR10][R20.64] ;  /* 0x0000000a14804981 */ /* 0x008ee8000c1e1500 */
[----:B------:R-:W2:Y:S04]  /*6f50*/  @P4 LDG.E.U16 R129, desc[UR10][R22.64] ;  /* 0x0000000a16814981 */ /* 0x000ea8000c1e1500 */
[----:B------:R-:W2:Y:S04]  /*6f60*/  LDL.64 R26, [R1+0xe20] ;  /* 0x000e2000011a7983 */ /* 0x000ea80000100a00 */
[----:B------:R-:W2:Y:S04]  /*6f70*/  LDL.64 R20, [R1+0xf40] ;  /* 0x000f400001147983 */ /* 0x000ea80000100a00 */
[----:B------:R-:W2:Y:S04]  /*6f80*/  LDL.64 R22, [R1+0xee0] ;  /* 0x000ee00001167983 */ /* 0x000ea80000100a00 */
[----:B------:R-:W2:Y:S04]  /*6f90*/  LDL.64 R28, [R1+0xdc0] ;  /* 0x000dc000011c7983 */ /* 0x000ea80000100a00 */
[----:B------:R-:W2:Y:S04]  /*6fa0*/  @P4 LDG.E.U16 R139, desc[UR10][R140.64] ;  /* 0x0000000a8c8b4981 */ /* 0x000ea8000c1e1500 */
[----:B------:R-:W2:Y:S04]  /*6fb0*/  LDL.LU.64 R140, [R1+0x1288] ;  /* 0x00128800018c7983 */ /* 0x000ea80000300a00 */
[----:B--2---:R-:W2:Y:S04]  /*6fc0*/  @P4 LDG.E.U16 R140, desc[UR10][R144.64] ;  /* 0x0000000a908c4981 */ /* 0x004ea8000c1e1500 */
        /* <DEDUP_REMOVED lines=8> */
[----:B------:R-:W2:Y:S04]  /*7050*/  @P4 LDG.E.U16 R147, desc[UR10][R148.64] ;  /* 0x0000000a94934981 */ /* 0x000ea8000c1e1500 */
[----:B------:R-:W2:Y:S04]  /*7060*/  LDL.LU.64 R10, [R1+0x1260] ;  /* 0x00126000010a7983 */ /* 0x000ea80000300a00 */
[----:B------:R-:W3:Y:S04]  /*7070*/  LDL.LU.64 R148, [R1+0x1258] ;  /* 0x0012580001947983 */ /* 0x000ee80000300a00 */
[----:B--2---:R-:W2:Y:S04]  /*7080*/  @P4 LDG.E.U16 R10, desc[UR10][R12.64] ;  /* 0x0000000a0c0a4981 */ /* 0x004ea8000c1e1500 */
[----:B---3--:R1:W3:Y:S04]  /*7090*/  @P4 LDG.E.U16 R148, desc[UR10][R230.64] ;  /* 0x0000000ae6944981 */ /* 0x0082e8000c1e1500 */
[----:B------:R-:W2:Y:S04]  /*70a0*/  LDL.LU.64 R12, [R1+0x1250] ;  /* 0x00125000010c7983 */ /* 0x000ea80000300a00 */
[----:B--2---:R-:W2:Y:S04]  /*70b0*/  @P4 LDG.E.U16 R11, desc[UR10][R12.64] ;  /* 0x0000000a0c0b4981 */ /* 0x004ea8000c1e1500 */
[----:B------:R-:W2:Y:S01]  /*70c0*/  LDL.LU.64 R12, [R1+0x1248] ;  /* 0x00124800010c7983 */ /* 0x000ea20000300a00 */
[----:B-1----:R-:W-:-:S03]  /*70d0*/  IMAD.WIDE R230, R227, 0x2, R134 ;  /* 0x00000002e3e67825 */ /* 0x002fc600078e0286 */
[----:B--2---:R-:W2:Y:S01]  /*70e0*/  @P4 LDG.E.U16 R12, desc[UR10][R14.64] ;  /* 0x0000000a0e0c4981 */ /* 0x004ea2000c1e1500 */
[----:B0-----:R-:W-:-:S03]  /*70f0*/  IMAD R226, R226, 0x5d, RZ ;  /* 0x0000005de2e27824 */ /* 0x001fc600078e02ff */
[----:B------:R0:W2:Y:S04]  /*7100*/  @P4 LDG.E.U16 R13, desc[UR10][R228.64] ;  /* 0x0000000ae40d4981 */ /* 0x0000a8000c1e1500 */
[----:B------:R-:W2:Y:S04]  /*7110*/  LDL.LU.64 R14, [R1+0x1240] ;  /* 0x00124000010e7983 */ /* 0x000ea80000300a00 */
[----:B------:R-:W-:Y:S04]  /*7120*/  STL.64 [R1+0xc78], R230 ;  /* 0x000c78e601007387 */ /* 0x000fe80000100a00 */
[----:B--2---:R-:W2:Y:S04]  /*7130*/  @P4 LDG.E.U16 R14, desc[UR10][R16.64] ;  /* 0x0000000a100e4981 */ /* 0x004ea8000c1e1500 */
[----:B------:R-:W2:Y:S01]  /*7140*/  LDL.LU.64 R16, [R1+0x1238] ;  /* 0x0012380001107983 */ /* 0x000ea20000300a00 */
[----:B0-----:R-:W-:-:S03]  /*7150*/  IMAD.WIDE R228, R226, 0x2, R136 ;  /* 0x00000002e2e47825 */ /* 0x001fc600078e0288 */
[----:B--2---:R-:W2:Y:S04]  /*7160*/  @P4 LDG.E.U16 R15, desc[UR10][R16.64] ;  /* 0x0000000a100f4981 */ /* 0x004ea8000c1e1500 */
[----:B------:R-:W2:Y:S04]  /*7170*/  LDL.LU.64 R16, [R1+0x1230] ;  /* 0x0012300001107983 */ /* 0x000ea80000300a00 */
[----:B------:R-:W-:Y:S04]  /*7180*/  STL.64 [R1+0xc20], R228 ;  /* 0x000c20e401007387 */ /* 0x000fe80000100a00 */
[----:B--2---:R-:W2:Y:S04]  /*7190*/  @P4 LDG.E.U16 R16, desc[UR10][R18.64] ;  /* 0x0000000a12104981 */ /* 0x004ea8000c1e1500 */
[----:B------:R-:W2:Y:S01]  /*71a0*/  LDL.LU.64 R18, [R1+0x1228] ;  /* 0x0012280001127983 */ /* 0x000ea20000300a00 */
[----:B------:R-:W-:-:S05]  /*71b0*/  IMAD.WIDE R226, R226, 0x2, R134 ;  /* 0x00000002e2e27825 */ /* 0x000fca00078e0286 */
[----:B------:R-:W-:Y:S04]  /*71c0*/  STL.64 [R1+0xc18], R226 ;  /* 0x000c18e201007387 */ /* 0x000fe80000100a00 */
        /* <DEDUP_REMOVED lines=24> */
[----:B------:R-:W2:Y:S04]  /*7350*/  LDL.LU R215, [R1+0x11c8] ;  /* 0x0011c80001d77983 */ /* 0x000ea80000300800 */
[----:B------:R-:W2:Y:S04]  /*7360*/  LDL.LU.64 R30, [R1+0x11c0] ;  /* 0x0011c000011e7983 */ /* 0x000ea80000300a00 */
[----:B--2---:R-:W2:Y:S04]  /*7370*/  @P4 LDG.E.U16 R30, desc[UR10][R108.64] ;  /* 0x0000000a6c1e4981 */ /* 0x004ea8000c1e1500 */
[----:B------:R-:W2:Y:S04]  /*7380*/  @P4 LDG.E.U16 R31, desc[UR10][R32.64] ;  /* 0x0000000a201f4981 */ /* 0x000ea8000c1e1500 */
[----:B------:R-:W2:Y:S04]  /*7390*/  LDL.LU.64 R108, [R1+0x11b8] ;  /* 0x0011b800016c7983 */ /* 0x000ea80000300a00 */
[----:B------:R-:W2:Y:S04]  /*73a0*/  LDL.LU.64 R32, [R1+0x11b0] ;  /* 0x0011b00001207983 */ /* 0x000ea80000300a00 */
[----:B--2---:R-:W2:Y:S04]  /*73b0*/  @P4 LDG.E.U16 R32, desc[UR10][R34.64] ;  /* 0x0000000a22204981 */ /* 0x004ea8000c1e1500 */
[----:B------:R0:W2:Y:S04]  /*73c0*/  @P4 LDG.E.U16 R33, desc[UR10][R220.64] ;  /* 0x0000000adc214981 */ /* 0x0000a8000c1e1500 */
[----:B------:R-:W2:Y:S01]  /*73d0*/  LDL.LU.64 R34, [R1+0x11a8] ;  /* 0x0011a80001227983 */ /* 0x000ea20000300a00 */
[----:B0-----:R-:W0:Y:S03]  /*73e0*/  LDC R220, c[0x0][0x3c4] ;  /* 0x0000f100ffdc7b82 */ /* 0x001e260000000800 */
[----:B--2---:R1:W2:Y:S04]  /*73f0*/  @P4 LDG.E.U16 R34, desc[UR10][R132.64] ;  /* 0x0000000a84224981 */ /* 0x0042a8000c1e1500 */
[----:B------:R-:W2:Y:S04]  /*7400*/  @P4 LDG.E.U16 R35, desc[UR10][R36.64] ;  /* 0x0000000a24234981 */ /* 0x000ea8000c1e1500 */
[----:B------:R-:W2:Y:S01]  /*7410*/  LDL.LU R132, [R1+0x11a0] ;  /* 0x0011a00001847983 */ /* 0x000ea20000300800 */
[----:B0-----:R-:W-:Y:S01]  /*7420*/  IMAD R220, R220, 0x65, RZ ;  /* 0x00000065dcdc7824 */ /* 0x001fe200078e02ff */
[----:B-1----:R-:W0:Y:S02]  /*7430*/  LDC R133, c[0x0][0x3c4] ;  /* 0x0000f100ff857b82 */ /* 0x002e240000000800 */
[----:B------:R-:W2:Y:S04]  /*7440*/  LDL.LU.64 R36, [R1+0x1198] ;  /* 0x0011980001247983 */ /* 0x000ea80000300a00 */
[----:B--2---:R-:W2:Y:S04]  /*7450*/  @P4 LDG.E.U16 R36, desc[UR10][R106.64] ;  /* 0x0000000a6a244981 */ /* 0x004ea8000c1e1500 */
[----:B------:R-:W2:Y:S04]  /*7460*/  @P4 LDG.E.U16 R37, desc[UR10][R38.64] ;  /* 0x0000000a26254981 */ /* 0x000ea8000c1e1500 */
[----:B------:R-:W2:Y:S04]  /*7470*/  LDL.LU.64 R106, [R1+0x1190] ;  /* 0x00119000016a7983 */ /* 0x000ea80000300a00 */
[----:B------:R-:W2:Y:S04]  /*7480*/  LDL.LU.64 R38, [R1+0x1188] ;  /* 0x0011880001267983 */ /* 0x000ea80000300a00 */
[----:B--2---:R-:W2:Y:S04]  /*7490*/  @P4 LDG.E.U16 R38, desc[UR10][R40.64] ;  /* 0x0000000a28264981 */ /* 0x004ea8000c1e1500 */
[----:B------:R1:W2:Y:S04]  /*74a0*/  @P4 LDG.E.U16 R39, desc[UR10][R224.64] ;  /* 0x0000000ae0274981 */ /* 0x0002a8000c1e1500 */
[----:B------:R-:W2:Y:S04]  /*74b0*/  LDL.LU.64 R40, [R1+0x1180] ;  /* 0x0011800001287983 */ /* 0x000ea80000300a00 */
[----:B--2---:R-:W2:Y:S04]  /*74c0*/  @P4 LDG.E.U16 R40, desc[UR10][R104.64] ;  /* 0x0000000a68284981 */ /* 0x004ea8000c1e1500 */
[----:B------:R-:W2:Y:S04]  /*74d0*/  @P4 LDG.E.U16 R41, desc[UR10][R42.64] ;  /* 0x0000000a2a294981 */ /* 0x000ea8000c1e1500 */
[----:B------:R-:W2:Y:S04]  /*74e0*/  LDL.LU.64 R104, [R1+0x1178] ;  /* 0x0011780001687983 */ /* 0x000ea80000300a00 */
        /* <DEDUP_REMOVED lines=8> */
[----:B------:R-:W2:Y:S04]  /*7570*/  @P4 LDG.E.U16 R45, desc[UR10][R46.64] ;  /* 0x0000000a2e2d4981 */ /* 0x000ea8000c1e1500 */
[----:B------:R-:W2:Y:S04]  /*7580*/  LDL.LU.64 R102, [R1+0x1160] ;  /* 0x0011600001667983 */ /* 0x000ea80000300a00 */
[----:B------:R-:W2:Y:S01]  /*7590*/  LDL.LU.64 R46, [R1+0x1158] ;  /* 0x00115800012e7983 */ /* 0x000ea20000300a00 */
[----:B0-----:R-:W-:-:S04]  /*75a0*/  IMAD.WIDE R222, R220, 0x2, R134 ;  /* 0x00000002dcde7825 */ /* 0x001fc800078e0286 */
[----:B------:R-:W-:Y:S01]  /*75b0*/  IMAD.WIDE R220, R133, 0x2, R136 ;  /* 0x0000000285dc7825 */ /* 0x000fe200078e0288 */
[----:B------:R0:W-:Y:S04]  /*75c0*/  STL.64 [R1+0xbb8], R222 ;  /* 0x000bb8de01007387 */ /* 0x0001e80000100a00 */
[----:B--2---:R-:W2:Y:S04]  /*75d0*/  @P4 LDG.E.U16 R46, desc[UR10][R100.64] ;  /* 0x0000000a642e4981 */ /* 0x004ea8000c1e1500 */
[----:B------:R-:W2:Y:S04]  /*75e0*/  @P4 LDG.E.U16 R47, desc[UR10][R48.64] ;  /* 0x0000000a302f4981 */ /* 0x000ea8000c1e1500 */
[----:B------:R-:W2:Y:S04]  /*75f0*/  LDL.LU.64 R100, [R1+0x1150] ;  /* 0x0011500001647983 */ /* 0x000ea80000300a00 */
[----:B------:R-:W-:Y:S04]  /*7600*/  STL.64 [R1+0xb60], R220 ;  /* 0x000b60dc01007387 */ /* 0x000fe80000100a00 */
[----:B------:R-:W2:Y:S04]  /*7610*/  LDL.LU.64 R48, [R1+0x1148] ;  /* 0x0011480001307983 */ /* 0x000ea80000300a00 */
[----:B--2---:R-:W2:Y:S04]  /*7620*/  @P4 LDG.E.U16 R48, desc[UR10][R98.64] ;  /* 0x0000000a62304981 */ /* 0x004ea8000c1e1500 */
[----:B------:R-:W2:Y:S04]  /*7630*/  @P4 LDG.E.U16 R49, desc[UR10][R50.64] ;  /* 0x0000000a32314981 */ /* 0x000ea8000c1e1500 */
[----:B------:R-:W2:Y:S04]  /*7640*/  LDL.LU.64 R98, [R1+0x1140] ;  /* 0x0011400001627983 */ /* 0x000ea80000300a00 */
[----:B------:R-:W3:Y:S01]  /*7650*/  LDL.LU.64 R50, [R1+0x1138] ;  /* 0x0011380001327983 */ /* 0x000ee20000300a00 */
[----:B------:R-:W-:-:S02]  /*7660*/  PRMT R183, RZ, 0x7610, R183 ;  /* 0x00007610ffb77816 */ /* 0x000fc400000000b7 */
[----:B------:R-:W-:-:S04]  /*7670*/  PRMT R184, RZ, 0x7610, R184 ;  /* 0x00007610ffb87816 */ /* 0x000fc800000000b8 */
[----:B------:R-:W4:Y:S04]  /*7680*/  @P4 LDG.E.U16 R183, desc[UR10][R136.64] ;  /* 0x0000000a88b74981 */ /* 0x000f28000c1e1500 */
[----:B------:R-:W4:Y:S01]  /*7690*/  @P4 LDG.E.U16 R184, desc[UR10][R134.64] ;  /* 0x0000000a86b84981 */ /* 0x000f22000c1e1500 */
[----:B------:R-:W-:Y:S01]  /*76a0*/  PRMT R108, RZ, 0x7610, R108 ;  /* 0x00007610ff6c7816 */ /* 0x000fe2000000006c */
[----:B------:R-:W-:-:S04]  /*76b0*/  @!UP0 UIADD3 UR4, UPT, UPT, -UR14, 0x100000, URZ ;  /* 0x001000000e048890 */ /* 0x000fc8000fffe1ff */
[----:B------:R-:W-:Y:S02]  /*76c0*/  @!UP0 USHF.L.U32 UR5, UR4, 0xb, URZ ;  /* 0x0000000b04058899 */ /* 0x000fe400080006ff */
[----:B------:R-:W-:Y:S01]  /*76d0*/  @!UP0 USHF.L.U32 UR4, UR4, 0x1, URZ ;  /* 0x0000000104048899 */ /* 0x000fe200080006ff */
[----:B------:R-:W-:-:S11]  /*76e0*/  VOTEU.ALL UP1, P0 ;  /* 0x0000000000ff7886 */ /* 0x000fd60000020000 */
[----:B------:R1:W0:Y:S01]  /*76f0*/  @!UP1 SYNCS.EXCH.64 URZ, [UR9+0x70008], UR4 ;  /* 0x0700080409ff95b2 */ /* 0x0002220008000100 */
[----:B--2---:R-:W2:Y:S04]  /*7700*/  @P4 LDG.E.U16 R98, desc[UR10][R220.64] ;  /* 0x0000000adc624981 */ /* 0x004ea8000c1e1500 */
[----:B---3--:R-:W3:Y:S04]  /*7710*/  @P4 LDG.E.U16 R50, desc[UR10][R96.64] ;  /* 0x0000000a60324981 */ /* 0x008ee8000c1e1500 */
        /* <DEDUP_REMOVED lines=36> */
[----:B------:R0:W2:Y:S04]  /*7960*/  @P4 LDG.E.U16 R87, desc[UR10][R242.64] ;  /* 0x0000000af2574981 */ /* 0x0000a8000c1e1500 */
[----:B------:R-:W2:Y:S04]  /*7970*/  LDL.LU.64 R84, [R1+0x10d0] ;  /* 0x0010d00001547983 */ /* 0x000ea80000300a00 */
[----:B------:R-:W3:Y:S01]  /*7980*/  LDL.LU.64 R64, [R1+0x10c8] ;  /* 0x0010c80001407983 */ /* 0x000ee20000300a00 */
[----:B0-----:R-:W0:Y:S03]  /*7990*/  LDC R243, c[0x0][0x3c4] ;  /* 0x0000f100fff37b82 */ /* 0x001e260000000800 */
        /* <DEDUP_REMOVED lines=10> */
[----:B------:R-:W2:Y:S04]  /*7a40*/  @P4 LDG.E.U16 R83, desc[UR10][R250.64] ;  /* 0x0000000afa534981 */ /* 0x000ea8000c1e1500 */
[----:B------:R-:W2:Y:S04]  /*7a50*/  LDL.LU.64 R70, [R1+0x10b0] ;  /* 0x0010b00001467983 */ /* 0x000ea80000300a00 */
[----:B------:R-:W3:Y:S04]  /*7a60*/  LDL.LU.64 R68, [R1+0x10a8] ;  /* 0x0010a80001447983 */ /* 0x000ee80000300a00 */
[----:B--2---:R-:W2:Y:S04]  /*7a70*/  @P4 LDG.E.U16 R70, desc[UR10][R80.64] ;  /* 0x0000000a50464981 */ /* 0x004ea8000c1e1500 */
[----:B------:R-:W2:Y:S04]  /*7a80*/  @P4 LDG.E.U16 R71, desc[UR10][R72.64] ;  /* 0x0000000a48474981 */ /* 0x000ea8000c1e1500 */
[----:B---3--:R3:W2:Y:S04]  /*7a90*/  @P4 LDG.E.U16 R68, desc[UR10][R218.64] ;  /* 0x0000000ada444981 */ /* 0x0086a8000c1e1500 */
[----:B------:R-:W2:Y:S04]  /*7aa0*/  LDL.LU.64 R80, [R1+0x10a0] ;  /* 0x0010a00001507983 */ /* 0x000ea80000300a00 */
[----:B------:R-:W4:Y:S01]  /*7ab0*/  LDL.LU.64 R72, [R1+0x1098] ;  /* 0x0010980001487983 */ /* 0x000f220000300a00 */
[----:B---3--:R-:W-:-:S03]  /*7ac0*/  IMAD.WIDE R218, R133, 0x2, R134 ;  /* 0x0000000285da7825 */ /* 0x008fc600078e0286 */
[----:B------:R3:W5:Y:S04]  /*7ad0*/  @P4 LDG.E.U16 R69, desc[UR10][R212.64] ;  /* 0x0000000ad4454981 */ /* 0x000768000c1e1500 */
[----:B------:R-:W5:Y:S01]  /*7ae0*/  @P4 LDG.E.U16 R99, desc[UR10][R218.64] ;  /* 0x0000000ada634981 */ /* 0x000f62000c1e1500 */
[----:B---3--:R-:W3:Y:S03]  /*7af0*/  LDC R213, c[0x0][0x3c4] ;  /* 0x0000f100ffd57b82 */ /* 0x008ee60000000800 */
[----:B--2---:R-:W2:Y:S04]  /*7b00*/  @P4 LDG.E.U16 R80, desc[UR10][R8.64] ;  /* 0x0000000a08504981 */ /* 0x004ea8000c1e1500 */
[----:B----4-:R-:W4:Y:S04]  /*7b10*/  @P4 LDG.E.U16 R72, desc[UR10][R74.64] ;  /* 0x0000000a4a484981 */ /* 0x010f28000c1e1500 */
[----:B------:R0:W2:Y:S04]  /*7b20*/  @P4 LDG.E.U16 R73, desc[UR10][R216.64] ;  /* 0x0000000ad8494981 */ /* 0x0000a8000c1e1500 */
[----:B------:R-:W2:Y:S04]  /*7b30*/  @P4 LDG.E.U16 R81, desc[UR10][R150.64] ;  /* 0x0000000a96514981 */ /* 0x000ea8000c1e1500 */
[----:B------:R-:W2:Y:S04]  /*7b40*/  LDL.LU.64 R74, [R1+0x1090] ;  /* 0x00109000014a7983 */ /* 0x000ea80000300a00 */
[----:B------:R-:W-:Y:S01]  /*7b50*/  STL.64 [R1+0xb58], R218 ;  /* 0x000b58da01007387 */ /* 0x000fe20000100a00 */
[----:B---3--:R-:W-:-:S03]  /*7b60*/  IMAD R213, R213, 0x75, RZ ;  /* 0x00000075d5d57824 */ /* 0x008fc600078e02ff */
[----:B--2---:R-:W2:Y:S04]  /*7b70*/  @P4 LDG.E.U16 R74, desc[UR10][R78.64] ;  /* 0x0000000a4e4a4981 */ /* 0x004ea8000c1e1500 */
[----:B------:R-:W3:Y:S04]  /*7b80*/  @P4 LDG.E.U16 R75, desc[UR10][R76.64] ;  /* 0x0000000a4c4b4981 */ /* 0x000ee8000c1e1500 */
[----:B------:R-:W2:Y:S04]  /*7b90*/  LDL.LU.64 R78, [R1+0x1088] ;  /* 0x00108800014e7983 */ /* 0x000ea80000300a00 */
[----:B------:R-:W3:Y:S01]  /*7ba0*/  LDL.LU.64 R76, [R1+0x1080] ;  /* 0x00108000014c7983 */ /* 0x000ee20000300a00 */
[----:B0-----:R-:W-:-:S04]  /*7bb0*/  IMAD.WIDE R216, R213, 0x2, R136 ;  /* 0x00000002d5d87825 */ /* 0x001fc800078e0288 */
[----:B------:R-:W-:Y:S01]  /*7bc0*/  IMAD.WIDE R212, R213, 0x2, R134 ;  /* 0x00000002d5d47825 */ /* 0x000fe200078e0286 */
[----:B------:R-:W-:Y:S04]  /*7bd0*/  STL.64 [R1+0x988], R216 ;  /* 0x000988d801007387 */ /* 0x000fe80000100a00 */
[----:B------:R-:W4:Y:S04]  /*7be0*/  @P4 LDG.E.U16 R101, desc[UR10][R212.64] ;  /* 0x0000000ad4654981 */ /* 0x000f28000c1e1500 */
[----:B------:R-:W4:Y:S01]  /*7bf0*/  @P4 LDG.E.U16 R100, desc[UR10][R216.64] ;  /* 0x0000000ad8644981 */ /* 0x000f22000c1e1500 */
[----:B------:R-:W-:-:S02]  /*7c00*/  IMAD R133, R247, 0xe, RZ ;  /* 0x0000000ef7857824 */ /* 0x000fc400078e02ff */
[----:B------:R-:W0:Y:S02]  /*7c10*/  LDC R247, c[0x0][0x3c4] ;  /* 0x0000f100fff77b82 */ /* 0x000e240000000800 */
[--C-:B------:R-:W-:Y:S01]  /*7c20*/  IMAD.WIDE R222, R133, 0x2, R136.reuse ;  /* 0x0000000285de7825 */ /* 0x100fe200078e0288 */
[----:B--2---:R-:W2:Y:S04]  /*7c30*/  @P4 LDG.E.U16 R78, desc[UR10][R6.64] ;  /* 0x0000000a064e4981 */ /* 0x004ea8000c1e1500 */
[----:B---3--:R-:W3:Y:S04]  /*7c40*/  @P4 LDG.E.U16 R76, desc[UR10][R2.64] ;  /* 0x0000000a024c4981 */ /* 0x008ee8000c1e1500 */
[----:B------:R-:W2:Y:S04]  /*7c50*/  @P4 LDG.E.U16 R77, desc[UR10][R4.64] ;  /* 0x0000000a044d4981 */ /* 0x000ea8000c1e1500 */
[----:B------:R0:W2:Y:S04]  /*7c60*/  @P4 LDG.E.U16 R79, desc[UR10][R210.64] ;  /* 0x0000000ad24f4981 */ /* 0x0000a8000c1e1500 */
[----:B------:R-:W2:Y:S04]  /*7c70*/  LDL.LU.64 R2, [R1+0x1078] ;  /* 0x0010780001027983 */ /* 0x000ea80000300a00 */
[----:B------:R0:W-:Y:S04]  /*7c80*/  STL.64 [R1+0x980], R212 ;  /* 0x000980d401007387 */ /* 0x0001e80000100a00 */
[----:B------:R-:W2:Y:S04]  /*7c90*/  LDL.LU.64 R4, [R1+0x1070] ;  /* 0x0010700001047983 */ /* 0x000ea80000300a00 */
[----:B------:R-:W2:Y:S04]  /*7ca0*/  LDL.LU.64 R6, [R1+0x1068] ;  /* 0x0010680001067983 */ /* 0x000ea80000300a00 */
[----:B------:R-:W2:Y:S04]  /*7cb0*/  LDL.LU.64 R8, [R1+0x1060] ;  /* 0x0010600001087983 */ /* 0x000ea80000300a00 */
[----:B------:R-:W2:Y:S01]  /*7cc0*/  LDL.LU.64 R150, [R1+0x1058] ;  /* 0x0010580001967983 */ /* 0x000ea20000300a00 */
[----:B0-----:R-:W-:-:S03]  /*7cd0*/  IMAD.WIDE R210, R215, 0x2, R136 ;  /* 0x00000002d7d27825 */ /* 0x001fc600078e0288 */
[----:B------:R-:W3:Y:S01]  /*7ce0*/  LDL.LU.64 R142, [R1+0x1050] ;  /* 0x00105000018e7983 */ /* 0x000ee20000300a00 */
[----:B------:R-:W-:-:S03]  /*7cf0*/  IMAD.WIDE R212, R215, 0x2, R134 ;  /* 0x00000002d7d47825 */ /* 0x000fc600078e0286 */
[----:B------:R0:W3:Y:S04]  /*7d00*/  @P4 LDG.E.U16 R102, desc[UR10][R210.64] ;  /* 0x0000000ad2664981 */ /* 0x0000e8000c1e1500 */
[----:B------:R0:W3:Y:S04]  /*7d10*/  @P4 LDG.E.U16 R103, desc[UR10][R212.64] ;  /* 0x0000000ad4674981 */ /* 0x0000e8000c1e1500 */
[----:B------:R0:W-:Y:S01]  /*7d20*/  STL.64 [R1+0x1038], R210 ;  /* 0x001038d201007387 */ /* 0x0001e20000100a00 */
[----:B------:R-:W-:-:S03]  /*7d30*/  IMAD.WIDE R220, R133, 0x2, R134 ;  /* 0x0000000285dc7825 */ /* 0x000fc600078e0286 */
[----:B------:R-:W3:Y:S01]  /*7d40*/  @P4 LDG.E.U16 R104, desc[UR10][R222.64] ;  /* 0x0000000ade684981 */ /* 0x000ee2000c1e1500 */
[----:B0-----:R-:W-:Y:S02]  /*7d50*/  IMAD R211, R243, 0x16, RZ ;  /* 0x00000016f3d37824 */ /* 0x001fe400078e02ff */
[----:B------:R-:W-:Y:S01]  /*7d60*/  IMAD R210, R247, 0x1e, RZ ;  /* 0x0000001ef7d27824 */ /* 0x000fe200078e02ff */
[----:B------:R-:W0:Y:S01]  /*7d70*/  S2R R243, SR_TID.X ;  /* 0x0000000000f37919 */ /* 0x000e220000002100 */
[C---:B------:R-:W-:Y:S01]  /*7d80*/  IMAD.WIDE R218, R211.reuse, 0x2, R136 ;  /* 0x00000002d3da7825 */ /* 0x040fe200078e0288 */
[----:B------:R1:W-:Y:S03]  /*7d90*/  STL.64 [R1+0x918], R212 ;  /* 0x000918d401007387 */ /* 0x0003e60000100a00 */
[----:B------:R-:W-:Y:S01]  /*7da0*/  IMAD.WIDE R216, R211, 0x2, R134 ;  /* 0x00000002d3d87825 */ /* 0x000fe200078e0286 */
[----:B------:R-:W-:Y:S04]  /*7db0*/  STL.64 [R1+0xff0], R222 ;  /* 0x000ff0de01007387 */ /* 0x000fe80000100a00 */
[----:B------:R-:W-:Y:S01]  /*7dc0*/  STL.64 [R1+0xfe8], R220 ;  /* 0x000fe8dc01007387 */ /* 0x000fe20000100a00 */
[----:B-1----:R-:W-:-:S03]  /*7dd0*/  IMAD.WIDE R212, R210, 0x2, R136 ;  /* 0x00000002d2d47825 */ /* 0x002fc600078e0288 */
[----:B------:R-:W-:Y:S04]  /*7de0*/  STL.64 [R1+0xf80], R218 ;  /* 0x000f80da01007387 */ /* 0x000fe80000100a00 */
[----:B------:R-:W-:Y:S04]  /*7df0*/  STL.64 [R1+0xf78], R216 ;  /* 0x000f78d801007387 */ /* 0x000fe80000100a00 */
[----:B------:R1:W-:Y:S04]  /*7e00*/  STL.64 [R1+0x1040], R212 ;  /* 0x001040d401007387 */ /* 0x0003e80000100a00 */
[----:B------:R1:W3:Y:S01]  /*7e10*/  @P4 LDG.E.U16 R108, desc[UR10][R212.64] ;  /* 0x0000000ad46c4981 */ /* 0x0002e2000c1e1500 */
[----:B0-----:R-:W-:-:S03]  /*7e20*/  LOP3.LUT R133, R243, 0x3f, RZ, 0xc0, !PT ;  /* 0x0000003ff3857812 */ /* 0x001fc600078ec0ff */
[----:B------:R-:W3:Y:S01]  /*7e30*/  @P4 LDG.E.U16 R105, desc[UR10][R220.64] ;  /* 0x0000000adc694981 */ /* 0x000ee2000c1e1500 */
[----:B------:R-:W-:-:S03]  /*7e40*/  LOP3.LUT R211, R243, 0xc0, RZ, 0xc0, !PT ;  /* 0x000000c0f3d37812 */ /* 0x000fc600078ec0ff */
[----:B------:R-:W3:Y:S01]  /*7e50*/  @P4 LDG.E.U16 R106, desc[UR10][R218.64] ;  /* 0x0000000ada6a4981 */ /* 0x000ee2000c1e1500 */
[----:B-1----:R-:W-:-:S03]  /*7e60*/  SHF.L.U32 R212, R133, 0x1, RZ ;  /* 0x0000000185d47819 */ /* 0x002fc600000006ff */
[----:B------:R-:W3:Y:S02]  /*7e70*/  @P4 LDG.E.U16 R107, desc[UR10][R216.64] ;  /* 0x0000000ad86b4981 */ /* 0x000ee4000c1e1500 */
[----:B------:R-:W-:-:S05]  /*7e80*/  IMAD R133, R211, 0x100, R212 ;  /* 0x00000100d3857824 */ /* 0x000fca00078e02d4 */
[C---:B------:R-:W-:Y:S01]  /*7e90*/  LOP3.LUT R213, R133.reuse, 0x10, RZ, 0x3c, !PT ;  /* 0x0000001085d57812 */ /* 0x040fe200078e3cff */
[----:B------:R-:W-:Y:S04]  /*7ea0*/  STS.U16 [R133+UR9+0x400], R181 ;  /* 0x000400b585007988 */ /* 0x000fe80008000409 */
[----:B------:R-:W-:Y:S04]  /*7eb0*/  STS.U16 [R133+UR9+0x10400], R182 ;  /* 0x010400b685007988 */ /* 0x000fe80008000409 */
[----:B------:R-:W-:Y:S04]  /*7ec0*/  STS.U16 [R133+UR9], R183 ;  /* 0x000000b785007988 */ /* 0x000fe80008000409 */
        /* <DEDUP_REMOVED lines=29> */
[----:B------:R-:W-:Y:S01]  /*80a0*/  STS.U16 [R213+UR9+0x480], R152 ;  /* 0x00048098d5007988 */ /* 0x000fe20008000409 */
[----:B------:R-:W-:-:S03]  /*80b0*/  LOP3.LUT R212, R133, 0x20, RZ, 0x3c, !PT ;  /* 0x0000002085d47812 */ /* 0x000fc600078e3cff */
[----:B--2---:R-:W-:Y:S04]  /*80c0*/  STS.U16 [R213+UR9+0x10480], R151 ;  /* 0x01048097d5007988 */ /* 0x004fe80008000409 */
        /* <DEDUP_REMOVED lines=26> */
[----:B-----5:R0:W-:Y:S04]  /*8270*/  STS.U16 [R213+UR9+0x3880], R111 ;  /* 0x0038806fd5007988 */ /* 0x0201e80008000409 */
[----:B------:R-:W-:Y:S04]  /*8280*/  STS.U16 [R213+UR9+0x13880], R112 ;  /* 0x01388070d5007988 */ /* 0x000fe80008000409 */
[----:B------:R-:W-:Y:S04]  /*8290*/  STS.U16 [R213+UR9+0x3c80], R113 ;  /* 0x003c8071d5007988 */ /* 0x000fe80008000409 */
[----:B------:R-:W-:Y:S04]  /*82a0*/  STS.U16 [R213+UR9+0x13c80], R114 ;  /* 0x013c8072d5007988 */ /* 0x000fe80008000409 */
[----:B------:R-:W-:Y:S04]  /*82b0*/  STS.U16 [R212+UR9+0x100], R110 ;  /* 0x0001006ed4007988 */ /* 0x000fe80008000409 */
[----:B------:R1:W-:Y:S04]  /*82c0*/  STS.U16 [R212+UR9+0x10100], R109 ;  /* 0x0101006dd4007988 */ /* 0x0003e80008000409 */
[----:B------:R-:W-:Y:S04]  /*82d0*/  STS.U16 [R212+UR9+0x500], R115 ;  /* 0x00050073d4007988 */ /* 0x000fe80008000409 */
[----:B------:R-:W-:Y:S01]  /*82e0*/  STS.U16 [R212+UR9+0x10500], R116 ;  /* 0x01050074d4007988 */ /* 0x000fe20008000409 */
[C---:B0-----:R-:W-:Y:S01]  /*82f0*/  LOP3.LUT R111, R133.reuse, 0x30, RZ, 0x3c, !PT ;  /* 0x00000030856f7812 */ /* 0x041fe200078e3cff */
[----:B------:R-:W-:Y:S01]  /*8300*/  IMAD.WIDE R210, R210, 0x2, R134 ;  /* 0x00000002d2d27825 */ /* 0x000fe200078e0286 */
[----:B------:R-:W-:Y:S01]  /*8310*/  UIADD3 UR5, UPT, UPT, UR8, 0x100, URZ ;  /* 0x0000010008057890 */ /* 0x000fe2000fffe0ff */
[----:B------:R-:W-:Y:S01]  /*8320*/  STS.U16 [R212+UR9+0x900], R117 ;  /* 0x00090075d4007988 */ /* 0x000fe20008000409 */
[----:B-1----:R-:W0:Y:S03]  /*8330*/  LDC R109, c[0x0][0x3d8] ;  /* 0x0000f600ff6d7b82 */ /* 0x002e260000000800 */
        /* <DEDUP_REMOVED lines=25> */
[----:B------:R-:W-:Y:S01]  /*84d0*/  STS.U16 [R212+UR9+0x3d00], R12 ;  /* 0x003d000cd4007988 */ /* 0x000fe20008000409 */
[----:B-1----:R-:W1:Y:S03]  /*84e0*/  LDC R10, c[0x0][0x3c4] ;  /* 0x0000f100ff0a7b82 */ /* 0x002e660000000800 */
        /* <DEDUP_REMOVED lines=25> */
[----:B--2---:R-:W-:-:S03]  /*8680*/  LOP3.LUT R8, R133, 0x40, RZ, 0x3c, !PT ;  /* 0x0000004085087812 */ /* 0x004fc600078e3cff */
        /* <DEDUP_REMOVED lines=9> */
[----:B------:R5:W-:Y:S01]  /*8720*/  STS.U16 [R8+UR9+0x10200], R6 ;  /* 0x0102000608007988 */ /* 0x000be20008000409 */
[----:B--2---:R-:W-:-:S03]  /*8730*/  LOP3.LUT R7, R133, 0x50, RZ, 0x3c, !PT ;  /* 0x0000005085077812 */ /* 0x004fc600078e3cff */
[----:B------:R-:W-:Y:S01]  /*8740*/  STS.U16 [R8+UR9+0x600], R44 ;  /* 0x0006002c08007988 */ /* 0x000fe20008000409 */
[----:B-----5:R-:W-:-:S03]  /*8750*/  LOP3.LUT R6, R133, 0x60, RZ, 0x3c, !PT ;  /* 0x0000006085067812 */ /* 0x020fc600078e3cff */
        /* <DEDUP_REMOVED lines=18> */
[----:B------:R5:W-:Y:S04]  /*8880*/  STS.U16 [R8+UR9+0x12a00], R63 ;  /* 0x012a003f08007988 */ /* 0x000be80008000409 */
[----:B------:R0:W-:Y:S01]  /*8890*/  STS.U16 [R8+UR9+0x2e00], R64 ;  /* 0x002e004008007988 */ /* 0x0001e20008000409 */
[----:B--2---:R-:W2:Y:S03]  /*88a0*/  LDC R62, c[0x0][0x3c4] ;  /* 0x0000f100ff3e7b82 */ /* 0x004ea60000000800 */
[----:B------:R0:W-:Y:S04]  /*88b0*/  STS.U16 [R8+UR9+0x12e00], R65 ;  /* 0x012e004108007988 */ /* 0x0001e80008000409 */
[----:B------:R1:W-:Y:S01]  /*88c0*/  STS.U16 [R8+UR9+0x3200], R66 ;  /* 0x0032004208007988 */ /* 0x0003e20008000409 */
[----:B-----5:R-:W5:Y:S03]  /*88d0*/  LDC R63, c[0x0][0x3c4] ;  /* 0x0000f100ff3f7b82 */ /* 0x020f660000000800 */
[----:B------:R1:W-:Y:S04]  /*88e0*/  STS.U16 [R8+UR9+0x13200], R67 ;  /* 0x0132004308007988 */ /* 0x0003e80008000409 */
[----:B------:R1:W-:Y:S01]  /*88f0*/  STS.U16 [R8+UR9+0x3600], R68 ;  /* 0x0036004408007988 */ /* 0x0003e20008000409 */
[----:B0-----:R-:W0:Y:S03]  /*8900*/  LDC R64, c[0x0][0x3c4] ;  /* 0x0000f100ff407b82 */ /* 0x001e260000000800 */
[----:B------:R1:W-:Y:S04]  /*8910*/  STS.U16 [R8+UR9+0x13600], R69 ;  /* 0x0136004508007988 */ /* 0x0003e80008000409 */
[----:B------:R0:W-:Y:S01]  /*8920*/  STS.U16 [R8+UR9+0x3a00], R70 ;  /* 0x003a004608007988 */ /* 0x0001e20008000409 */
[----:B------:R-:W2:Y:S03]  /*8930*/  LDC R65, c[0x0][0x3c4] ;  /* 0x0000f100ff417b82 */ /* 0x000ea60000000800 */
[----:B------:R0:W-:Y:S04]  /*8940*/  STS.U16 [R8+UR9+0x13a00], R71 ;  /* 0x013a004708007988 */ /* 0x0001e80008000409 */
[----:B----4-:R4:W-:Y:S01]  /*8950*/  STS.U16 [R8+UR9+0x3e00], R72 ;  /* 0x003e004808007988 */ /* 0x0109e20008000409 */
[----:B-1----:R-:W1:Y:S03]  /*8960*/  LDC R66, c[0x0][0x3c4] ;  /* 0x0000f100ff427b82 */ /* 0x002e660000000800 */
[----:B------:R0:W-:Y:S04]  /*8970*/  STS.U16 [R8+UR9+0x13e00], R73 ;  /* 0x013e004908007988 */ /* 0x0001e80008000409 */
[----:B------:R-:W-:Y:S01]  /*8980*/  STS.U16 [R7+UR9+0x280], R5 ;  /* 0x0002800507007988 */ /* 0x000fe20008000409 */
[----:B------:R-:W1:Y:S03]  /*8990*/  LDC R67, c[0x0][0x3c4] ;  /* 0x0000f100ff437b82 */ /* 0x000e660000000800 */
[----:B------:R-:W-:Y:S04]  /*89a0*/  STS.U16 [R7+UR9+0x10280], R4 ;  /* 0x0102800407007988 */ /* 0x000fe80008000409 */
[----:B------:R-:W-:Y:S01]  /*89b0*/  STS.U16 [R7+UR9+0x680], R74 ;  /* 0x0006804a07007988 */ /* 0x000fe20008000409 */
[----:B------:R-:W1:Y:S03]  /*89c0*/  LDC R68, c[0x0][0x3c4] ;  /* 0x0000f100ff447b82 */ /* 0x000e660000000800 */
[----:B------:R0:W-:Y:S04]  /*89d0*/  STS.U16 [R7+UR9+0x10680], R75 ;  /* 0x0106804b07007988 */ /* 0x0001e80008000409 */
[----:B---3--:R-:W-:Y:S01]  /*89e0*/  STS.U16 [R7+UR9+0xa80], R76 ;  /* 0x000a804c07007988 */ /* 0x008fe20008000409 */
[----:B------:R-:W3:Y:S03]  /*89f0*/  LDC R69, c[0x0][0x3c4] ;  /* 0x0000f100ff457b82 */ /* 0x000ee60000000800 */
[----:B------:R1:W-:Y:S04]  /*8a00*/  STS.U16 [R7+UR9+0x10a80], R77 ;  /* 0x010a804d07007988 */ /* 0x0003e80008000409 */
[----:B------:R-:W-:Y:S01]  /*8a10*/  STS.U16 [R7+UR9+0xe80], R78 ;  /* 0x000e804e07007988 */ /* 0x000fe20008000409 */
[----:B0-----:R-:W0:Y:S03]  /*8a20*/  LDC R70, c[0x0][0x3c4] ;  /* 0x0000f100ff467b82 */ /* 0x001e260000000800 */
[----:B------:R0:W-:Y:S04]  /*8a30*/  STS.U16 [R7+UR9+0x10e80], R79 ;  /* 0x010e804f07007988 */ /* 0x0001e80008000409 */
[----:B------:R0:W-:Y:S01]  /*8a40*/  STS.U16 [R7+UR9+0x1280], R80 ;  /* 0x0012805007007988 */ /* 0x0001e20008000409 */
[----:B------:R-:W2:Y:S03]  /*8a50*/  LDC R71, c[0x0][0x3c4] ;  /* 0x0000f100ff477b82 */ /* 0x000ea60000000800 */
[----:B------:R0:W-:Y:S04]  /*8a60*/  STS.U16 [R7+UR9+0x11280], R81 ;  /* 0x0112805107007988 */ /* 0x0001e80008000409 */
[----:B------:R0:W-:Y:S01]  /*8a70*/  STS.U16 [R7+UR9+0x1680], R82 ;  /* 0x0016805207007988 */ /* 0x0001e20008000409 */
[----:B----4-:R-:W4:Y:S03]  /*8a80*/  LDC R72, c[0x0][0x3c4] ;  /* 0x0000f100ff487b82 */ /* 0x010f260000000800 */
[----:B------:R-:W-:Y:S04]  /*8a90*/  STS.U16 [R7+UR9+0x11680], R83 ;  /* 0x0116805307007988 */ /* 0x000fe80008000409 */
[----:B------:R-:W-:Y:S01]  /*8aa0*/  STS.U16 [R7+UR9+0x1a80], R84 ;  /* 0x001a805407007988 */ /* 0x000fe20008000409 */
[----:B------:R-:W2:Y:S03]  /*8ab0*/  LDC R73, c[0x0][0x3c4] ;  /* 0x0000f100ff497b82 */ /* 0x000ea60000000800 */
[----:B------:R-:W-:Y:S04]  /*8ac0*/  STS.U16 [R7+UR9+0x11a80], R85 ;  /* 0x011a805507007988 */ /* 0x000fe80008000409 */
[----:B------:R-:W-:Y:S01]  /*8ad0*/  STS.U16 [R7+UR9+0x1e80], R86 ;  /* 0x001e805607007988 */ /* 0x000fe20008000409 */
[----:B------:R-:W2:Y:S03]  /*8ae0*/  LDC R75, c[0x0][0x3c4] ;  /* 0x0000f100ff4b7b82 */ /* 0x000ea60000000800 */
[----:B------:R-:W-:Y:S04]  /*8af0*/  STS.U16 [R7+UR9+0x11e80], R87 ;  /* 0x011e805707007988 */ /* 0x000fe80008000409 */
[----:B------:R-:W-:Y:S01]  /*8b00*/  STS.U16 [R7+UR9+0x2280], R88 ;  /* 0x0022805807007988 */ /* 0x000fe20008000409 */
[----:B-1----:R-:W1:Y:S03]  /*8b10*/  LDC R77, c[0x0][0x3c4] ;  /* 0x0000f100ff4d7b82 */ /* 0x002e660000000800 */
[----:B------:R-:W-:Y:S04]  /*8b20*/  STS.U16 [R7+UR9+0x12280], R89 ;  /* 0x0122805907007988 */ /* 0x000fe80008000409 */
[----:B------:R-:W-:Y:S01]  /*8b30*/  STS.U16 [R7+UR9+0x2680], R90 ;  /* 0x0026805a07007988 */ /* 0x000fe20008000409 */
[----:B0-----:R-:W0:Y:S03]  /*8b40*/  LDC R79, c[0x0][0x3c4] ;  /* 0x0000f100ff4f7b82 */ /* 0x001e260000000800 */
[----:B------:R-:W-:Y:S04]  /*8b50*/  STS.U16 [R7+UR9+0x12680], R91 ;  /* 0x0126805b07007988 */ /* 0x000fe80008000409 */
[----:B------:R-:W-:Y:S01]  /*8b60*/  STS.U16 [R7+UR9+0x2a80], R92 ;  /* 0x002a805c07007988 */ /* 0x000fe20008000409 */
[----:B------:R-:W0:Y:S03]  /*8b70*/  LDC R80, c[0x0][0x3c4] ;  /* 0x0000f100ff507b82 */ /* 0x000e260000000800 */
        /* <DEDUP_REMOVED lines=8> */
[----:B--2---:R-:W-:Y:S01]  /*8c00*/  IMAD R62, R62, 0x1f, RZ ;  /* 0x0000001f3e3e7824 */ /* 0x004fe200078e02ff */
[----:B------:R-:W2:Y:S02]  /*8c10*/  LDC R74, c[0x0][0x3c4] ;  /* 0x0000f100ff4a7b82 */ /* 0x000ea40000000800 */
[----:B------:R-:W-:Y:S04]  /*8c20*/  STS.U16 [R7+UR9+0x13680], R99 ;  /* 0x0136806307007988 */ /* 0x000fe80008000409 */
[----:B------:R-:W-:Y:S04]  /*8c30*/  STS.U16 [R7+UR9+0x3a80], R100 ;  /* 0x003a806407007988 */ /* 0x000fe80008000409 */
[----:B------:R-:W-:Y:S01]  /*8c40*/  STS.U16 [R7+UR9+0x13a80], R101 ;  /* 0x013a806507007988 */ /* 0x000fe20008000409 */
[----:B-----5:R-:W-:Y:S01]  /*8c50*/  IMAD R63, R63, 0x26, RZ ;  /* 0x000000263f3f7824 */ /* 0x020fe200078e02ff */
[----:B------:R-:W5:Y:S02]  /*8c60*/  LDC R76, c[0x0][0x3c4] ;  /* 0x0000f100ff4c7b82 */ /* 0x000f640000000800 */
[----:B------:R-:W-:Y:S04]  /*8c70*/  STS.U16 [R7+UR9+0x3e80], R102 ;  /* 0x003e806607007988 */ /* 0x000fe80008000409 */
[----:B------:R-:W-:Y:S01]  /*8c80*/  STS.U16 [R7+UR9+0x13e80], R103 ;  /* 0x013e806707007988 */ /* 0x000fe20008000409 */
[----:B------:R-:W-:Y:S01]  /*8c90*/  IMAD R64, R64, 0x27, RZ ;  /* 0x0000002740407824 */ /* 0x000fe200078e02ff */
[----:B------:R-:W0:Y:S02]  /*8ca0*/  LDC R78, c[0x0][0x3c4] ;  /* 0x0000f100ff4e7b82 */ /* 0x000e240000000800 */
[----:B------:R1:W-:Y:S04]  /*8cb0*/  STS.U16 [R6+UR9+0x10300], R0 ;  /* 0x0103000006007988 */ /* 0x0003e80008000409 */
[----:B------:R3:W-:Y:S01]  /*8cc0*/  STS.U16 [R6+UR9+0x300], R3 ;  /* 0x0003000306007988 */ /* 0x0007e20008000409 */
[----:B------:R-:W-:-:S03]  /*8cd0*/  IMAD.WIDE R152, R62, 0x2, R136 ;  /* 0x000000023e987825 */ /* 0x000fc600078e0288 */
[----:B------:R-:W-:Y:S01]  /*8ce0*/  STL.64 [R1+0xb20], R210 ;  /* 0x000b20d201007387 */ /* 0x000fe20000100a00 */
[----:B------:R-:W-:Y:S01]  /*8cf0*/  IMAD R65, R65, 0x2e, RZ ;  /* 0x0000002e41417824 */ /* 0x000fe200078e02ff */
[----:B-1----:R-:W1:Y:S08]  /*8d00*/  LDC R0, c[0x0][0x3c4] ;  /* 0x0000f100ff007b82 */ /* 0x002e700000000800 */
[----:B---3--:R-:W3:Y:S01]  /*8d10*/  LDC R3, c[0x0][0x3c4] ;  /* 0x0000f100ff037b82 */ /* 0x008ee20000000800 */
[----:B------:R-:W-:-:S04]  /*8d20*/  IMAD.WIDE R212, R63, 0x2, R136 ;  /* 0x000000023fd47825 */ /* 0x000fc800078e0288 */
[----:B------:R-:W-:-:S04]  /*8d30*/  IMAD.WIDE R150, R62, 0x2, R134 ;  /* 0x000000023e967825 */ /* 0x000fc800078e0286 */
[----:B------:R-:W-:Y:S02]  /*8d40*/  IMAD R66, R66, 0x2f, RZ ;  /* 0x0000002f42427824 */ /* 0x000fe400078e02ff */
[----:B------:R-:W-:Y:S02]  /*8d50*/  IMAD R10, R10, 0x7, RZ ;  /* 0x000000070a0a7824 */ /* 0x000fe400078e02ff */
[----:B------:R-:W-:Y:S01]  /*8d60*/  IMAD R67, R67, 0x36, RZ ;  /* 0x0000003643437824 */ /* 0x000fe200078e02ff */
[----:B------:R-:W-:Y:S01]  /*8d70*/  PRMT R4, RZ, 0x7610, R4 ;  /* 0x00007610ff047816 */ /* 0x000fe20000000004 */
[----:B------:R-:W-:Y:S01]  /*8d80*/  IMAD.WIDE R208, R63, 0x2, R134 ;  /* 0x000000023fd07825 */ /* 0x000fe200078e0286 */
[----:B------:R-:W0:Y:S03]  /*8d90*/  LDC R83, c[0x0][0x3c4] ;  /* 0x0000f100ff537b82 */ /* 0x000e260000000800 */
[----:B-1----:R-:W-:-:S02]  /*8da0*/  IMAD R0, R0, 0xf, RZ ;  /* 0x0000000f00007824 */ /* 0x002fc400078e02ff */
[----:B---3--:R-:W-:-:S03]  /*8db0*/  IMAD R3, R3, 0x17, RZ ;  /* 0x0000001703037824 */ /* 0x008fc600078e02ff */
[----:B------:R-:W1:Y:S01]  /*8dc0*/  LDC R84, c[0x0][0x3c4] ;  /* 0x0000f100ff547b82 */ /* 0x000e620000000800 */
[----:B------:R-:W-:-:S04]  /*8dd0*/  IMAD.WIDE R160, R0, 0x2, R136 ;  /* 0x0000000200a07825 */ /* 0x000fc800078e0288 */
[----:B------:R-:W-:Y:S01]  /*8de0*/  IMAD.WIDE R158, R0, 0x2, R134 ;  /* 0x00000002009e7825 */ /* 0x000fe200078e0286 */
[----:B------:R-:W-:Y:S01]  /*8df0*/  STL.64 [R1+0xb40], R160 ;  /* 0x000b40a001007387 */ /* 0x000fe20000100a00 */
[----:B------:R-:W-:Y:S01]  /*8e00*/  PRMT R14, RZ, 0x7610, R14 ;  /* 0x00007610ff0e7816 */ /* 0x000fe2000000000e */
[----:B------:R-:W3:Y:S01]  /*8e10*/  LDC R85, c[0x0][0x3c4] ;  /* 0x0000f100ff557b82 */ /* 0x000ee20000000800 */
[C---:B------:R-:W-:Y:S01]  /*8e20*/  IMAD.WIDE R156, R3.reuse, 0x2, R136 ;  /* 0x00000002039c7825 */ /* 0x040fe200078e0288 */
[----:B------:R-:W-:Y:S03]  /*8e30*/  STL.64 [R1+0xb38], R158 ;  /* 0x000b389e01007387 */ /* 0x000fe60000100a00 */
[----:B------:R-:W-:Y:S01]  /*8e40*/  IMAD.WIDE R154, R3, 0x2, R134 ;  /* 0x00000002039a7825 */ /* 0x000fe200078e0286 */
[----:B------:R-:W-:Y:S01]  /*8e50*/  STL.64 [R1+0xb30], R156 ;  /* 0x000b309c01007387 */ /* 0x000fe20000100a00 */
[----:B------:R-:W-:Y:S01]  /*8e60*/  PRMT R15, RZ, 0x7610, R15 ;  /* 0x00007610ff0f7816 */ /* 0x000fe2000000000f */
[----:B------:R-:W0:Y:S01]  /*8e70*/  LDC R86, c[0x0][0x3c4] ;  /* 0x0000f100ff567b82 */ /* 0x000e220000000800 */
[C-C-:B------:R-:W-:Y:S01]  /*8e80*/  IMAD.WIDE R148, R64.reuse, 0x2, R136.reuse ;  /* 0x0000000240947825 */ /* 0x140fe200078e0288 */
[----:B------:R-:W-:Y:S03]  /*8e90*/  STL.64 [R1+0xb28], R154 ;  /* 0x000b289a01007387 */ /* 0x000fe60000100a00 */
[C---:B------:R-:W-:Y:S01]  /*8ea0*/  IMAD.WIDE R206, R65.reuse, 0x2, R136 ;  /* 0x0000000241ce7825 */ /* 0x040fe200078e0288 */
[----:B------:R-:W-:Y:S01]  /*8eb0*/  STL.64 [R1+0xb18], R152 ;  /* 0x000b189801007387 */ /* 0x000fe20000100a00 */
[----:B------:R-:W-:Y:S01]  /*8ec0*/  PRMT R18, RZ, 0x7610, R18 ;  /* 0x00007610ff127816 */ /* 0x000fe20000000012 */
[----:B------:R-:W0:Y:S01]  /*8ed0*/  LDC R87, c[0x0][0x3d8] ;  /* 0x0000f600ff577b82 */ /* 0x000e220000000800 */
[--C-:B------:R-:W-:Y:S01]  /*8ee0*/  IMAD.WIDE R146, R64, 0x2, R134.reuse ;  /* 0x0000000240927825 */ /* 0x100fe200078e0286 */
[----:B------:R-:W-:Y:S03]  /*8ef0*/  STL.64 [R1+0xb08], R212 ;  /* 0x000b08d401007387 */ /* 0x000fe60000100a00 */
[----:B------:R-:W-:Y:S01]  /*8f00*/  IMAD.WIDE R204, R65, 0x2, R134 ;  /* 0x0000000241cc7825 */ /* 0x000fe200078e0286 */
[----:B------:R0:W-:Y:S01]  /*8f10*/  STL.64 [R1+0xb10], R150 ;  /* 0x000b109601007387 */ /* 0x0001e20000100a00 */
[----:B------:R-:W-:Y:S01]  /*8f20*/  PRMT R19, RZ, 0x7610, R19 ;  /* 0x00007610ff137816 */ /* 0x000fe20000000013 */
[----:B------:R-:W0:Y:S01]  /*8f30*/  LDC R88, c[0x0][0x3d8] ;  /* 0x0000f600ff587b82 */ /* 0x000e220000000800 */
[----:B------:R-:W-:Y:S01]  /*8f40*/  IMAD R68, R68, 0x37, RZ ;  /* 0x0000003744447824 */ /* 0x000fe200078e02ff */
[----:B------:R-:W-:Y:S01]  /*8f50*/  STL.64 [R1+0xb00], R208 ;  /* 0x000b00d001007387 */ /* 0x000fe20000100a00 */
[----:B------:R-:W-:-:S03]  /*8f60*/  IMAD.WIDE R144, R66, 0x2, R136 ;  /* 0x0000000242907825 */ /* 0x000fc600078e0288 */
[----:B------:R-:W-:Y:S01]  /*8f70*/  STL.64 [R1+0xaf8], R148 ;  /* 0x000af89401007387 */ /* 0x000fe20000100a00 */
[C---:B------:R-:W-:Y:S01]  /*8f80*/  IMAD.WIDE R8, R10.reuse, 0x2, R136 ;  /* 0x000000020a087825 */ /* 0x040fe200078e0288 */
[----:B------:R-:W-:Y:S01]  /*8f90*/  PRMT R22, RZ, 0x7610, R22 ;  /* 0x00007610ff167816 */ /* 0x000fe20000000016 */
[----:B------:R-:W0:Y:S01]  /*8fa0*/  LDC R89, c[0x0][0x3d8] ;  /* 0x0000f600ff597b82 */ /* 0x000e220000000800 */
[----:B------:R-:W-:Y:S01]  /*8fb0*/  STL.64 [R1+0xae8], R206 ;  /* 0x000ae8ce01007387 */ /* 0x000fe20000100a00 */
[----:B------:R-:W-:Y:S02]  /*8fc0*/  IMAD R69, R69, 0x3e, RZ ;  /* 0x0000003e45457824 */ /* 0x000fe400078e02ff */
[C---:B------:R-:W-:Y:S01]  /*8fd0*/  IMAD.WIDE R202, R67.reuse, 0x2, R136 ;  /* 0x0000000243ca7825 */ /* 0x040fe200078e0288 */
[----:B------:R-:W-:Y:S03]  /*8fe0*/  STL.64 [R1+0xaf0], R146 ;  /* 0x000af09201007387 */ /* 0x000fe60000100a00 */
[----:B------:R-:W-:Y:S01]  /*8ff0*/  IMAD.WIDE R10, R10, 0x2, R134 ;  /* 0x000000020a0a7825 */ /* 0x000fe200078e0286 */
[----:B------:R-:W-:Y:S01]  /*9000*/  STL.64 [R1+0xae0], R204 ;  /* 0x000ae0cc01007387 */ /* 0x000fe20000100a00 */
[----:B------:R-:W-:Y:S01]  /*9010*/  PRMT R23, RZ, 0x7610, R23 ;  /* 0x00007610ff177816 */ /* 0x000fe20000000017 */
[----:B------:R-:W1:Y:S01]  /*9020*/  LDC R90, c[0x0][0x3d8] ;  /* 0x0000f600ff5a7b82 */ /* 0x000e620000000800 */
[--C-:B------:R-:W-:Y:S01]  /*9030*/  IMAD.WIDE R140, R66, 0x2, R134.reuse ;  /* 0x00000002428c7825 */ /* 0x100fe200078e0286 */
[----:B------:R-:W-:Y:S03]  /*9040*/  STL.64 [R1+0xad8], R144 ;  /* 0x000ad89001007387 */ /* 0x000fe60000100a00 */
[----:B------:R-:W-:Y:S01]  /*9050*/  IMAD.WIDE R200, R67, 0x2, R134 ;  /* 0x0000000243c87825 */ /* 0x000fe200078e0286 */
[----:B------:R-:W-:Y:S01]  /*9060*/  STL.64 [R1+0xac8], R202 ;  /* 0x000ac8ca01007387 */ /* 0x000fe20000100a00 */
[----:B------:R-:W-:Y:S01]  /*9070*/  PRMT R26, RZ, 0x7610, R26 ;  /* 0x00007610ff1a7816 */ /* 0x000fe2000000001a */
[----:B------:R-:W1:Y:S01]  /*9080*/  LDC R92, c[0x0][0x3d8] ;  /* 0x0000f600ff5c7b82 */ /* 0x000e620000000800 */
[----:B------:R-:W-:Y:S01]  /*9090*/  IMAD R70, R70, 0x3f, RZ ;  /* 0x0000003f46467824 */ /* 0x000fe200078e02ff */
[----:B------:R2:W3:Y:S01]  /*90a0*/  @P4 LDG.E.U16 R4, desc[UR10][R10.64] ;  /* 0x0000000a0a044981 */ /* 0x0004e2000c1e1500 */
[----:B------:R-:W-:Y:S01]  /*90b0*/  IMAD.WIDE R138, R68, 0x2, R136 ;  /* 0x00000002448a7825 */ /* 0x000fe200078e0288 */
[----:B------:R-:W-:-:S02]  /*90c0*/  PRMT R27, RZ, 0x7610, R27 ;  /* 0x00007610ff1b7816 */ /* 0x000fc4000000001b */
[----:B------:R-:W-:Y:S01]  /*90d0*/  PRMT R30, RZ, 0x7610, R30 ;  /* 0x00007610ff1e7816 */ /* 0x000fe2000000001e */
[----:B------:R-:W-:Y:S01]  /*90e0*/  IMAD R71, R71, 0x46, RZ ;  /* 0x0000004647477824 */ /* 0x000fe200078e02ff */
[----:B------:R-:W-:Y:S01]  /*90f0*/  PRMT R31, RZ, 0x7610, R31 ;  /* 0x00007610ff1f7816 */ /* 0x000fe2000000001f */
[C---:B------:R-:W-:Y:S01]  /*9100*/  IMAD.WIDE R198, R69.reuse, 0x2, R136 ;  /* 0x0000000245c67825 */ /* 0x040fe200078e0288 */
[----:B------:R-:W-:Y:S01]  /*9110*/  STL.64 [R1+0xad0], R140 ;  /* 0x000ad08c01007387 */ /* 0x000fe20000100a00 */
[----:B------:R-:W-:Y:S01]  /*9120*/  PRMT R34, RZ, 0x7610, R34 ;  /* 0x00007610ff227816 */ /* 0x000fe20000000022 */
[----:B------:R-:W1:Y:S01]  /*9130*/  LDC R91, c[0x0][0x3d8] ;  /* 0x0000f600ff5b7b82 */ /* 0x000e620000000800 */
[----:B------:R-:W-:Y:S01]  /*9140*/  IMAD.WIDE R130, R68, 0x2, R134 ;  /* 0x0000000244827825 */ /* 0x000fe200078e0286 */
[----:B--2---:R-:W-:Y:S01]  /*9150*/  PRMT R11, RZ, 0x7610, R11 ;  /* 0x00007610ff0b7816 */ /* 0x004fe2000000000b */
[----:B------:R-:W-:Y:S02]  /*9160*/  STL.64 [R1+0xac0], R200 ;  /* 0x000ac0c801007387 */ /* 0x000fe40000100a00 */
[----:B------:R-:W-:-:S02]  /*9170*/  IMAD.WIDE R196, R69, 0x2, R134 ;  /* 0x0000000245c47825 */ /* 0x000fc400078e0286 */
[----:B------:R-:W-:Y:S01]  /*9180*/  STL.64 [R1+0xab8], R138 ;  /* 0x000ab88a01007387 */ /* 0x000fe20000100a00 */
[----:B------:R-:W-:Y:S01]  /*9190*/  PRMT R35, RZ, 0x7610, R35 ;  /* 0x00007610ff237816 */ /* 0x000fe20000000023 */
[----:B----4-:R-:W-:Y:S01]  /*91a0*/  IMAD R72, R72, 0x47, RZ ;  /* 0x0000004748487824 */ /* 0x010fe200078e02ff */
[----:B------:R-:W-:Y:S01]  /*91b0*/  PRMT R38, RZ, 0x7610, R38 ;  /* 0x00007610ff267816 */ /* 0x000fe20000000026 */
[----:B------:R-:W-:Y:S01]  /*91c0*/  IMAD.WIDE R128, R70, 0x2, R136 ;  /* 0x0000000246807825 */ /* 0x000fe200078e0288 */
[----:B------:R-:W-:Y:S01]  /*91d0*/  STL.64 [R1+0xaa8], R198 ;  /* 0x000aa8c601007387 */ /* 0x000fe20000100a00 */
[----:B------:R-:W-:Y:S01]  /*91e0*/  PRMT R39, RZ, 0x7610, R39 ;  /* 0x00007610ff277816 */ /* 0x000fe20000000027 */
[----:B------:R-:W2:Y:S01]  /*91f0*/  LDC R93, c[0x0][0x3d8] ;  /* 0x0000f600ff5d7b82 */ /* 0x000ea20000000800 */
[----:B------:R-:W-:Y:S01]  /*9200*/  IMAD R73, R73, 0x4e, RZ ;  /* 0x0000004e49497824 */ /* 0x000fe200078e02ff */
[----:B------:R-:W-:Y:S01]  /*9210*/  PRMT R42, RZ, 0x7610, R42 ;  /* 0x00007610ff2a7816 */ /* 0x000fe2000000002a */
[----:B------:R-:W-:Y:S01]  /*9220*/  IMAD.WIDE R192, R71, 0x2, R136 ;  /* 0x0000000247c07825 */ /* 0x000fe200078e0288 */
[----:B------:R-:W-:Y:S03]  /*9230*/  STL.64 [R1+0xab0], R130 ;  /* 0x000ab08201007387 */ /* 0x000fe60000100a00 */
[----:B------:R-:W-:Y:S01]  /*9240*/  IMAD R75, R75, 0x56, RZ ;  /* 0x000000564b4b7824 */ /* 0x000fe200078e02ff */
[----:B------:R-:W-:Y:S01]  /*9250*/  PRMT R43, RZ, 0x7610, R43 ;  /* 0x00007610ff2b7816 */ /* 0x000fe2000000002b */
[----:B------:R-:W-:Y:S01]  /*9260*/  IMAD R77, R77, 0x5e, RZ ;  /* 0x0000005e4d4d7824 */ /* 0x000fe200078e02ff */
[----:B------:R-:W-:Y:S01]  /*9270*/  PRMT R46, RZ, 0x7610, R46 ;  /* 0x00007610ff2e7816 */ /* 0x000fe2000000002e */
[----:B0-----:R-:W-:Y:S01]  /*9280*/  IMAD R79, R79, 0x66, RZ ;  /* 0x000000664f4f7824 */ /* 0x001fe200078e02ff */
[----:B------:R-:W-:Y:S01]  /*9290*/  PRMT R47, RZ, 0x7610, R47 ;  /* 0x00007610ff2f7816 */ /* 0x000fe2000000002f */
[----:B------:R-:W-:Y:S01]  /*92a0*/  IMAD R80, R80, 0x6e, RZ ;  /* 0x0000006e50507824 */ /* 0x000fe200078e02ff */
[----:B------:R-:W-:Y:S01]  /*92b0*/  PRMT R50, RZ, 0x7610, R50 ;  /* 0x00007610ff327816 */ /* 0x000fe20000000032 */
[----:B------:R-:W-:Y:S01]  /*92c0*/  IMAD R81, R81, 0x76, RZ ;  /* 0x0000007651517824 */ /* 0x000fe200078e02ff */
[----:B------:R-:W-:Y:S01]  /*92d0*/  PRMT R51, RZ, 0x7610, R51 ;  /* 0x00007610ff337816 */ /* 0x000fe20000000033 */
[----:B------:R-:W-:Y:S01]  /*92e0*/  IMAD R82, R82, 0x7e, RZ ;  /* 0x0000007e52527824 */ /* 0x000fe200078e02ff */
[----:B------:R-:W-:Y:S01]  /*92f0*/  PRMT R54, RZ, 0x7610, R54 ;  /* 0x00007610ff367816 */ /* 0x000fe20000000036 */
[----:B------:R-:W-:Y:S01]  /*9300*/  IMAD.WIDE R126, R70, 0x2, R134 ;  /* 0x00000002467e7825 */ /* 0x000fe200078e0286 */
[----:B------:R-:W-:Y:S01]  /*9310*/  STL.64 [R1+0xaa0], R196 ;  /* 0x000aa0c401007387 */ /* 0x000fe20000100a00 */
[----:B------:R-:W-:Y:S01]  /*9320*/  PRMT R55, RZ, 0x7610, R55 ;  /* 0x00007610ff377816 */ /* 0x000fe20000000037 */
[----:B------:R-:W0:Y:S01]  /*9330*/  LDC R94, c[0x0][0x3d8] ;  /* 0x0000f600ff5e7b82 */ /* 0x000e220000000800 */
[----:B------:R-:W-:Y:S01]  /*9340*/  IMAD.WIDE R190, R71, 0x2, R134 ;  /* 0x0000000247be7825 */ /* 0x000fe200078e0286 */
[----:B------:R-:W-:Y:S01]  /*9350*/  PRMT R58, RZ, 0x7610, R58 ;  /* 0x00007610ff3a7816 */ /* 0x000fe2000000003a */
[----:B------:R-:W-:Y:S01]  /*9360*/  STL.64 [R1+0xa98], R128 ;  /* 0x000a988001007387 */ /* 0x000fe20000100a00 */
[----:B------:R-:W-:Y:S01]  /*9370*/  PRMT R59, RZ, 0x7610, R59 ;  /* 0x00007610ff3b7816 */ /* 0x000fe2000000003b */
[----:B------:R-:W-:-:S02]  /*9380*/  IMAD R74, R74, 0x4f, RZ ;  /* 0x0000004f4a4a7824 */ /* 0x000fc400078e02ff */
[C---:B------:R-:W-:Y:S01]  /*9390*/  IMAD.WIDE R124, R72.reuse, 0x2, R136 ;  /* 0x00000002487c7825 */ /* 0x040fe200078e0288 */
[----:B------:R-:W-:Y:S01]  /*93a0*/  STL.64 [R1+0xa88], R192 ;  /* 0x000a88c001007387 */ /* 0x000fe20000100a00 */
[----:B------:R-:W-:Y:S01]  /*93b0*/  PRMT R5, RZ, 0x7610, R5 ;  /* 0x00007610ff057816 */ /* 0x000fe20000000005 */
[----:B------:R-:W4:Y:S01]  /*93c0*/  LDC R95, c[0x0][0x3d8] ;  /* 0x0000f600ff5f7b82 */ /* 0x000f220000000800 */
[C---:B------:R-:W-:Y:S01]  /*93d0*/  IMAD.WIDE R188, R73.reuse, 0x2, R136 ;  /* 0x0000000249bc7825 */ /* 0x040fe200078e0288 */
[----:B------:R-:W2:Y:S03]  /*93e0*/  @P4 LDG.E.U16 R11, desc[UR10][R210.64] ;  /* 0x0000000ad20b4981 */ /* 0x000ea6000c1e1500 */
[----:B------:R-:W-:Y:S01]  /*93f0*/  IMAD.WIDE R122, R72, 0x2, R134 ;  /* 0x00000002487a7825 */ /* 0x000fe200078e0286 */
[----:B------:R-:W-:Y:S01]  /*9400*/  STL.64 [R1+0xa90], R126 ;  /* 0x000a907e01007387 */ /* 0x000fe20000100a00 */
[----:B------:R-:W-:Y:S01]  /*9410*/  PRMT R40, RZ, 0x7610, R40 ;  /* 0x00007610ff287816 */ /* 0x000fe20000000028 */
[----:B------:R-:W0:Y:S01]  /*9420*/  LDC R72, c[0x0][0x3d8] ;  /* 0x0000f600ff487b82 */ /* 0x000e220000000800 */
[----:B------:R-:W-:Y:S01]  /*9430*/  IMAD.WIDE R186, R73, 0x2, R134 ;  /* 0x0000000249ba7825 */ /* 0x000fe200078e0286 */
[----:B------:R-:W-:Y:S03]  /*9440*/  STL.64 [R1+0xa80], R190 ;  /* 0x000a80be01007387 */ /* 0x000fe60000100a00 */
[C---:B------:R-:W-:Y:S01]  /*9450*/  IMAD.WIDE R184, R75.reuse, 0x2, R136 ;  /* 0x000000024bb87825 */ /* 0x040fe200078e0288 */
[----:B------:R-:W-:Y:S01]  /*9460*/  STL.64 [R1+0xa78], R124 ;  /* 0x000a787c01007387 */ /* 0x000fe20000100a00 */
[----:B------:R-:W-:Y:S01]  /*9470*/  PRMT R49, RZ, 0x7610, R49 ;  /* 0x00007610ff317816 */ /* 0x000fe20000000031 */
[----:B------:R-:W0:Y:S01]  /*9480*/  LDC R73, c[0x0][0x3d8] ;  /* 0x0000f600ff497b82 */ /* 0x000e220000000800 */
[----:B------:R-:W-:Y:S01]  /*9490*/  IMAD.WIDE R182, R75, 0x2, R134 ;  /* 0x000000024bb67825 */ /* 0x000fe200078e0286 */
[----:B------:R-:W4:Y:S03]  /*94a0*/  @P4 LDG.E.U16 R14, desc[UR10][R212.64] ;  /* 0x0000000ad40e4981 */ /* 0x000f26000c1e1500 */
[C---:B------:R-:W-:Y:S01]  /*94b0*/  IMAD.WIDE R180, R77.reuse, 0x2, R136 ;  /* 0x000000024db47825 */ /* 0x040fe200078e0288 */
[----:B------:R-:W4:Y:S01]  /*94c0*/  @P4 LDG.E.U16 R15, desc[UR10][R208.64] ;  /* 0x0000000ad00f4981 */ /* 0x000f22000c1e1500 */
        /* <DEDUP_REMOVED lines=22> */
[----:B------:R-:W-:Y:S01]  /*9630*/  IMAD.WIDE R164, R82, 0x2, R136 ;  /* 0x0000000252a47825 */ /* 0x000fe200078e0288 */
[----:B------:R-:W-:-:S02]  /*9640*/  PRMT R16, RZ, 0x7610, R16 ;  /* 0x00007610ff107816 */ /* 0x000fc40000000010 */
[----:B------:R-:W-:Y:S01]  /*9650*/  PRMT R17, RZ, 0x7610, R17 ;  /* 0x00007610ff117816 */ /* 0x000fe20000000011 */
[----:B------:R-:W-:Y:S01]  /*9660*/  IMAD.WIDE R162, R82, 0x2, R134 ;  /* 0x0000000252a27825 */ /* 0x000fe200078e0286 */
[----:B------:R-:W-:Y:S01]  /*9670*/  STL.64 [R1+0xa68], R188 ;  /* 0x000a68bc01007387 */ /* 0x000fe20000100a00 */
[----:B------:R-:W-:Y:S01]  /*9680*/  PRMT R20, RZ, 0x7610, R20 ;  /* 0x00007610ff147816 */ /* 0x000fe20000000014 */
[----:B------:R-:W0:Y:S01]  /*9690*/  LDC R81, c[0x0][0x3d8] ;  /* 0x0000f600ff517b82 */ /* 0x000e220000000800 */
[----:B-----5:R-:W-:Y:S01]  /*96a0*/  IMAD R76, R76, 0x57, RZ ;  /* 0x000000574c4c7824 */ /* 0x020fe200078e02ff */
[----:B------:R-:W5:Y:S01]  /*96b0*/  @P4 LDG.E.U16 R31, desc[UR10][R190.64] ;  /* 0x0000000abe1f4981 */ /* 0x000f62000c1e1500 */
[----:B------:R-:W-:-:S03]  /*96c0*/  IMAD.WIDE R120, R74, 0x2, R136 ;  /* 0x000000024a787825 */ /* 0x000fc600078e0288 */
[----:B------:R-:W-:Y:S01]  /*96d0*/  STL.64 [R1+0xa70], R122 ;  /* 0x000a707a01007387 */ /* 0x000fe20000100a00 */
[----:B------:R-:W-:Y:S01]  /*96e0*/  IMAD.WIDE R118, R74, 0x2, R134 ;  /* 0x000000024a767825 */ /* 0x000fe200078e0286 */
[----:B------:R-:W-:Y:S01]  /*96f0*/  PRMT R21, RZ, 0x7610, R21 ;  /* 0x00007610ff157816 */ /* 0x000fe20000000015 */
[----:B------:R-:W0:Y:S01]  /*9700*/  LDC R74, c[0x0][0x3d8] ;  /* 0x0000f600ff4a7b82 */ /* 0x000e220000000800 */
[----:B------:R-:W5:Y:S01]  /*9710*/  @P4 LDG.E.U16 R34, desc[UR10][R188.64] ;  /* 0x0000000abc224981 */ /* 0x000f62000c1e1500 */
[----:B------:R-:W-:Y:S02]  /*9720*/  IMAD R78, R78, 0x5f, RZ ;  /* 0x0000005f4e4e7824 */ /* 0x000fe400078e02ff */
[C---:B------:R-:W-:Y:S01]  /*9730*/  IMAD.WIDE R116, R76.reuse, 0x2, R136 ;  /* 0x000000024c747825 */ /* 0x040fe200078e0288 */
[----:B------:R-:W5:Y:S01]  /*9740*/  @P4 LDG.E.U16 R35, desc[UR10][R186.64] ;  /* 0x0000000aba234981 */ /* 0x000f62000c1e1500 */
[----:B------:R-:W-:Y:S02]  /*9750*/  PRMT R24, RZ, 0x7610, R24 ;  /* 0x00007610ff187816 */ /* 0x000fe40000000018 */
[----:B------:R-:W-:Y:S01]  /*9760*/  PRMT R25, RZ, 0x7610, R25 ;  /* 0x00007610ff197816 */ /* 0x000fe20000000019 */
[----:B------:R-:W5:Y:S01]  /*9770*/  @P4 LDG.E.U16 R38, desc[UR10][R184.64] ;  /* 0x0000000ab8264981 */ /* 0x000f62000c1e1500 */
[----:B------:R-:W-:Y:S01]  /*9780*/  IMAD.WIDE R114, R76, 0x2, R134 ;  /* 0x000000024c727825 */ /* 0x000fe200078e0286 */
[----:B------:R-:W-:Y:S01]  /*9790*/  PRMT R28, RZ, 0x7610, R28 ;  /* 0x00007610ff1c7816 */ /* 0x000fe2000000001c */
[----:B------:R-:W0:Y:S01]  /*97a0*/  LDC R82, c[0x0][0x3d8] ;  /* 0x0000f600ff527b82 */ /* 0x000e220000000800 */
[----:B------:R-:W5:Y:S04]  /*97b0*/  @P4 LDG.E.U16 R39, desc[UR10][R182.64] ;  /* 0x0000000ab6274981 */ /* 0x000f68000c1e1500 */
[----:B------:R-:W5:Y:S01]  /*97c0*/  @P4 LDG.E.U16 R42, desc[UR10][R180.64] ;  /* 0x0000000ab42a4981 */ /* 0x000f62000c1e1500 */
[----:B------:R-:W-:-:S02]  /*97d0*/  PRMT R29, RZ, 0x7610, R29 ;  /* 0x00007610ff1d7816 */ /* 0x000fc4000000001d */
[----:B------:R-:W-:Y:S01]  /*97e0*/  PRMT R32, RZ, 0x7610, R32 ;  /* 0x00007610ff207816 */ /* 0x000fe20000000020 */
[----:B------:R-:W5:Y:S01]  /*97f0*/  @P4 LDG.E.U16 R43, desc[UR10][R178.64] ;  /* 0x0000000ab22b4981 */ /* 0x000f62000c1e1500 */
[----:B------:R-:W-:Y:S01]  /*9800*/  PRMT R33, RZ, 0x7610, R33 ;  /* 0x00007610ff217816 */ /* 0x000fe20000000021 */
[----:B------:R-:W0:Y:S02]  /*9810*/  LDC R98, c[0x0][0x3d8] ;  /* 0x0000f600ff627b82 */ /* 0x000e240000000800 */
[----:B------:R-:W5:Y:S04]  /*9820*/  @P4 LDG.E.U16 R46, desc[UR10][R176.64] ;  /* 0x0000000ab02e4981 */ /* 0x000f68000c1e1500 */
        /* <DEDUP_REMOVED lines=15> */
[----:B------:R-:W-:Y:S01]  /*9920*/  STL.64 [R1+0xa60], R186 ;  /* 0x000a60ba01007387 */ /* 0x000fe20000100a00 */
[----:B------:R-:W-:-:S03]  /*9930*/  IMAD.WIDE R112, R78, 0x2, R136 ;  /* 0x000000024e707825 */ /* 0x000fc600078e0288 */
[----:B------:R-:W-:Y:S01]  /*9940*/  STL.64 [R1+0xa58], R120 ;  /* 0x000a587801007387 */ /* 0x000fe20000100a00 */
[----:B------:R-:W-:Y:S01]  /*9950*/  IMAD.WIDE R110, R78, 0x2, R134 ;  /* 0x000000024e6e7825 */ /* 0x000fe200078e0286 */
[----:B------:R-:W-:Y:S01]  /*9960*/  PRMT R45, RZ, 0x7610, R45 ;  /* 0x00007610ff2d7816 */ /* 0x000fe2000000002d */
[----:B------:R-:W0:Y:S01]  /*9970*/  LDC R102, c[0x0][0x3d8] ;  /* 0x0000f600ff667b82 */ /* 0x000e220000000800 */
[----:B------:R-:W-:Y:S04]  /*9980*/  STL.64 [R1+0xa48], R184 ;  /* 0x000a48b801007387 */ /* 0x000fe80000100a00 */
[----:B------:R-:W-:Y:S01]  /*9990*/  STL.64 [R1+0xa50], R118 ;  /* 0x000a507601007387 */ /* 0x000fe20000100a00 */
[----:B------:R-:W-:Y:S02]  /*99a0*/  PRMT R48, RZ, 0x7610, R48 ;  /* 0x00007610ff307816 */ /* 0x000fe40000000030 */
[----:B------:R-:W-:Y:S01]  /*99b0*/  PRMT R56, RZ, 0x7610, R56 ;  /* 0x00007610ff387816 */ /* 0x000fe20000000038 */
[----:B------:R3:W5:Y:S01]  /*99c0*/  @P4 LDG.E.U16 R5, desc[UR10][R8.64] ;  /* 0x0000000a08054981 */ /* 0x000762000c1e1500 */
[----:B------:R-:W-:Y:S01]  /*99d0*/  IMAD R83, R83, 0x67, RZ ;  /* 0x0000006753537824 */ /* 0x000fe200078e02ff */
[----:B------:R-:W-:Y:S01]  /*99e0*/  PRMT R57, RZ, 0x7610, R57 ;  /* 0x00007610ff397816 */ /* 0x000fe20000000039 */
[----:B-1----:R-:W-:Y:S01]  /*99f0*/  IMAD R84, R84, 0x6f, RZ ;  /* 0x0000006f54547824 */ /* 0x002fe200078e02ff */
[----:B------:R-:W-:Y:S01]  /*9a00*/  STL.64 [R1+0xa40], R182 ;  /* 0x000a40b601007387 */ /* 0x000fe20000100a00 */
[----:B---3--:R-:W-:Y:S01]  /*9a10*/  IMAD R85, R85, 0x77, RZ ;  /* 0x0000007755557824 */ /* 0x008fe200078e02ff */
[----:B------:R-:W-:Y:S01]  /*9a20*/  PRMT R60, RZ, 0x7610, R60 ;  /* 0x00007610ff3c7816 */ /* 0x000fe2000000003c */
[----:B------:R-:W-:Y:S01]  /*9a30*/  IMAD R86, R86, 0x7f, RZ ;  /* 0x0000007f56567824 */ /* 0x000fe200078e02ff */
[----:B------:R-:W-:Y:S01]  /*9a40*/  STL.64 [R1+0xa38], R116 ;  /* 0x000a387401007387 */ /* 0x000fe20000100a00 */
[----:B------:R-:W-:Y:S01]  /*9a50*/  PRMT R7, RZ, 0x7610, R7 ;  /* 0x00007610ff077816 */ /* 0x000fe20000000007 */
[----:B------:R-:W1:Y:S02]  /*9a60*/  LDC R103, c[0x0][0x3d8] ;  /* 0x0000f600ff677b82 */ /* 0x000e640000000800 */
[----:B------:R-:W-:Y:S04]  /*9a70*/  STL.64 [R1+0xa28], R180 ;  /* 0x000a28b401007387 */ /* 0x000fe80000100a00 */
[----:B------:R-:W-:Y:S01]  /*9a80*/  STL.64 [R1+0xa30], R114 ;  /* 0x000a307201007387 */ /* 0x000fe20000100a00 */
[----:B------:R-:W-:Y:S01]  /*9a90*/  PRMT R8, RZ, 0x7610, R8 ;  /* 0x00007610ff087816 */ /* 0x000fe20000000008 */
[----:B------:R-:W3:Y:S02]  /*9aa0*/  LDC R76, c[0x0][0x3a8] ;  /* 0x0000ea00ff4c7b82 */ /* 0x000ee40000000800 */
[----:B------:R-:W-:Y:S04]  /*9ab0*/  STL.64 [R1+0xa20], R178 ;  /* 0x000a20b201007387 */ /* 0x000fe80000100a00 */
[----:B------:R-:W-:Y:S04]  /*9ac0*/  STL.64 [R1+0xa18], R112 ;  /* 0x000a187001007387 */ /* 0x000fe80000100a00 */
[----:B------:R-:W-:Y:S01]  /*9ad0*/  STL.64 [R1+0xa08], R176 ;  /* 0x000a08b001007387 */ /* 0x000fe20000100a00 */
[----:B------:R-:W-:-:S03]  /*9ae0*/  IMAD.WIDE R70, R83, 0x2, R136 ;  /* 0x0000000253467825 */ /* 0x000fc600078e0288 */
[----:B------:R-:W-:Y:S01]  /*9af0*/  STL.64 [R1+0xa10], R110 ;  /* 0x000a106e01007387 */ /* 0x000fe20000100a00 */
[----:B------:R-:W-:-:S03]  /*9b00*/  IMAD.WIDE R66, R83, 0x2, R134 ;  /* 0x0000000253427825 */ /* 0x000fc600078e0286 */
[----:B------:R-:W3:Y:S01]  /*9b10*/  @P4 LDG.E.U16 R40, desc[UR10][R116.64] ;  /* 0x0000000a74284981 */ /* 0x000ee2000c1e1500 */
[C---:B------:R-:W-:Y:S01]  /*9b20*/  IMAD.WIDE R64, R84.reuse, 0x2, R136 ;  /* 0x0000000254407825 */ /* 0x040fe200078e0288 */
[----:B------:R-:W-:Y:S01]  /*9b30*/  PRMT R9, RZ, 0x7610, R9 ;  /* 0x00007610ff097816 */ /* 0x000fe20000000009 */
[----:B------:R-:W0:Y:S01]  /*9b40*/  LDC R83, c[0x0][0x3d8] ;  /* 0x0000f600ff537b82 */ /* 0x000e220000000800 */
[----:B------:R-:W-:Y:S04]  /*9b50*/  STL.64 [R1+0xa00], R174 ;  /* 0x000a00ae01007387 */ /* 0x000fe80000100a00 */
[----:B------:R-:W-:Y:S01]  /*9b60*/  STL.64 [R1+0x9e8], R172 ;  /* 0x0009e8ac01007387 */ /* 0x000fe20000100a00 */
[----:B------:R-:W-:Y:S01]  /*9b70*/  IMAD.WIDE R62, R84, 0x2, R134 ;  /* 0x00000002543e7825 */ /* 0x000fe200078e0286 */
[----:B------:R-:W-:Y:S01]  /*9b80*/  PRMT R10, RZ, 0x7610, R10 ;  /* 0x00007610ff0a7816 */ /* 0x000fe2000000000a */
[----:B------:R-:W0:Y:S01]  /*9b90*/  LDC R84, c[0x0][0x3d8] ;  /* 0x0000f600ff547b82 */ /* 0x000e220000000800 */
[----:B------:R-:W-:Y:S04]  /*9ba0*/  STL.64 [R1+0x9e0], R170 ;  /* 0x0009e0aa01007387 */ /* 0x000fe80000100a00 */
[----:B------:R-:W-:Y:S01]  /*9bb0*/  STL.64 [R1+0x978], R168 ;  /* 0x000978a801007387 */ /* 0x000fe20000100a00 */
[----:B------:R-:W-:Y:S01]  /*9bc0*/  PRMT R61, RZ, 0x7610, R61 ;  /* 0x00007610ff3d7816 */ /* 0x000fe2000000003d */
[----:B------:R-:W-:-:S02]  /*9bd0*/  IMAD.WIDE R68, R85, 0x2, R136 ;  /* 0x0000000255447825 */ /* 0x000fc400078e0288 */
[----:B------:R-:W3:Y:S04]  /*9be0*/  @P4 LDG.E.U16 R12, desc[UR10][R152.64] ;  /* 0x0000000a980c4981 */ /* 0x000ee8000c1e1500 */
[----:B------:R1:W3:Y:S04]  /*9bf0*/  @P4 LDG.E.U16 R13, desc[UR10][R150.64] ;  /* 0x0000000a960d4981 */ /* 0x0002e8000c1e1500 */
[----:B------:R-:W3:Y:S04]  /*9c00*/  @P4 LDG.E.U16 R16, desc[UR10][R148.64] ;  /* 0x0000000a94104981 */ /* 0x000ee8000c1e1500 */
[----:B------:R-:W3:Y:S04]  /*9c10*/  @P4 LDG.E.U16 R17, desc[UR10][R146.64] ;  /* 0x0000000a92114981 */ /* 0x000ee8000c1e1500 */
[----:B------:R-:W3:Y:S01]  /*9c20*/  @P4 LDG.E.U16 R20, desc[UR10][R144.64] ;  /* 0x0000000a90144981 */ /* 0x000ee2000c1e1500 */
[----:B-1----:R-:W1:Y:S03]  /*9c30*/  LDC.64 R150, c[0x0][0x390] ;  /* 0x0000e400ff967b82 */ /* 0x002e660000000a00 */
[----:B------:R-:W-:Y:S04]  /*9c40*/  STL.64 [R1+0x970], R166 ;  /* 0x000970a601007387 */ /* 0x000fe80000100a00 */
[----:B------:R-:W-:Y:S04]  /*9c50*/  STL.64 [R1+0x910], R164 ;  /* 0x000910a401007387 */ /* 0x000fe80000100a00 */
[----:B------:R-:W3:Y:S04]  /*9c60*/  @P4 LDG.E.U16 R21, desc[UR10][R140.64] ;  /* 0x0000000a8c154981 */ /* 0x000ee8000c1e1500 */
        /* <DEDUP_REMOVED lines=10> */
[----:B------:R-:W-:Y:S04]  /*9d10*/  STS.U16 [R6+UR9+0x700], R104 ;  /* 0x0007006806007988 */ /* 0x000fe80008000409 */
[----:B------:R-:W-:Y:S04]  /*9d20*/  STS.U16 [R6+UR9+0x10700], R105 ;  /* 0x0107006906007988 */ /* 0x000fe80008000409 */
[----:B------:R-:W-:Y:S04]  /*9d30*/  STS.U16 [R6+UR9+0xb00], R106 ;  /* 0x000b006a06007988 */ /* 0x000fe80008000409 */
[----:B------:R-:W-:Y:S04]  /*9d40*/  STS.U16 [R6+UR9+0x10b00], R107 ;  /* 0x010b006b06007988 */ /* 0x000fe80008000409 */
[----:B------:R-:W-:Y:S04]  /*9d50*/  STS.U16 [R6+UR9+0xf00], R108 ;  /* 0x000f006c06007988 */ /* 0x000fe80008000409 */
[----:B--2---:R-:W-:Y:S04]  /*9d60*/  STS.U16 [R6+UR9+0x10f00], R11 ;  /* 0x010f000b06007988 */ /* 0x004fe80008000409 */
[----:B----4-:R-:W-:Y:S04]  /*9d70*/  STS.U16 [R6+UR9+0x1300], R14 ;  /* 0x0013000e06007988 */ /* 0x010fe80008000409 */
        /* <DEDUP_REMOVED lines=23> */
[----:B------:R-:W4:Y:S01]  /*9ef0*/  S2R R247, SR_CTAID.Y ;  /* 0x0000000000f77919 */ /* 0x000f220000002600 */
[C---:B------:R-:W-:Y:S01]  /*9f00*/  LOP3.LUT R3, R243.reuse, 0x7f, RZ, 0xc0, !PT ;  /* 0x0000007ff3037812 */ /* 0x040fe200078ec0ff */
[----:B--2---:R-:W2:Y:S01]  /*9f10*/  LDC R39, c[0x0][0x3d8] ;  /* 0x0000f600ff277b82 */ /* 0x004ea20000000800 */
[----:B------:R-:W5:Y:S04]  /*9f20*/  @P4 LDG.E.U16 R8, desc[UR10][R158.64] ;  /* 0x0000000a9e084981 */ /* 0x000f68000c1e1500 */
[----:B------:R-:W-:Y:S01]  /*9f30*/  STL.64 [R1+0x908], R162 ;  /* 0x000908a201007387 */ /* 0x000fe20000100a00 */
[----:B------:R-:W-:-:S02]  /*9f40*/  LOP3.LUT R0, R243, 0xf, RZ, 0xc0, !PT ;  /* 0x0000000ff3007812 */ /* 0x000fc400078ec0ff */
[----:B------:R-:W0:Y:S01]  /*9f50*/  LDC R14, c[0x0][0x3d8] ;  /* 0x0000f600ff0e7b82 */ /* 0x000e220000000800 */
[----:B------:R-:W-:Y:S04]  /*9f60*/  STL.64 [R1+0x9f8], R70 ;  /* 0x0009f84601007387 */ /* 0x000fe80000100a00 */
[----:B------:R1:W-:Y:S01]  /*9f70*/  STL.64 [R1+0x9f0], R66 ;  /* 0x0009f04201007387 */ /* 0x0003e20000100a00 */
[C---:B------:R-:W-:Y:S02]  /*9f80*/  LOP3.LUT R78, R243.reuse, 0x80, RZ, 0xc0, !PT ;  /* 0x00000080f34e7812 */ /* 0x040fe400078ec0ff */
[----:B------:R-:W0:Y:S01]  /*9f90*/  LDC R27, c[0x0][0x3d8] ;  /* 0x0000f600ff1b7b82 */ /* 0x000e220000000800 */
[----:B------:R1:W-:Y:S04]  /*9fa0*/  STL.64 [R1+0x9d8], R64 ;  /* 0x0009d84001007387 */ /* 0x0003e80000100a00 */
[----:B------:R1:W-:Y:S01]  /*9fb0*/  STL.64 [R1+0x9d0], R62 ;  /* 0x0009d03e01007387 */ /* 0x0003e20000100a00 */
[----:B------:R-:W-:-:S02]  /*9fc0*/  LOP3.LUT R75, R243, 0x60, RZ, 0xc0, !PT ;  /* 0x00000060f34b7812 */ /* 0x000fc400078ec0ff */
[----:B------:R-:W0:Y:S01]  /*9fd0*/  LDC R38, c[0x0][0x3d8] ;  /* 0x0000f600ff267b82 */ /* 0x000e220000000800 */
[----:B------:R1:W2:Y:S04]  /*9fe0*/  @P4 LDG.E.U16 R49, desc[UR10][R66.64] ;  /* 0x0000000a42314981 */ /* 0x0002a8000c1e1500 */
[----:B------:R4:W2:Y:S03]  /*9ff0*/  @P4 LDG.E.U16 R52, desc[UR10][R64.64] ;  /* 0x0000000a40344981 */ /* 0x0008a6000c1e1500 */
[----:B------:R-:W0:Y:S01]  /*a000*/  LDC R116, c[0x0][0x3d8] ;  /* 0x0000f600ff747b82 */ /* 0x000e220000000800 */
[----:B------:R4:W2:Y:S01]  /*a010*/  @P4 LDG.E.U16 R53, desc[UR10][R62.64] ;  /* 0x0000000a3e354981 */ /* 0x0008a2000c1e1500 */
[----:B-1----:R-:W-:-:S03]  /*a020*/  IMAD.WIDE R66, R85, 0x2, R134 ;  /* 0x0000000255427825 */ /* 0x002fc600078e0286 */
[----:B------:R-:W2:Y:S01]  /*a030*/  @P4 LDG.E.U16 R7, desc[UR10][R160.64] ;  /* 0x0000000aa0074981 */ /* 0x000ea2000c1e1500 */
[C---:B----4-:R-:W-:Y:S02]  /*a040*/  IMAD.WIDE R64, R86.reuse, 0x2, R136 ;  /* 0x0000000256407825 */ /* 0x050fe400078e0288 */
[----:B------:R-:W1:Y:S01]  /*a050*/  LDC R117, c[0x0][0x3d8] ;  /* 0x0000f600ff757b82 */ /* 0x000e620000000800 */
[----:B------:R-:W4:Y:S01]  /*a060*/  @P4 LDG.E.U16 R9, desc[UR10][R156.64] ;  /* 0x0000000a9c094981 */ /* 0x000f22000c1e1500 */
[----:B------:R-:W-:-:S03]  /*a070*/  IMAD.WIDE R62, R86, 0x2, R134 ;  /* 0x00000002563e7825 */ /* 0x000fc600078e0286 */
[----:B------:R-:W4:Y:S03]  /*a080*/  @P4 LDG.E.U16 R10, desc[UR10][R154.64] ;  /* 0x0000000a9a0a4981 */ /* 0x000f26000c1e1500 */
[----:B------:R-:W0:Y:S01]  /*a090*/  LDC R168, c[0x0][0x3d8] ;  /* 0x0000f600ffa87b82 */ /* 0x000e220000000800 */
[----:B------:R-:W4:Y:S04]  /*a0a0*/  @P4 LDG.E.U16 R45, desc[UR10][R110.64] ;  /* 0x0000000a6e2d4981 */ /* 0x000f28000c1e1500 */
[----:B------:R-:W4:Y:S03]  /*a0b0*/  @P4 LDG.E.U16 R48, desc[UR10][R70.64] ;  /* 0x0000000a46304981 */ /* 0x000f26000c1e1500 */
[----:B------:R-:W0:Y:S01]  /*a0c0*/  LDC R169, c[0x0][0x3d8] ;  /* 0x0000f600ffa97b82 */ /* 0x000e220000000800 */
[----:B------:R-:W4:Y:S04]  /*a0d0*/  @P4 LDG.E.U16 R56, desc[UR10][R68.64] ;  /* 0x0000000a44384981 */ /* 0x000f28000c1e1500 */
[----:B------:R-:W4:Y:S01]  /*a0e0*/  @P4 LDG.E.U16 R57, desc[UR10][R66.64] ;  /* 0x0000000a42394981 */ /* 0x000f22000c1e1500 */
[----:B------:R-:W-:-:S02]  /*a0f0*/  LOP3.LUT R11, R133, 0x70, RZ, 0x3c, !PT ;  /* 0x00000070850b7812 */ /* 0x000fc400078e3cff */
[----:B------:R-:W0:Y:S01]  /*a100*/  LDC R55, c[0x0][0x3d8] ;  /* 0x0000f600ff377b82 */ /* 0x000e220000000800 */
[----:B------:R-:W4:Y:S04]  /*a110*/  @P4 LDG.E.U16 R60, desc[UR10][R64.64] ;  /* 0x0000000a403c4981 */ /* 0x000f28000c1e1500 */
[----:B------:R-:W4:Y:S03]  /*a120*/  @P4 LDG.E.U16 R61, desc[UR10][R62.64] ;  /* 0x0000000a3e3d4981 */ /* 0x000f26000c1e1500 */
[----:B------:R-:W0:Y:S01]  /*a130*/  LDC R19, c[0x0][0x3d8] ;  /* 0x0000f600ff137b82 */ /* 0x000e220000000800 */
[----:B------:R1:W-:Y:S04]  /*a140*/  STS.U16 [R11+UR9+0x10380], R4 ;  /* 0x010380040b007988 */ /* 0x0003e80008000409 */
[----:B------:R1:W-:Y:S03]  /*a150*/  STS.U16 [R11+UR9+0x380], R5 ;  /* 0x000380050b007988 */ /* 0x0003e60008000409 */
[----:B------:R-:W0:Y:S08]  /*a160*/  LDC R26, c[0x0][0x3d8] ;  /* 0x0000f600ff1a7b82 */ /* 0x000e300000000800 */
[----:B-1----:R-:W1:Y:S08]  /*a170*/  LDC R4, c[0x0][0x3d8] ;  /* 0x0000f600ff047b82 */ /* 0x002e700000000800 */
[----:B------:R-:W0:Y:S01]  /*a180*/  LDC R5, c[0x0][0x3d8] ;  /* 0x0000f600ff057b82 */ /* 0x000e220000000800 */
[----:B---3--:R3:W-:Y:S07]  /*a190*/  STS.U16 [R11+UR9+0x2b80], R40 ;  /* 0x002b80280b007988 */ /* 0x0087ee0008000409 */
[----:B------:R-:W0:Y:S01]  /*a1a0*/  LDC R54, c[0x0][0x3d8] ;  /* 0x0000f600ff367b82 */ /* 0x000e220000000800 */
[----:B---3--:R-:W-:-:S04]  /*a1b0*/  SHF.R.U32.HI R40, RZ, 0x7, R243 ;  /* 0x00000007ff287819 */ /* 0x008fc800000116f3 */
[----:B------:R-:W-:Y:S01]  /*a1c0*/  SGXT.U32 R40, R40, 0x1 ;  /* 0x000000012828781a */ /* 0x000fe20000000000 */
[----:B------:R-:W-:Y:S02]  /*a1d0*/  STS.U16 [R11+UR9+0xf80], R12 ;  /* 0x000f800c0b007988 */ /* 0x000fe40008000409 */
[----:B------:R-:W3:Y:S02]  /*a1e0*/  LDC R18, c[0x0][0x3d8] ;  /* 0x0000f600ff127b82 */ /* 0x000ee40000000800 */
[----:B-1----:R-:W-:Y:S01]  /*a1f0*/  IMAD R40, R40, R4, RZ ;  /* 0x0000000428287224 */ /* 0x002fe200078e02ff */
[----:B------:R1:W-:Y:S04]  /*a200*/  STS.U16 [R11+UR9+0x10f80], R13 ;  /* 0x010f800d0b007988 */ /* 0x0003e80008000409 */
[----:B------:R-:W-:Y:S01]  /*a210*/  STS.U16 [R11+UR9+0x1380], R16 ;  /* 0x001380100b007988 */ /* 0x000fe20008000409 */
[----:B------:R-:W0:Y:S03]  /*a220*/  LDC R51, c[0x0][0x3d8] ;  /* 0x0000f600ff337b82 */ /* 0x000e260000000800 */
[----:B------:R-:W-:Y:S04]  /*a230*/  STS.U16 [R11+UR9+0x11380], R17 ;  /* 0x011380110b007988 */ /* 0x000fe80008000409 */
[----:B------:R-:W-:Y:S01]  /*a240*/  STS.U16 [R11+UR9+0x1780], R20 ;  /* 0x001780140b007988 */ /* 0x000fe20008000409 */
[----:B-1----:R-:W1:Y:S03]  /*a250*/  LDC R13, c[0x0][0x3d8] ;  /* 0x0000f600ff0d7b82 */ /* 0x002e660000000800 */
[----:B------:R-:W-:Y:S04]  /*a260*/  STS.U16 [R11+UR9+0x11780], R21 ;  /* 0x011780150b007988 */ /* 0x000fe80008000409 */
[----:B------:R-:W-:Y:S01]  /*a270*/  STS.U16 [R11+UR9+0x1b80], R24 ;  /* 0x001b80180b007988 */ /* 0x000fe20008000409 */
[----:B------:R-:W0:Y:S03]  /*a280*/  LDC R35, c[0x0][0x3d8] ;  /* 0x0000f600ff237b82 */ /* 0x000e260000000800 */
[----:B------:R3:W-:Y:S04]  /*a290*/  STS.U16 [R11+UR9+0x11b80], R25 ;  /* 0x011b80190b007988 */ /* 0x0007e80008000409 */
[----:B------:R-:W-:Y:S01]  /*a2a0*/  STS.U16 [R11+UR9+0x1f80], R28 ;  /* 0x001f801c0b007988 */ /* 0x000fe20008000409 */
[----:B------:R-:W0:Y:S03]  /*a2b0*/  LDC R50, c[0x0][0x3d8] ;  /* 0x0000f600ff327b82 */ /* 0x000e260000000800 */
[----:B------:R-:W-:Y:S04]  /*a2c0*/  STS.U16 [R11+UR9+0x11f80], R29 ;  /* 0x011f801d0b007988 */ /* 0x000fe80008000409 */
[----:B------:R-:W-:Y:S01]  /*a2d0*/  STS.U16 [R11+UR9+0x2380], R32 ;  /* 0x002380200b007988 */ /* 0x000fe20008000409 */
[----:B---3--:R-:W3:Y:S03]  /*a2e0*/  LDC R25, c[0x0][0x3d8] ;  /* 0x0000f600ff197b82 */ /* 0x008ee60000000800 */
[----:B------:R-:W-:Y:S04]  /*a2f0*/  STS.U16 [R11+UR9+0x12380], R33 ;  /* 0x012380210b007988 */ /* 0x000fe80008000409 */
[----:B------:R-:W-:Y:S01]  /*a300*/  STS.U16 [R11+UR9+0x2780], R36 ;  /* 0x002780240b007988 */ /* 0x000fe20008000409 */
[----:B------:R-:W0:Y:S03]  /*a310*/  LDC R24, c[0x0][0x3d8] ;  /* 0x0000f600ff187b82 */ /* 0x000e260000000800 */
[----:B------:R1:W-:Y:S04]  /*a320*/  STS.U16 [R11+UR9+0x12780], R37 ;  /* 0x012780250b007988 */ /* 0x0003e80008000409 */
[----:B------:R-:W-:Y:S01]  /*a330*/  STS.U16 [R11+UR9+0x12b80], R41 ;  /* 0x012b80290b007988 */ /* 0x000fe20008000409 */
[----:B------:R-:W0:Y:S03]  /*a340*/  LDC R34, c[0x0][0x3d8] ;  /* 0x0000f600ff227b82 */ /* 0x000e260000000800 */
[----:B------:R0:W-:Y:S05]  /*a350*/  STS.U16 [R11+UR9+0x2f80], R44 ;  /* 0x002f802c0b007988 */ /* 0x0001ea0008000409 */
[----:B-1----:R-:W1:Y:S08]  /*a360*/  LDC R37, c[0x0][0x3d8] ;  /* 0x0000f600ff257b82 */ /* 0x002e700000000800 */
[----:B------:R-:W0:Y:S08]  /*a370*/  LDC R36, c[0x0][0x3d8] ;  /* 0x0000f600ff247b82 */ /* 0x000e300000000800 */
[----:B------:R-:W0:Y:S08]  /*a380*/  LDC R17, c[0x0][0x3d8] ;  /* 0x0000f600ff117b82 */ /* 0x000e300000000800 */
[----:B------:R-:W0:Y:S08]  /*a390*/  LDC R12, c[0x0][0x3d8] ;  /* 0x0000f600ff0c7b82 */ /* 0x000e300000000800 */
[----:B------:R-:W0:Y:S08]  /*a3a0*/  LDC R33, c[0x0][0x3d8] ;  /* 0x0000f600ff217b82 */ /* 0x000e300000000800 */
[----:B------:R-:W0:Y:S08]  /*a3b0*/  LDC R47, c[0x0][0x3d8] ;  /* 0x0000f600ff2f7b82 */ /* 0x000e300000000800 */
[----:B------:R-:W0:Y:S08]  /*a3c0*/  LDC R23, c[0x0][0x3d8] ;  /* 0x0000f600ff177b82 */ /* 0x000e300000000800 */
[----:B------:R-:W1:Y:S08]  /*a3d0*/  LDC R32, c[0x0][0x3d8] ;  /* 0x0000f600ff207b82 */ /* 0x000e700000000800 */
[----:B------:R-:W1:Y:S08]  /*a3e0*/  LDC R46, c[0x0][0x3d8] ;  /* 0x0000f600ff2e7b82 */ /* 0x000e700000000800 */
[----:B------:R-:W1:Y:S08]  /*a3f0*/  LDC R16, c[0x0][0x3d8] ;  /* 0x0000f600ff107b82 */ /* 0x000e700000000800 */
[----:B------:R-:W1:Y:S08]  /*a400*/  LDC R22, c[0x0][0x3d8] ;  /* 0x0000f600ff167b82 */ /* 0x000e700000000800 */
[----:B------:R-:W1:Y:S08]  /*a410*/  LDC R31, c[0x0][0x3d8] ;  /* 0x0000f600ff1f7b82 */ /* 0x000e700000000800 */
[----:B0-----:R-:W0:Y:S08]  /*a420*/  LDC R44, c[0x0][0x3d8] ;  /* 0x0000f600ff2c7b82 */ /* 0x001e300000000800 */
[----:B------:R-:W0:Y:S08]  /*a430*/  LDC R6, c[0x0][0x3d8] ;  /* 0x0000f600ff067b82 */ /* 0x000e300000000800 */
[----:B------:R-:W0:Y:S01]  /*a440*/  LDC R30, c[0x0][0x3d8] ;  /* 0x0000f600ff1e7b82 */ /* 0x000e220000000800 */
[----:B------:R-:W-:Y:S07]  /*a450*/  STL.64 [R1+0x900], R68 ;  /* 0x0009004401007387 */ /* 0x000fee0000100a00 */
[----:B------:R-:W0:Y:S01]  /*a460*/  LDC R43, c[0x0][0x3d8] ;  /* 0x0000f600ff2b7b82 */ /* 0x000e220000000800 */
[----:B-----5:R5:W-:Y:S07]  /*a470*/  STS.U16 [R11+UR9+0x10780], R8 ;  /* 0x010780080b007988 */ /* 0x020bee0008000409 */
[----:B------:R-:W0:Y:S08]  /*a480*/  LDC R4, c[0x0][0x3d8] ;  /* 0x0000f600ff047b82 */ /* 0x000e300000000800 */
[----:B-----5:R-:W5:Y:S08]  /*a490*/  LDC R8, c[0x0][0x3d8] ;  /* 0x0000f600ff087b82 */ /* 0x020f700000000800 */
[----:B------:R-:W0:Y:S01]  /*a4a0*/  LDC R42, c[0x0][0x3d8] ;  /* 0x0000f600ff2a7b82 */ /* 0x000e220000000800 */
[----:B--2---:R2:W-:Y:S04]  /*a4b0*/  STS.U16 [R11+UR9+0x13380], R49 ;  /* 0x013380310b007988 */ /* 0x0045e80008000409 */
[----:B------:R-:W-:Y:S03]  /*a4c0*/  STS.U16 [R11+UR9+0x3780], R52 ;  /* 0x003780340b007988 */ /* 0x000fe60008000409 */
[----:B------:R-:W0:Y:S01]  /*a4d0*/  LDC R21, c[0x0][0x3d8] ;  /* 0x0000f600ff157b82 */ /* 0x000e220000000800 */
[----:B------:R1:W-:Y:S04]  /*a4e0*/  STS.U16 [R11+UR9+0x13780], R53 ;  /* 0x013780350b007988 */ /* 0x0003e80008000409 */
[----:B------:R-:W-:Y:S03]  /*a4f0*/  STS.U16 [R11+UR9+0x780], R7 ;  /* 0x000780070b007988 */ /* 0x000fe60008000409 */
[----:B--2---:R-:W2:Y:S01]  /*a500*/  LDC R49, c[0x0][0x3d8] ;  /* 0x0000f600ff317b82 */ /* 0x004ea20000000800 */
[----:B----4-:R4:W-:Y:S04]  /*a510*/  STS.U16 [R11+UR9+0xb80], R9 ;  /* 0x000b80090b007988 */ /* 0x0109e80008000409 */
[----:B------:R0:W-:Y:S03]  /*a520*/  STS.U16 [R11+UR9+0x10b80], R10 ;  /* 0x010b800a0b007988 */ /* 0x0001e60008000409 */
[----:B-1----:R-:W1:Y:S01]  /*a530*/  LDC R53, c[0x0][0x3d8] ;  /* 0x0000f600ff357b82 */ /* 0x002e620000000800 */
[----:B------:R-:W-:Y:S04]  /*a540*/  STS.U16 [R11+UR9+0x12f80], R45 ;  /* 0x012f802d0b007988 */ /* 0x000fe80008000409 */
[----:B------:R-:W-:Y:S03]  /*a550*/  STS.U16 [R11+UR9+0x3380], R48 ;  /* 0x003380300b007988 */ /* 0x000fe60008000409 */
[----:B----4-:R-:W4:Y:S01]  /*a560*/  LDC R9, c[0x0][0x3d8] ;  /* 0x0000f600ff097b82 */ /* 0x010f220000000800 */
[----:B------:R-:W-:Y:S04]  /*a570*/  STS.U16 [R11+UR9+0x3b80], R56 ;  /* 0x003b80380b007988 */ /* 0x000fe80008000409 */
[----:B------:R-:W-:Y:S03]  /*a580*/  STS.U16 [R11+UR9+0x13b80], R57 ;  /* 0x013b80390b007988 */ /* 0x000fe60008000409 */
[----:B------:R-:W1:Y:S01]  /*a590*/  LDC R52, c[0x0][0x3d8] ;  /* 0x0000f600ff347b82 */ /* 0x000e620000000800 */
[----:B------:R-:W-:Y:S04]  /*a5a0*/  STS.U16 [R11+UR9+0x3f80], R60 ;  /* 0x003f803c0b007988 */ /* 0x000fe80008000409 */
[----:B------:R0:W-:Y:S03]  /*a5b0*/  STS.U16 [R11+UR9+0x13f80], R61 ;  /* 0x013f803d0b007988 */ /* 0x0001e60008000409 */
[----:B------:R-:W1:Y:S01]  /*a5c0*/  LDC R7, c[0x0][0x3d8] ;  /* 0x0000f600ff077b82 */ /* 0x000e620000000800 */
[----:B------:R1:W-:Y:S07]  /*a5d0*/  STL.64 [R1+0x8f8], R66 ;  /* 0x0008f84201007387 */ /* 0x0003ee0000100a00 */
[----:B0-----:R-:W0:Y:S01]  /*a5e0*/  LDC R10, c[0x0][0x3d8] ;  /* 0x0000f600ff0a7b82 */ /* 0x001e220000000800 */
[----:B------:R-:W-:Y:S01]  /*a5f0*/  IMAD R11, R5, 0x2, R40 ;  /* 0x00000002050b7824 */ /* 0x000fe200078e0228 */
[----:B------:R-:W-:Y:S01]  /*a600*/  LOP3.LUT R140, R243, 0x60, RZ, 0xc0, !PT ;  /* 0x00000060f38c7812 */ /* 0x000fe200078ec0ff */
[----:B------:R-:W-:-:S04]  /*a610*/  @!UP0 UIADD3 UR14, UPT, UPT, -UR14, 0x100000, URZ ;  /* 0x001000000e0e8890 */ /* 0x000fc8000fffe1ff */
[----:B------:R-:W-:Y:S02]  /*a620*/  @!UP0 USHF.L.U32 UR15, UR14, 0xb, URZ ;  /* 0x0000000b0e0f8899 */ /* 0x000fe400080006ff */
[----:B------:R-:W-:Y:S01]  /*a630*/  @!UP0 USHF.L.U32 UR14, UR14, 0x1, URZ ;  /* 0x000000010e0e8899 */ /* 0x000fe200080006ff */
[----:B------:R-:W-:Y:S01]  /*a640*/  IMAD R39, R39, 0x2, R11 ;  /* 0x0000000227277824 */ /* 0x000fe200078e020b */
[----:B------:R-:W-:Y:S01]  /*a650*/  VOTEU.ALL UP1, P0 ;  /* 0x0000000000ff7886 */ /* 0x000fe20000020000 */
[----:B------:R2:W-:Y:S06]  /*a660*/  MEMBAR.ALL.CTA ;  /* 0x0000000000007992 */ /* 0x0005ec0000008000 */
[----:B--2---:R-:W-:Y:S01]  /*a670*/  FENCE.VIEW.ASYNC.S ;  /* 0x00000000000073c6 */ /* 0x004fe20000000000 */
[----:B------:R-:W2:Y:S01]  /*a680*/  LDC R48, c[0x0][0x3d8] ;  /* 0x0000f600ff307b82 */ /* 0x000ea20000000800 */
[----:B------:R-:W-:-:S05]  /*a690*/  IMAD R14, R14, 0x2, R39 ;  /* 0x000000020e0e7824 */ /* 0x000fca00078e0227 */
[----:B-----5:R-:W-:Y:S02]  /*a6a0*/  LEA R8, R8, R14, 0x1 ;  /* 0x0000000e08087211 */ /* 0x020fe400078e08ff */
[----:B------:R-:W5:Y:S03]  /*a6b0*/  LDC R45, c[0x0][0x3d8] ;  /* 0x0000f600ff2d7b82 */ /* 0x000f660000000800 */
[----:B------:R-:W-:-:S04]  /*a6c0*/  IMAD R27, R27, 0x2, R8 ;  /* 0x000000021b1b7824 */ /* 0x000fc800078e0208 */
[----:B------:R-:W-:Y:S01]  /*a6d0*/  IMAD R38, R38, 0x2, R27 ;  /* 0x0000000226267824 */ /* 0x000fe200078e021b */
[----:B------:R-:W0:Y:S03]  /*a6e0*/  LDC R5, c[0x0][0x3d8] ;  /* 0x0000f600ff057b82 */ /* 0x000e260000000800 */
[----:B------:R-:W-:-:S04]  /*a6f0*/  IMAD R55, R55, 0x2, R38 ;  /* 0x0000000237377824 */ /* 0x000fc800078e0226 */
[----:B------:R-:W-:Y:S01]  /*a700*/  IMAD R19, R19, 0x2, R55 ;  /* 0x0000000213137824 */ /* 0x000fe200078e0237 */
[----:B------:R-:W-:Y:S01]  /*a710*/  STL.64 [R1+0x8f0], R64 ;  /* 0x0008f04001007387 */ /* 0x000fe20000100a00 */
[----:B------:R-:W0:Y:S02]  /*a720*/  LDC R15, c[0x0][0x3d8] ;  /* 0x0000f600ff0f7b82 */ /* 0x000e240000000800 */
[----:B------:R-:W-:-:S04]  /*a730*/  IMAD R26, R26, 0x2, R19 ;  /* 0x000000021a1a7824 */ /* 0x000fc800078e0213 */
[----:B------:R-:W-:Y:S02]  /*a740*/  IMAD R54, R54, 0x2, R26 ;  /* 0x0000000236367824 */ /* 0x000fe400078e021a */
[----:B------:R-:W0:Y:S02]  /*a750*/  LDC R29, c[0x0][0x3d8] ;  /* 0x0000f600ff1d7b82 */ /* 0x000e240000000800 */
[----:B----4-:R-:W-:-:S04]  /*a760*/  IMAD R9, R9, 0x2, R54 ;  /* 0x0000000209097824 */ /* 0x010fc800078e0236 */
[----:B------:R-:W-:Y:S02]  /*a770*/  IMAD R37, R37, 0x2, R9 ;  /* 0x0000000225257824 */ /* 0x000fe400078e0209 */
[----:B------:R-:W4:Y:S03]  /*a780*/  LDC R41, c[0x0][0x3d8] ;  /* 0x0000f600ff297b82 */ /* 0x000f260000000800 */
[----:B-1----:R-:W-:-:S05]  /*a790*/  LEA R53, R53, R37, 0x1 ;  /* 0x0000002535357211 */ /* 0x002fca00078e08ff */
[----:B------:R-:W-:Y:S01]  /*a7a0*/  IMAD R18, R18, 0x2, R53 ;  /* 0x0000000212127824 */ /* 0x000fe200078e0235 */
[----:B------:R-:W1:Y:S03]  /*a7b0*/  LDC R20, c[0x0][0x3d8] ;  /* 0x0000f600ff147b82 */ /* 0x000e660000000800 */
[----:B------:R-:W-:-:S04]  /*a7c0*/  IMAD R36, R36, 0x2, R18 ;  /* 0x0000000224247824 */ /* 0x000fc800078e0212 */
[----:B------:R-:W-:Y:S01]  /*a7d0*/  IMAD R52, R52, 0x2, R36 ;  /* 0x0000000234347824 */ /* 0x000fe200078e0224 */
[----:B------:R-:W-:Y:S01]  /*a7e0*/  LEA.HI R140, R140, R0, RZ, 0x1f ;  /* 0x000000008c8c7211 */ /* 0x000fe200078ff8ff */
[----:B------:R-:W1:Y:S02]  /*a7f0*/  LDC R28, c[0x0][0x3d8] ;  /* 0x0000f600ff1c7b82 */ /* 0x000e640000000800 */
[----:B------:R-:W-:-:S04]  /*a800*/  IMAD R7, R7, 0x2, R52 ;  /* 0x0000000207077824 */ /* 0x000fc800078e0234 */
[----:B---3--:R-:W-:Y:S02]  /*a810*/  IMAD R25, R25, 0x2, R7 ;  /* 0x0000000219197824 */ /* 0x008fe400078e0207 */
[----:B------:R-:W3:Y:S02]  /*a820*/  LDC R56, c[0x0][0x3d8] ;  /* 0x0000f600ff387b82 */ /* 0x000ee40000000800 */
[----:B------:R-:W-:-:S04]  /*a830*/  IMAD R51, R51, 0x2, R25 ;  /* 0x0000000233337824 */ /* 0x000fc800078e0219 */
[----:B------:R-:W-:Y:S02]  /*a840*/  IMAD R13, R13, 0x2, R51 ;  /* 0x000000020d0d7824 */ /* 0x000fe400078e0233 */
[----:B------:R-:W1:Y:S02]  /*a850*/  LDC R57, c[0x0][0x3d8] ;  /* 0x0000f600ff397b82 */ /* 0x000e640000000800 */
[----:B------:R-:W-:-:S05]  /*a860*/  IMAD R35, R35, 0x2, R13 ;  /* 0x0000000223237824 */ /* 0x000fca00078e020d */
[----:B------:R-:W-:Y:S01]  /*a870*/  LEA R50, R50, R35, 0x1 ;  /* 0x0000002332327211 */ /* 0x000fe200078e08ff */
[----:B------:R-:W1:Y:S04]  /*a880*/  LDC R58, c[0x0][0x3d8] ;  /* 0x0000f600ff3a7b82 */ /* 0x000e680000000800 */
[----:B------:R-:W-:-:S04]  /*a890*/  IMAD R24, R24, 0x2, R50 ;  /* 0x0000000218187824 */ /* 0x000fc800078e0232 */
[----:B------:R-:W-:Y:S01]  /*a8a0*/  IMAD R34, R34, 0x2, R24 ;  /* 0x0000000222227824 */ /* 0x000fe200078e0218 */
[----:B------:R-:W1:Y:S03]  /*a8b0*/  LDC R59, c[0x0][0x3d8] ;  /* 0x0000f600ff3b7b82 */ /* 0x000e660000000800 */
[----:B------:R-:W-:-:S04]  /*a8c0*/  IMAD R49, R49, 0x2, R34 ;  /* 0x0000000231317824 */ /* 0x000fc800078e0222 */
[----:B0-----:R-:W-:Y:S01]  /*a8d0*/  IMAD R10, R10, 0x2, R49 ;  /* 0x000000020a0a7824 */ /* 0x001fe200078e0231 */
[----:B------:R-:W0:Y:S03]  /*a8e0*/  LDC R60, c[0x0][0x3d8] ;  /* 0x0000f600ff3c7b82 */ /* 0x000e260000000800 */
[----:B------:R-:W-:-:S04]  /*a8f0*/  IMAD R17, R17, 0x2, R10 ;  /* 0x0000000211117824 */ /* 0x000fc800078e020a */
[----:B--2---:R-:W-:Y:S01]  /*a900*/  IMAD R48, R48, 0x2, R17 ;  /* 0x0000000230307824 */ /* 0x004fe200078e0211 */
[----:B------:R-:W2:Y:S03]  /*a910*/  LDC R61, c[0x0][0x3d8] ;  /* 0x0000f600ff3d7b82 */ /* 0x000ea60000000800 */
[----:B------:R-:W-:-:S04]  /*a920*/  IMAD R12, R12, 0x2, R48 ;  /* 0x000000020c0c7824 */ /* 0x000fc800078e0230 */
[----:B------:R-:W-:Y:S01]  /*a930*/  IMAD R33, R33, 0x2, R12 ;  /* 0x0000000221217824 */ /* 0x000fe200078e020c */
[----:B------:R-:W-:Y:S01]  /*a940*/  LOP3.LUT R67, R243, 0x10, RZ, 0xc0, !PT ;  /* 0x00000010f3437812 */ /* 0x000fe200078ec0ff */
[----:B------:R-:W0:Y:S03]  /*a950*/  LDC R68, c[0x0][0x3d8] ;  /* 0x0000f600ff447b82 */ /* 0x000e260000000800 */
[----:B------:R-:W-:-:S05]  /*a960*/  LEA R47, R47, R33, 0x1 ;  /* 0x000000212f2f7211 */ /* 0x000fca00078e08ff */
[----:B------:R-:W-:Y:S01]  /*a970*/  IMAD R23, R23, 0x2, R47 ;  /* 0x0000000217177824 */ /* 0x000fe200078e022f */
[----:B------:R-:W-:Y:S01]  /*a980*/  LOP3.LUT R66, R243, 0xf, RZ, 0xc0, !PT ;  /* 0x0000000ff3427812 */ /* 0x000fe200078ec0ff */
[----:B------:R-:W0:Y:S02]  /*a990*/  LDC R69, c[0x0][0x3d8] ;  /* 0x0000f600ff457b82 */ /* 0x000e240000000800 */
[----:B------:R-:W-:-:S04]  /*a9a0*/  IMAD R32, R32, 0x2, R23 ;  /* 0x0000000220207824 */ /* 0x000fc800078e0217 */
[----:B------:R-:W-:Y:S02]  /*a9b0*/  IMAD R46, R46, 0x2, R32 ;  /* 0x000000022e2e7824 */ /* 0x000fe400078e0220 */
[----:B------:R-:W0:Y:S02]  /*a9c0*/  LDC R71, c[0x0][0x3d8] ;  /* 0x0000f600ff477b82 */ /* 0x000e240000000800 */
[----:B------:R-:W-:-:S04]  /*a9d0*/  IMAD R16, R16, 0x2, R46 ;  /* 0x0000000210107824 */ /* 0x000fc800078e022e */
[----:B------:R-:W-:Y:S02]  /*a9e0*/  IMAD R22, R22, 0x2, R16 ;  /* 0x0000000216167824 */ /* 0x000fe400078e0210 */
[----:B------:R-:W0:Y:S02]  /*a9f0*/  LDC R70, c[0x0][0x3d8] ;  /* 0x0000f600ff467b82 */ /* 0x000e240000000800 */
[----:B-----5:R-:W-:-:S04]  /*aa00*/  IMAD R45, R45, 0x2, R22 ;  /* 0x000000022d2d7824 */ /* 0x020fc800078e0216 */
[----:B------:R-:W-:Y:S01]  /*aa10*/  IMAD R5, R5, 0x2, R45 ;  /* 0x0000000205057824 */ /* 0x000fe200078e022d */
[----:B------:R5:W-:Y:S01]  /*aa20*/  STL.64 [R1+0x8e8], R62 ;  /* 0x0008e83e01007387 */ /* 0x000be20000100a00 */
[----:B------:R-:W0:Y:S02]  /*aa30*/  LDC R86, c[0x0][0x3d8] ;  /* 0x0000f600ff567b82 */ /* 0x000e240000000800 */
[----:B------:R-:W-:-:S05]  /*aa40*/  IMAD R31, R31, 0x2, R5 ;  /* 0x000000021f1f7824 */ /* 0x000fca00078e0205 */
[----:B------:R-:W-:Y:S01]  /*aa50*/  LEA R44, R44, R31, 0x1 ;  /* 0x0000001f2c2c7211 */ /* 0x000fe200078e08ff */
[----:B------:R-:W0:Y:S08]  /*aa60*/  LDC R85, c[0x0][0x3d8] ;  /* 0x0000f600ff557b82 */ /* 0x000e300000000800 */
[----:B-----5:R-:W5:Y:S01]  /*aa70*/  LDC R62, c[0x0][0x3d4] ;  /* 0x0000f500ff3e7b82 */ /* 0x020f620000000800 */
[----:B------:R-:W-:-:S07]  /*aa80*/  IMAD R6, R6, 0x2, R44 ;  /* 0x0000000206067824 */ /* 0x000fce00078e022c */
[----:B------:R-:W0:Y:S01]  /*aa90*/  LDC R63, c[0x0][0x3d0] ;  /* 0x0000f400ff3f7b82 */ /* 0x000e220000000800 */
[----:B------:R-:W-:-:S04]  /*aaa0*/  IMAD R30, R30, 0x2, R6 ;  /* 0x000000021e1e7824 */ /* 0x000fc800078e0206 */
[----:B------:R-:W-:-:S03]  /*aab0*/  IMAD R43, R43, 0x2, R30 ;  /* 0x000000022b2b7824 */ /* 0x000fc600078e021e */
[----:B------:R-:W1:Y:S01]  /*aac0*/  LDC R104, c[0x0][0x3d8] ;  /* 0x0000f600ff687b82 */ /* 0x000e620000000800 */
[----:B------:R-:W-:-:S04]  /*aad0*/  IMAD R4, R4, 0x2, R43 ;  /* 0x0000000204047824 */ /* 0x000fc800078e022b */
[----:B------:R-:W-:Y:S02]  /*aae0*/  IMAD R21, R21, 0x2, R4 ;  /* 0x0000000215157824 */ /* 0x000fe400078e0204 */
[----:B-----5:R-:W-:Y:S01]  /*aaf0*/  IMAD R0, R3, R62, RZ ;  /* 0x0000003e03007224 */ /* 0x020fe200078e02ff */
[----:B------:R-:W5:Y:S01]  /*ab00*/  LDC R105, c[0x0][0x3d8] ;  /* 0x0000f600ff697b82 */ /* 0x000f620000000800 */
[----:B------:R-:W-:Y:S02]  /*ab10*/  IMAD R42, R42, 0x2, R21 ;  /* 0x000000022a2a7824 */ /* 0x000fe400078e0215 */
[----:B------:R-:W-:Y:S02]  /*ab20*/  IMAD.SHL.U32 R3, R0, 0x2, RZ ;  /* 0x0000000200037824 */ /* 0x000fe400078e00ff */
[----:B0-----:R-:W-:-:S03]  /*ab30*/  IMAD R62, R247, R63, RZ ;  /* 0x0000003ff73e7224 */ /* 0x001fc600078e02ff */
[----:B------:R-:W0:Y:S01]  /*ab40*/  LDC R106, c[0x0][0x3d8] ;  /* 0x0000f600ff6a7b82 */ /* 0x000e220000000800 */
[----:B------:R-:W-:Y:S01]  /*ab50*/  IMAD R15, R15, 0x2, R42 ;  /* 0x000000020f0f7824 */ /* 0x000fe200078e022a */
[----:B------:R-:W5:Y:S01]  /*ab60*/  LDL R247, [R1+0x1048] ;  /* 0x0010480001f77983 */ /* 0x000f620000100800 */
[----:B------:R-:W-:Y:S02]  /*ab70*/  IMAD.SHL.U32 R64, R62, 0x2, RZ ;  /* 0x000000023e407824 */ /* 0x000fe400078e00ff */
[----:B------:R-:W-:-:S03]  /*ab80*/  IMAD.HI R0, R0, 0x2, RZ ;  /* 0x0000000200007827 */ /* 0x000fc600078e02ff */
[----:B------:R-:W-:Y:S01]  /*ab90*/  IADD3 R150, P1, P2, R3, R150, R64 ;  /* 0x0000009603967210 */ /* 0x000fe20007a3e040 */
[----:B------:R-:W-:Y:S01]  /*aba0*/  IMAD.HI R62, R62, 0x2, RZ ;  /* 0x000000023e3e7827 */ /* 0x000fe200078e02ff */
[----:B------:R-:W-:Y:S01]  /*abb0*/  SHF.R.U32.HI R65, RZ, 0x1, R78 ;  /* 0x00000001ff417819 */ /* 0x000fe2000001164e */
[----:B------:R-:W0:Y:S02]  /*abc0*/  LDC R64, c[0x0][0x3d8] ;  /* 0x0000f600ff407b82 */ /* 0x000e240000000800 */
[----:B------:R-:W-:Y:S01]  /*abd0*/  IMAD R29, R29, 0x2, R15 ;  /* 0x000000021d1d7824 */ /* 0x000fe200078e020f */
[----:B------:R-:W-:Y:S02]  /*abe0*/  IADD3.X R0, PT, PT, R0, R151, R62, P1, P2 ;  /* 0x0000009700007210 */ /* 0x000fe40000fe443e */
[-C--:B------:R-:W-:Y:S02]  /*abf0*/  LEA R178, P1, R40, R150.reuse, 0x1 ;  /* 0x0000009628b27211 */ /* 0x080fe400078208ff */
[----:B----4-:R-:W-:Y:S01]  /*ac00*/  LEA R41, R41, R29, 0x1 ;  /* 0x0000001d29297211 */ /* 0x010fe200078e08ff */
[----:B------:R-:W-:Y:S01]  /*ac10*/  VIADD R63, R132, UR5 ;  /* 0x00000005843f7c36 */ /* 0x000fe20008000000 */
[C---:B------:R-:W-:Y:S01]  /*ac20*/  LEA R176, P2, R11.reuse, R150, 0x1 ;  /* 0x000000960bb07211 */ /* 0x040fe200078408ff */
[----:B------:R-:W4:Y:S01]  /*ac30*/  LDC R62, c[0x0][0x3d8] ;  /* 0x0000f600ff3e7b82 */ /* 0x000f220000000800 */
[-C--:B------:R-:W-:Y:S01]  /*ac40*/  LEA.HI.X.SX32 R179, R40, R0.reuse, 0x1, P1 ;  /* 0x0000000028b37211 */ /* 0x080fe200008f0eff */
[----:B-1----:R-:W-:Y:S01]  /*ac50*/  IMAD R20, R20, 0x2, R41 ;  /* 0x0000000214147824 */ /* 0x002fe200078e0229 */
[----:B------:R-:W-:-:S03]  /*ac60*/  LEA.HI.X.SX32 R177, R11, R0, 0x1, P2 ;  /* 0x000000000bb17211 */ /* 0x000fc600010f0eff */
[----:B------:R1:W-:Y:S01]  /*ac70*/  STL.64 [R1+0x680], R178 ;  /* 0x000680b201007387 */ /* 0x0003e20000100a00 */
[----:B------:R-:W-:Y:S01]  /*ac80*/  IMAD R28, R28, 0x2, R20 ;  /* 0x000000021c1c7824 */ /* 0x000fe200078e0214 */
[----:B------:R-:W-:Y:S01]  /*ac90*/  LEA.HI R75, R75, R66, RZ, 0x1f ;  /* 0x000000424b4b7211 */ /* 0x000fe200078ff8ff */
[----:B------:R-:W-:Y:S01]  /*aca0*/  IMAD R3, R67, 0x2, R65 ;  /* 0x0000000243037824 */ /* 0x000fe200078e0241 */
[----:B------:R2:W-:Y:S01]  /*acb0*/  STL.64 [R1+0x678], R176 ;  /* 0x000678b001007387 */ /* 0x0005e20000100a00 */
[----:B---3--:R-:W-:Y:S01]  /*acc0*/  IMAD R40, R56, 0x2, R28 ;  /* 0x0000000238287824 */ /* 0x008fe200078e021c */
[----:B------:R-:W-:Y:S01]  /*acd0*/  R2UR UR4, R63 ;  /* 0x000000003f0472ca */ /* 0x000fe200000e0000 */
[----:B------:R-:W3:Y:S01]  /*ace0*/  LDC R65, c[0x0][0x3d8] ;  /* 0x0000f600ff417b82 */ /* 0x000ee20000000800 */
[----:B-1----:R-:W-:-:S07]  /*acf0*/  LEA R178, P1, R39, R150, 0x1 ;  /* 0x0000009627b27211 */ /* 0x002fce00078208ff */
[----:B------:R-:W1:Y:S01]  /*ad00*/  LDC R66, c[0x0][0x3d8] ;  /* 0x0000f600ff427b82 */ /* 0x000e620000000800 */
[----:B--2---:R-:W-:Y:S02]  /*ad10*/  LEA R176, P2, R14, R150, 0x1 ;  /* 0x000000960eb07211 */ /* 0x004fe400078408ff */
[----:B------:R-:W-:Y:S02]  /*ad20*/  LEA.HI.X.SX32 R179, R39, R0, 0x1, P1 ;  /* 0x0000000027b37211 */ /* 0x000fe400008f0eff */
[----:B------:R-:W-:Y:S01]  /*ad30*/  LEA R56, P1, R8, R150, 0x1 ;  /* 0x0000009608387211 */ /* 0x000fe200078208ff */
[----:B------:R-:W-:Y:S01]  /*ad40*/  IMAD R11, R57, 0x2, R40 ;  /* 0x00000002390b7824 */ /* 0x000fe200078e0228 */
[-C--:B------:R-:W-:Y:S01]  /*ad50*/  LEA.HI.X.SX32 R177, R14, R0.reuse, 0x1, P2 ;  /* 0x000000000eb17211 */ /* 0x080fe200010f0eff */
[----:B------:R-:W2:Y:S01]  /*ad60*/  LDC R63, c[0x0][0x3d8] ;  /* 0x0000f600ff3f7b82 */ /* 0x000ea20000000800 */
[----:B------:R-:W-:Y:S01]  /*ad70*/  LEA.HI.X.SX32 R57, R8, R0, 0x1, P1 ;  /* 0x0000000008397211 */ /* 0x000fe200008f0eff */
[----:B------:R0:W-:Y:S04]  /*ad80*/  STL.64 [R1+0x670], R178 ;  /* 0x000670b201007387 */ /* 0x0001e80000100a00 */
[----:B------:R4:W-:Y:S02]  /*ad90*/  STL.64 [R1+0x668], R176 ;  /* 0x000668b001007387 */ /* 0x0009e40000100a00 */
[----:B------:R-:W1:Y:S02]  /*ada0*/  LDC R67, c[0x0][0x3d8] ;  /* 0x0000f600ff437b82 */ /* 0x000e640000000800 */
[----:B------:R4:W-:Y:S01]  /*adb0*/  STL.64 [R1+0x660], R56 ;  /* 0x0006603801007387 */ /* 0x0009e20000100a00 */
[----:B0-----:R-:W-:-:S05]  /*adc0*/  LEA R178, P1, R27, R150, 0x1 ;  /* 0x000000961bb27211 */ /* 0x001fca00078208ff */
[----:B------:R-:W0:Y:S01]  /*add0*/  LDC R107, c[0x0][0x3d8] ;  /* 0x0000f600ff6b7b82 */ /* 0x000e220000000800 */
[C---:B----4-:R-:W-:Y:S02]  /*ade0*/  LEA R176, P2, R38.reuse, R150, 0x1 ;  /* 0x0000009626b07211 */ /* 0x050fe400078408ff */
[----:B------:R-:W-:Y:S02]  /*adf0*/  LEA.HI.X.SX32 R179, R27, R0, 0x1, P1 ;  /* 0x000000001bb37211 */ /* 0x000fe400008f0eff */
[C---:B------:R-:W-:Y:S02]  /*ae00*/  LEA R56, P3, R55.reuse, R150, 0x1 ;  /* 0x0000009637387211 */ /* 0x040fe400078608ff */
[-C--:B------:R-:W-:Y:S01]  /*ae10*/  LEA.HI.X.SX32 R177, R38, R0.reuse, 0x1, P2 ;  /* 0x0000000026b17211 */ /* 0x080fe200010f0eff */
[----:B------:R-:W4:Y:S01]  /*ae20*/  LDC R108, c[0x0][0x3d8] ;  /* 0x0000f600ff6c7b82 */ /* 0x000f220000000800 */
[----:B------:R-:W-:Y:S01]  /*ae30*/  LEA.HI.X.SX32 R57, R55, R0, 0x1, P3 ;  /* 0x0000000037397211 */ /* 0x000fe200018f0eff */
[----:B------:R-:W-:Y:S01]  /*ae40*/  STL.64 [R1+0x658], R178 ;  /* 0x000658b201007387 */ /* 0x000fe20000100a00 */
[----:B------:R-:W-:Y:S01]  /*ae50*/  IMAD R14, R58, 0x2, R11 ;  /* 0x000000023a0e7824 */ /* 0x000fe200078e020b */
[----:B------:R-:W-:-:S02]  /*ae60*/  LEA R58, P2, R26, R150, 0x1 ;  /* 0x000000961a3a7211 */ /* 0x000fc400078408ff */
[----:B------:R3:W-:Y:S01]  /*ae70*/  STL.64 [R1+0x650], R176 ;  /* 0x000650b001007387 */ /* 0x0007e20000100a00 */
[----:B------:R-:W-:Y:S01]  /*ae80*/  IMAD R39, R59, 0x2, R14 ;  /* 0x000000023b277824 */ /* 0x000fe200078e020e */
[----:B------:R-:W0:Y:S02]  /*ae90*/  LDC R110, c[0x0][0x3d8] ;  /* 0x0000f600ff6e7b82 */ /* 0x000e240000000800 */
[----:B------:R2:W-:Y:S01]  /*aea0*/  STL.64 [R1+0x648], R56 ;  /* 0x0006483801007387 */ /* 0x0005e20000100a00 */
[----:B------:R-:W-:-:S05]  /*aeb0*/  LEA.HI.X.SX32 R59, R26, R0, 0x1, P2 ;  /* 0x000000001a3b7211 */ /* 0x000fca00010f0eff */
[----:B------:R-:W0:Y:S01]  /*aec0*/  LDC R111, c[0x0][0x3d8] ;  /* 0x0000f600ff6f7b82 */ /* 0x000e220000000800 */
[CC--:B---3--:R-:W-:Y:S02]  /*aed0*/  LEA R176, P1, R19.reuse, R150.reuse, 0x1 ;  /* 0x0000009613b07211 */ /* 0x0c8fe400078208ff */
[----:B--2---:R-:W-:Y:S02]  /*aee0*/  LEA R56, P3, R54, R150, 0x1 ;  /* 0x0000009636387211 */ /* 0x004fe400078608ff */
[----:B------:R-:W-:-:S03]  /*aef0*/  LEA.HI.X.SX32 R177, R19, R0, 0x1, P1 ;  /* 0x0000000013b17211 */ /* 0x000fc600008f0eff */
[----:B------:R-:W2:Y:S01]  /*af00*/  LDC R112, c[0x0][0x3d8] ;  /* 0x0000f600ff707b82 */ /* 0x000ea20000000800 */
[----:B------:R-:W-:Y:S02]  /*af10*/  LEA.HI.X.SX32 R57, R54, R0, 0x1, P3 ;  /* 0x0000000036397211 */ /* 0x000fe400018f0eff */
[----:B------:R-:W-:Y:S01]  /*af20*/  LEA R8, R60, R39, 0x1 ;  /* 0x000000273c087211 */ /* 0x000fe200078e08ff */
[----:B------:R-:W-:Y:S01]  /*af30*/  STL.64 [R1+0x640], R176 ;  /* 0x000640b001007387 */ /* 0x000fe20000100a00 */
[----:B------:R-:W-:-:S03]  /*af40*/  LEA R60, P1, R9, R150, 0x1 ;  /* 0x00000096093c7211 */ /* 0x000fc600078208ff */
[----:B------:R3:W-:Y:S01]  /*af50*/  STL.64 [R1+0x638], R58 ;  /* 0x0006383a01007387 */ /* 0x0007e20000100a00 */
[----:B------:R-:W-:Y:S01]  /*af60*/  IMAD R27, R61, 0x2, R8 ;  /* 0x000000023d1b7824 */ /* 0x000fe200078e0208 */
[----:B------:R-:W0:Y:S02]  /*af70*/  LDC R113, c[0x0][0x3d8] ;  /* 0x0000f600ff717b82 */ /* 0x000e240000000800 */
[----:B------:R1:W-:Y:S01]  /*af80*/  STL.64 [R1+0x630], R56 ;  /* 0x0006303801007387 */ /* 0x0003e20000100a00 */
[----:B------:R-:W-:-:S05]  /*af90*/  LEA.HI.X.SX32 R61, R9, R0, 0x1, P1 ;  /* 0x00000000093d7211 */ /* 0x000fca00008f0eff */
[----:B------:R-:W0:Y:S01]  /*afa0*/  LDC R114, c[0x0][0x3d8] ;  /* 0x0000f600ff727b82 */ /* 0x000e220000000800 */
[-C--:B---3--:R-:W-:Y:S02]  /*afb0*/  LEA R58, P2, R37, R150.reuse, 0x1 ;  /* 0x00000096253a7211 */ /* 0x088fe400078408ff */
[----:B-1----:R-:W-:Y:S02]  /*afc0*/  LEA R56, P3, R53, R150, 0x1 ;  /* 0x0000009635387211 */ /* 0x002fe400078608ff */
[----:B------:R-:W-:-:S03]  /*afd0*/  LEA.HI.X.SX32 R59, R37, R0, 0x1, P2 ;  /* 0x00000000253b7211 */ /* 0x000fc600010f0eff */
[----:B------:R-:W1:Y:S01]  /*afe0*/  LDC R115, c[0x0][0x3d8] ;  /* 0x0000f600ff737b82 */ /* 0x000e620000000800 */
[----:B------:R-:W-:Y:S01]  /*aff0*/  LEA.HI.X.SX32 R57, R53, R0, 0x1, P3 ;  /* 0x0000000035397211 */ /* 0x000fe200018f0eff */
[----:B------:R-:W-:Y:S01]  /*b000*/  STL.64 [R1+0x628], R60 ;  /* 0x0006283c01007387 */ /* 0x000fe20000100a00 */
[----:B------:R-:W-:-:S03]  /*b010*/  LEA R54, P3, R52, R150, 0x1 ;  /* 0x0000009634367211 */ /* 0x000fc600078608ff */
[----:B------:R3:W-:Y:S02]  /*b020*/  STL.64 [R1+0x620], R58 ;  /* 0x0006203a01007387 */ /* 0x0007e40000100a00 */
[----:B------:R-:W0:Y:S02]  /*b030*/  LDC R118, c[0x0][0x3d8] ;  /* 0x0000f600ff767b82 */ /* 0x000e240000000800 */
[----:B------:R2:W-:Y:S01]  /*b040*/  STL.64 [R1+0x618], R56 ;  /* 0x0006183801007387 */ /* 0x0005e20000100a00 */
[----:B------:R-:W-:-:S05]  /*b050*/  LEA.HI.X.SX32 R55, R52, R0, 0x1, P3 ;  /* 0x0000000034377211 */ /* 0x000fca00018f0eff */
[----:B------:R-:W0:Y:S01]  /*b060*/  LDC R119, c[0x0][0x3d8] ;  /* 0x0000f600ff777b82 */ /* 0x000e220000000800 */
[-C--:B---3--:R-:W-:Y:S02]  /*b070*/  LEA R58, P1, R18, R150.reuse, 0x1 ;  /* 0x00000096123a7211 */ /* 0x088fe400078208ff */
[----:B--2---:R-:W-:Y:S02]  /*b080*/  LEA R56, P2, R36, R150, 0x1 ;  /* 0x0000009624387211 */ /* 0x004fe400078408ff */
[----:B------:R-:W-:-:S03]  /*b090*/  LEA.HI.X.SX32 R59, R18, R0, 0x1, P1 ;  /* 0x00000000123b7211 */ /* 0x000fc600008f0eff */
[----:B------:R-:W2:Y:S01]  /*b0a0*/  LDC R120, c[0x0][0x3d8] ;  /* 0x0000f600ff787b82 */ /* 0x000ea20000000800 */
[----:B------:R-:W-:Y:S01]  /*b0b0*/  LEA.HI.X.SX32 R57, R36, R0, 0x1, P2 ;  /* 0x0000000024397211 */ /* 0x000fe200010f0eff */
[----:B------:R3:W-:Y:S04]  /*b0c0*/  STL.64 [R1+0x610], R58 ;  /* 0x0006103a01007387 */ /* 0x0007e80000100a00 */
[----:B------:R4:W-:Y:S02]  /*b0d0*/  STL.64 [R1+0x608], R56 ;  /* 0x0006083801007387 */ /* 0x0009e40000100a00 */
[----:B------:R-:W0:Y:S02]  /*b0e0*/  LDC R122, c[0x0][0x3d8] ;  /* 0x0000f600ff7a7b82 */ /* 0x000e240000000800 */
[----:B------:R1:W-:Y:S01]  /*b0f0*/  STL.64 [R1+0x600], R54 ;  /* 0x0006003601007387 */ /* 0x0003e20000100a00 */
[----:B---3--:R-:W-:-:S05]  /*b100*/  LEA R58, P1, R7, R150, 0x1 ;  /* 0x00000096073a7211 */ /* 0x008fca00078208ff */
[----:B------:R-:W3:Y:S01]  /*b110*/  LDC R121, c[0x0][0x3d8] ;  /* 0x0000f600ff797b82 */ /* 0x000ee20000000800 */
[----:B----4-:R-:W-:Y:S02]  /*b120*/  LEA R56, P2, R25, R150, 0x1 ;  /* 0x0000009619387211 */ /* 0x010fe400078408ff */
[----:B------:R-:W-:Y:S02]  /*b130*/  LEA.HI.X.SX32 R59, R7, R0, 0x1, P1 ;  /* 0x00000000073b7211 */ /* 0x000fe400008f0eff */
[----:B-1----:R-:W-:-:S03]  /*b140*/  LEA R54, P3, R51, R150, 0x1 ;  /* 0x0000009633367211 */ /* 0x002fc600078608ff */
[----:B------:R-:W1:Y:S01]  /*b150*/  LDC R123, c[0x0][0x3d8] ;  /* 0x0000f600ff7b7b82 */ /* 0x000e620000000800 */
[-C--:B------:R-:W-:Y:S02]  /*b160*/  LEA.HI.X.SX32 R57, R25, R0.reuse, 0x1, P2 ;  /* 0x0000000019397211 */ /* 0x080fe400010f0eff */
[----:B------:R-:W-:Y:S01]  /*b170*/  LEA.HI.X.SX32 R55, R51, R0, 0x1, P3 ;  /* 0x0000000033377211 */ /* 0x000fe200018f0eff */
[----:B------:R-:W-:Y:S01]  /*b180*/  STL.64 [R1+0x5f8], R58 ;  /* 0x0005f83a01007387 */ /* 0x000fe20000100a00 */
[----:B------:R-:W-:-:S03]  /*b190*/  LEA R52, P3, R50, R150, 0x1 ;  /* 0x0000009632347211 */ /* 0x000fc600078608ff */
[----:B------:R4:W-:Y:S01]  /*b1a0*/  STL.64 [R1+0x5f0], R56 ;  /* 0x0005f03801007387 */ /* 0x0009e20000100a00 */
[----:B------:R-:W0:Y:S03]  /*b1b0*/  LDC R124, c[0x0][0x3d8] ;  /* 0x0000f600ff7c7b82 */ /* 0x000e260000000800 */
[----:B------:R2:W-:Y:S01]  /*b1c0*/  STL.64 [R1+0x5e8], R54 ;  /* 0x0005e83601007387 */ /* 0x0005e20000100a00 */
[----:B------:R-:W-:-:S04]  /*b1d0*/  LEA.HI.X.SX32 R53, R50, R0, 0x1, P3 ;  /* 0x0000000032357211 */ /* 0x000fc800018f0eff */
[----:B------:R-:W0:Y:S01]  /*b1e0*/  LDC R125, c[0x0][0x3d8] ;  /* 0x0000f600ff7d7b82 */ /* 0x000e220000000800 */
[-C--:B----4-:R-:W-:Y:S02]  /*b1f0*/  LEA R56, P1, R13, R150.reuse, 0x1 ;  /* 0x000000960d387211 */ /* 0x090fe400078208ff */
[----:B--2---:R-:W-:-:S05]  /*b200*/  LEA R54, P2, R35, R150, 0x1 ;  /* 0x0000009623367211 */ /* 0x004fca00078408ff */
[----:B------:R-:W2:Y:S01]  /*b210*/  LDC R126, c[0x0][0x3d8] ;  /* 0x0000f600ff7e7b82 */ /* 0x000ea20000000800 */
[-C--:B------:R-:W-:Y:S02]  /*b220*/  LEA.HI.X.SX32 R57, R13, R0.reuse, 0x1, P1 ;  /* 0x000000000d397211 */ /* 0x080fe400008f0eff */
[----:B------:R-:W-:-:S03]  /*b230*/  LEA.HI.X.SX32 R55, R35, R0, 0x1, P2 ;  /* 0x0000000023377211 */ /* 0x000fc600010f0eff */
[----:B------:R4:W-:Y:S02]  /*b240*/  STL.64 [R1+0x5e0], R56 ;  /* 0x0005e03801007387 */ /* 0x0009e40000100a00 */
[----:B------:R-:W0:Y:S02]  /*b250*/  LDC R128, c[0x0][0x3d8] ;  /* 0x0000f600ff807b82 */ /* 0x000e240000000800 */
[----:B------:R1:W-:Y:S04]  /*b260*/  STL.64 [R1+0x5d8], R54 ;  /* 0x0005d83601007387 */ /* 0x0003e80000100a00 */
[----:B------:R3:W-:Y:S02]  /*b270*/  STL.64 [R1+0x5d0], R52 ;  /* 0x0005d03401007387 */ /* 0x0007e40000100a00 */
[----:B------:R-:W0:Y:S01]  /*b280*/  LDC R127, c[0x0][0x3d8] ;  /* 0x0000f600ff7f7b82 */ /* 0x000e220000000800 */
[----:B----4-:R-:W-:-:S02]  /*b290*/  LEA R56, P1, R24, R150, 0x1 ;  /* 0x0000009618387211 */ /* 0x010fc400078208ff */
[----:B-1----:R-:W-:Y:S02]  /*b2a0*/  LEA R54, P2, R34, R150, 0x1 ;  /* 0x0000009622367211 */ /* 0x002fe400078408ff */
[----:B------:R-:W-:-:S03]  /*b2b0*/  LEA.HI.X.SX32 R57, R24, R0, 0x1, P1 ;  /* 0x0000000018397211 */ /* 0x000fc600008f0eff */
[----:B------:R-:W1:Y:S01]  /*b2c0*/  LDC R129, c[0x0][0x3d8] ;  /* 0x0000f600ff817b82 */ /* 0x000e620000000800 */
[C---:B---3--:R-:W-:Y:S02]  /*b2d0*/  LEA R52, P3, R49.reuse, R150, 0x1 ;  /* 0x0000009631347211 */ /* 0x048fe400078608ff */
[-C--:B------:R-:W-:Y:S02]  /*b2e0*/  LEA.HI.X.SX32 R55, R34, R0.reuse, 0x1, P2 ;  /* 0x0000000022377211 */ /* 0x080fe400010f0eff */
[----:B------:R-:W-:Y:S01]  /*b2f0*/  LEA.HI.X.SX32 R53, R49, R0, 0x1, P3 ;  /* 0x0000000031357211 */ /* 0x000fe200018f0eff */
[----:B------:R-:W-:Y:S01]  /*b300*/  STL.64 [R1+0x5c8], R56 ;  /* 0x0005c83801007387 */ /* 0x000fe20000100a00 */
[C---:B------:R-:W-:Y:S01]  /*b310*/  LEA R50, P3, R48.reuse, R150, 0x1 ;  /* 0x0000009630327211 */ /* 0x040fe200078608ff */
[----:B------:R-:W3:Y:S02]  /*b320*/  LDC R130, c[0x0][0x3d8] ;  /* 0x0000f600ff827b82 */ /* 0x000ee40000000800 */
[----:B------:R4:W-:Y:S04]  /*b330*/  STL.64 [R1+0x5c0], R54 ;  /* 0x0005c03601007387 */ /* 0x0009e80000100a00 */
[----:B------:R2:W-:Y:S01]  /*b340*/  STL.64 [R1+0x5b8], R52 ;  /* 0x0005b83401007387 */ /* 0x0005e20000100a00 */
[----:B------:R-:W-:Y:S01]  /*b350*/  LEA.HI.X.SX32 R51, R48, R0, 0x1, P3 ;  /* 0x0000000030337211 */ /* 0x000fe200018f0eff */
[----:B------:R-:W0:Y:S01]  /*b360*/  LDC R131, c[0x0][0x3d8] ;  /* 0x0000f600ff837b82 */ /* 0x000e220000000800 */
[----:B----4-:R-:W-:-:S07]  /*b370*/  LEA R54, P1, R10, R150, 0x1 ;  /* 0x000000960a367211 */ /* 0x010fce00078208ff */
[----:B------:R-:W4:Y:S01]  /*b380*/  LDC R138, c[0x0][0x3d8] ;  /* 0x0000f600ff8a7b82 */ /* 0x000f220000000800 */
[C---:B--2---:R-:W-:Y:S02]  /*b390*/  LEA R52, P2, R17.reuse, R150, 0x1 ;  /* 0x0000009611347211 */ /* 0x044fe400078408ff */
[-C--:B------:R-:W-:Y:S02]  /*b3a0*/  LEA.HI.X.SX32 R55, R10, R0.reuse, 0x1, P1 ;  /* 0x000000000a377211 */ /* 0x080fe400008f0eff */
[----:B------:R-:W-:-:S03]  /*b3b0*/  LEA.HI.X.SX32 R53, R17, R0, 0x1, P2 ;  /* 0x0000000011357211 */ /* 0x000fc600010f0eff */
[----:B------:R-:W2:Y:S01]  /*b3c0*/  LDC R141, c[0x0][0x3d8] ;  /* 0x0000f600ff8d7b82 */ /* 0x000ea20000000800 */
[----:B------:R1:W-:Y:S04]  /*b3d0*/  STL.64 [R1+0x5b0], R54 ;  /* 0x0005b03601007387 */ /* 0x0003e80000100a00 */
[----:B------:R3:W-:Y:S03]  /*b3e0*/  STL.64 [R1+0x5a8], R52 ;  /* 0x0005a83401007387 */ /* 0x0007e60000100a00 */
[----:B------:R-:W0:Y:S01]  /*b3f0*/  LDC R139, c[0x0][0x3d8] ;  /* 0x0000f600ff8b7b82 */ /* 0x000e220000000800 */
[----:B------:R5:W-:Y:S01]  /*b400*/  STL.64 [R1+0x5a0], R50 ;  /* 0x0005a03201007387 */ /* 0x000be20000100a00 */
[----:B-1----:R-:W-:-:S06]  /*b410*/  LEA R54, P1, R12, R150, 0x1 ;  /* 0x000000960c367211 */ /* 0x002fcc00078208ff */
[----:B------:R-:W1:Y:S01]  /*b420*/  LDC R144, c[0x0][0x3d8] ;  /* 0x0000f600ff907b82 */ /* 0x000e620000000800 */
[----:B---3--:R-:W-:Y:S02]  /*b430*/  LEA R52, P2, R33, R150, 0x1 ;  /* 0x0000009621347211 */ /* 0x008fe400078408ff */
[----:B------:R-:W-:Y:S02]  /*b440*/  LEA.HI.X.SX32 R55, R12, R0, 0x1, P1 ;  /* 0x000000000c377211 */ /* 0x000fe400008f0eff */
[----:B-----5:R-:W-:Y:S02]  /*b450*/  LEA R50, P3, R47, R150, 0x1 ;  /* 0x000000962f327211 */ /* 0x020fe400078608ff */
[-C--:B------:R-:W-:Y:S01]  /*b460*/  LEA.HI.X.SX32 R53, R33, R0.reuse, 0x1, P2 ;  /* 0x0000000021357211 */ /* 0x080fe200010f0eff */
[----:B------:R-:W3:Y:S01]  /*b470*/  LDC R145, c[0x0][0x3d8] ;  /* 0x0000f600ff917b82 */ /* 0x000ee20000000800 */
        /* <DEDUP_REMOVED lines=8> */
[CC--:B-----5:R-:W-:Y:S02]  /*b500*/  LEA R52, P1, R23.reuse, R150.reuse, 0x1 ;  /* 0x0000009617347211 */ /* 0x0e0fe400078208ff */
        /* <DEDUP_REMOVED lines=8> */
[----:B-----5:R-:W-:-:S05]  /*b590*/  LEA R52, P1, R16, R150, 0x1 ;  /* 0x0000009610347211 */ /* 0x020fca00078208ff */
[----:B------:R-:W5:Y:S01]  /*b5a0*/  LDC R151, c[0x0][0x3d8] ;  /* 0x0000f600ff977b82 */ /* 0x000f620000000800 */
[----:B-1----:R-:W-:Y:S02]  /*b5b0*/  LEA R50, P2, R22, R150, 0x1 ;  /* 0x0000009616327211 */ /* 0x002fe400078408ff */
[----:B------:R-:W-:Y:S02]  /*b5c0*/  LEA.HI.X.SX32 R53, R16, R0, 0x1, P1 ;  /* 0x0000000010357211 */ /* 0x000fe400008f0eff */
[----:B---3--:R-:W-:-:S03]  /*b5d0*/  LEA R48, P3, R45, R150, 0x1 ;  /* 0x000000962d307211 */ /* 0x008fc600078608ff */
[----:B------:R-:W1:Y:S01]  /*b5e0*/  LDC R152, c[0x0][0x3d8] ;  /* 0x0000f600ff987b82 */ /* 0x000e620000000800 */
[-C--:B------:R-:W-:Y:S02]  /*b5f0*/  LEA.HI.X.SX32 R51, R22, R0.reuse, 0x1, P2 ;  /* 0x0000000016337211 */ /* 0x080fe400010f0eff */
[----:B------:R-:W-:Y:S01]  /*b600*/  LEA.HI.X.SX32 R49, R45, R0, 0x1, P3 ;  /* 0x000000002d317211 */ /* 0x000fe200018f0eff */
[----:B------:R-:W-:Y:S01]  /*b610*/  STL.64 [R1+0x568], R52 ;  /* 0x0005683401007387 */ /* 0x000fe20000100a00 */
[----:B------:R-:W-:-:S03]  /*b620*/  IMAD R38, R62, 0x2, R27 ;  /* 0x000000023e267824 */ /* 0x000fc600078e021b */
[----:B------:R3:W-:Y:S01]  /*b630*/  STL.64 [R1+0x560], R50 ;  /* 0x0005603201007387 */ /* 0x0007e20000100a00 */
[C---:B------:R-:W-:Y:S01]  /*b640*/  LEA R46, P3, R44.reuse, R150, 0x1 ;  /* 0x000000962c2e7211 */ /* 0x040fe200078608ff */
[----:B------:R-:W0:Y:S02]  /*b650*/  LDC R153, c[0x0][0x3d8] ;  /* 0x0000f600ff997b82 */ /* 0x000e240000000800 */
[----:B------:R2:W-:Y:S01]  /*b660*/  STL.64 [R1+0x558], R48 ;  /* 0x0005583001007387 */ /* 0x0005e20000100a00 */
[----:B------:R-:W-:Y:S01]  /*b670*/  IMAD R19, R63, 0x2, R38 ;  /* 0x000000023f137824 */ /* 0x000fe200078e0226 */
[----:B------:R-:W-:-:S04]  /*b680*/  LEA.HI.X.SX32 R47, R44, R0, 0x1, P3 ;  /* 0x000000002c2f7211 */ /* 0x000fc800018f0eff */
[----:B------:R-:W0:Y:S01]  /*b690*/  LDC R154, c[0x0][0x3d8] ;  /* 0x0000f600ff9a7b82 */ /* 0x000e220000000800 */
[-C--:B---3--:R-:W-:Y:S02]  /*b6a0*/  LEA R50, P1, R5, R150.reuse, 0x1 ;  /* 0x0000009605327211 */ /* 0x088fe400078208ff */
[----:B--2---:R-:W-:Y:S02]  /*b6b0*/  LEA R48, P2, R31, R150, 0x1 ;  /* 0x000000961f307211 */ /* 0x004fe400078408ff */
[----:B------:R-:W-:-:S03]  /*b6c0*/  LEA.HI.X.SX32 R51, R5, R0, 0x1, P1 ;  /* 0x0000000005337211 */ /* 0x000fc600008f0eff */
[----:B------:R-:W2:Y:S01]  /*b6d0*/  LDC R156, c[0x0][0x3d8] ;  /* 0x0000f600ff9c7b82 */ /* 0x000ea20000000800 */
[----:B------:R-:W-:Y:S01]  /*b6e0*/  LEA.HI.X.SX32 R49, R31, R0, 0x1, P2 ;  /* 0x000000001f317211 */ /* 0x000fe200010f0eff */
[----:B------:R-:W-:Y:S01]  /*b6f0*/  IMAD R26, R65, 0x2, R19 ;  /* 0x00000002411a7824 */ /* 0x000fe200078e0213 */
[----:B------:R3:W-:Y:S03]  /*b700*/  STL.64 [R1+0x550], R50 ;  /* 0x0005503201007387 */ /* 0x0007e60000100a00 */
[----:B------:R-:W-:Y:S01]  /*b710*/  IMAD R37, R64, 0x2, R26 ;  /* 0x0000000240257824 */ /* 0x000fe200078e021a */
[----:B------:R1:W-:Y:S01]  /*b720*/  STL.64 [R1+0x548], R48 ;  /* 0x0005483001007387 */ /* 0x0003e20000100a00 */
[----:B------:R-:W0:Y:S03]  /*b730*/  LDC R155, c[0x0][0x3d8] ;  /* 0x0000f600ff9b7b82 */ /* 0x000e260000000800 */
[----:B------:R4:W-:Y:S01]  /*b740*/  STL.64 [R1+0x540], R46 ;  /* 0x0005402e01007387 */ /* 0x0009e20000100a00 */
[----:B---3--:R-:W-:-:S04]  /*b750*/  LEA R50, P1, R6, R150, 0x1 ;  /* 0x0000009606327211 */ /* 0x008fc800078208ff */
[----:B------:R-:W3:Y:S01]  /*b760*/  LDC R157, c[0x0][0x3d8] ;  /* 0x0000f600ff9d7b82 */ /* 0x000ee20000000800 */
[----:B-1----:R-:W-:Y:S02]  /*b770*/  LEA R48, P2, R30, R150, 0x1 ;  /* 0x000000961e307211 */ /* 0x002fe400078408ff */
[----:B------:R-:W-:Y:S02]  /*b780*/  LEA.HI.X.SX32 R51, R6, R0, 0x1, P1 ;  /* 0x0000000006337211 */ /* 0x000fe400008f0eff */
[C---:B----4-:R-:W-:Y:S01]  /*b790*/  LEA R46, P3, R43.reuse, R150, 0x1 ;  /* 0x000000962b2e7211 */ /* 0x050fe200078608ff */
[----:B------:R-:W-:Y:S01]  /*b7a0*/  IMAD R9, R66, 0x2, R37 ;  /* 0x0000000242097824 */ /* 0x000fe200078e0225 */
[-C--:B------:R-:W-:Y:S01]  /*b7b0*/  LEA.HI.X.SX32 R49, R30, R0.reuse, 0x1, P2 ;  /* 0x000000001e317211 */ /* 0x080fe200010f0eff */
[----:B------:R-:W1:Y:S01]  /*b7c0*/  LDC R158, c[0x0][0x3d8] ;  /* 0x0000f600ff9e7b82 */ /* 0x000e620000000800 */
[----:B------:R-:W-:Y:S01]  /*b7d0*/  LEA.HI.X.SX32 R47, R43, R0, 0x1, P3 ;  /* 0x000000002b2f7211 */ /* 0x000fe200018f0eff */
[----:B------:R-:W-:Y:S01]  /*b7e0*/  STL.64 [R1+0x538], R50 ;  /* 0x0005383201007387 */ /* 0x000fe20000100a00 */
[----:B------:R-:W-:-:S03]  /*b7f0*/  IMAD R18, R67, 0x2, R9 ;  /* 0x0000000243127824 */ /* 0x000fc600078e0209 */
[----:B------:R4:W-:Y:S01]  /*b800*/  STL.64 [R1+0x530], R48 ;  /* 0x0005303001007387 */ /* 0x0009e20000100a00 */
[----:B------:R-:W-:Y:S01]  /*b810*/  LEA R44, P3, R42, R150, 0x1 ;  /* 0x000000962a2c7211 */ /* 0x000fe200078608ff */
[----:B------:R-:W0:Y:S02]  /*b820*/  LDC R159, c[0x0][0x3d8] ;  /* 0x0000f600ff9f7b82 */ /* 0x000e240000000800 */
[----:B------:R2:W-:Y:S01]  /*b830*/  STL.64 [R1+0x528], R46 ;  /* 0x0005282e01007387 */ /* 0x0005e20000100a00 */
[----:B------:R-:W-:Y:S01]  /*b840*/  IMAD R36, R68, 0x2, R18 ;  /* 0x0000000244247824 */ /* 0x000fe200078e0212 */
[----:B------:R-:W-:-:S04]  /*b850*/  LEA.HI.X.SX32 R45, R42, R0, 0x1, P3 ;  /* 0x000000002a2d7211 */ /* 0x000fc800018f0eff */
[----:B------:R-:W0:Y:S01]  /*b860*/  LDC R160, c[0x0][0x3d8] ;  /* 0x0000f600ffa07b82 */ /* 0x000e220000000800 */
[CC--:B----4-:R-:W-:Y:S02]  /*b870*/  LEA R48, P1, R4.reuse, R150.reuse, 0x1 ;  /* 0x0000009604307211 */ /* 0x0d0fe400078208ff */
[----:B--2---:R-:W-:Y:S02]  /*b880*/  LEA R46, P2, R21, R150, 0x1 ;  /* 0x00000096152e7211 */ /* 0x004fe400078408ff */
[----:B------:R-:W-:-:S03]  /*b890*/  LEA.HI.X.SX32 R49, R4, R0, 0x1, P1 ;  /* 0x0000000004317211 */ /* 0x000fc600008f0eff */
[----:B------:R-:W2:Y:S01]  /*b8a0*/  LDC R162, c[0x0][0x3d8] ;  /* 0x0000f600ffa27b82 */ /* 0x000ea20000000800 */
[----:B------:R-:W-:Y:S02]  /*b8b0*/  LEA.HI.X.SX32 R47, R21, R0, 0x1, P2 ;  /* 0x00000000152f7211 */ /* 0x000fe400010f0eff */
[----:B------:R-:W-:Y:S01]  /*b8c0*/  LEA R7, R69, R36, 0x1 ;  /* 0x0000002445077211 */ /* 0x000fe200078e08ff */
[----:B------:R4:W-:Y:S04]  /*b8d0*/  STL.64 [R1+0x520], R48 ;  /* 0x0005203001007387 */ /* 0x0009e80000100a00 */
[----:B------:R1:W-:Y:S01]  /*b8e0*/  STL.64 [R1+0x518], R46 ;  /* 0x0005182e01007387 */ /* 0x0003e20000100a00 */
[----:B------:R-:W-:Y:S01]  /*b8f0*/  IMAD R25, R71, 0x2, R7 ;  /* 0x0000000247197824 */ /* 0x000fe200078e0207 */
[----:B------:R-:W0:Y:S02]  /*b900*/  LDC R161, c[0x0][0x3d8] ;  /* 0x0000f600ffa17b82 */ /* 0x000e240000000800 */
[----:B------:R3:W-:Y:S01]  /*b910*/  STL.64 [R1+0x510], R44 ;  /* 0x0005102c01007387 */ /* 0x0007e20000100a00 */
[----:B----4-:R-:W-:-:S05]  /*b920*/  LEA R48, P1, R15, R150, 0x1 ;  /* 0x000000960f307211 */ /* 0x010fca00078208ff */
[----:B------:R-:W4:Y:S01]  /*b930*/  LDC R163, c[0x0][0x3d8] ;  /* 0x0000f600ffa37b82 */ /* 0x000f220000000800 */
[----:B-1----:R-:W-:Y:S02]  /*b940*/  LEA R46, P2, R29, R150, 0x1 ;  /* 0x000000961d2e7211 */ /* 0x002fe400078408ff */
[----:B------:R-:W-:Y:S02]  /*b950*/  LEA.HI.X.SX32 R49, R15, R0, 0x1, P1 ;  /* 0x000000000f317211 */ /* 0x000fe400008f0eff */
[----:B---3--:R-:W-:Y:S02]  /*b960*/  LEA R44, P3, R41, R150, 0x1 ;  /* 0x00000096292c7211 */ /* 0x008fe400078608ff */
[-C--:B------:R-:W-:Y:S01]  /*b970*/  LEA.HI.X.SX32 R47, R29, R0.reuse, 0x1, P2 ;  /* 0x000000001d2f7211 */ /* 0x080fe200010f0eff */
[----:B------:R-:W-:Y:S01]  /*b980*/  IMAD R35, R70, 0x2, R25 ;  /* 0x0000000246237824 */ /* 0x000fe200078e0219 */
[----:B------:R-:W-:Y:S01]  /*b990*/  LEA.HI.X.SX32 R45, R41, R0, 0x1, P3 ;  /* 0x00000000292d7211 */ /* 0x000fe200018f0eff */
[----:B------:R-:W-:Y:S01]  /*b9a0*/  STL.64 [R1+0x508], R48 ;  /* 0x0005083001007387 */ /* 0x000fe20000100a00 */
[----:B------:R-:W1:Y:S01]  /*b9b0*/  LDC R164, c[0x0][0x3d8] ;  /* 0x0000f600ffa47b82 */ /* 0x000e620000000800 */
[----:B------:R-:W-:-:S02]  /*b9c0*/  IMAD R13, R72, 0x2, R35 ;  /* 0x00000002480d7824 */ /* 0x000fc400078e0223 */
[----:B------:R3:W-:Y:S01]  /*b9d0*/  STL.64 [R1+0x500], R46 ;  /* 0x0005002e01007387 */ /* 0x0007e20000100a00 */
[----:B------:R-:W-:-:S03]  /*b9e0*/  LEA R42, P3, R40, R150, 0x1 ;  /* 0x00000096282a7211 */ /* 0x000fc600078608ff */
[----:B------:R2:W-:Y:S01]  /*b9f0*/  STL.64 [R1+0x4f8], R44 ;  /* 0x0004f82c01007387 */ /* 0x0005e20000100a00 */
[----:B------:R-:W-:Y:S01]  /*ba00*/  IMAD R24, R73, 0x2, R13 ;  /* 0x0000000249187824 */ /* 0x000fe200078e020d */
[----:B------:R-:W-:Y:S01]  /*ba10*/  LEA.HI.X.SX32 R43, R40, R0, 0x1, P3 ;  /* 0x00000000282b7211 */ /* 0x000fe200018f0eff */
[----:B------:R-:W0:Y:S01]  /*ba20*/  LDC R165, c[0x0][0x3d8] ;  /* 0x0000f600ffa57b82 */ /* 0x000e220000000800 */
[----:B---3--:R-:W-:-:S07]  /*ba30*/  LEA R46, P1, R20, R150, 0x1 ;  /* 0x00000096142e7211 */ /* 0x008fce00078208ff */
[----:B------:R-:W3:Y:S01]  /*ba40*/  LDC R166, c[0x0][0x3d8] ;  /* 0x0000f600ffa67b82 */ /* 0x000ee20000000800 */
[----:B--2---:R-:W-:Y:S02]  /*ba50*/  LEA R44, P2, R28, R150, 0x1 ;  /* 0x000000961c2c7211 */ /* 0x004fe400078408ff */
[-C--:B------:R-:W-:Y:S02]  /*ba60*/  LEA.HI.X.SX32 R47, R20, R0.reuse, 0x1, P1 ;  /* 0x00000000142f7211 */ /* 0x080fe400008f0eff */
[----:B------:R-:W-:Y:S01]  /*ba70*/  LEA.HI.X.SX32 R45, R28, R0, 0x1, P2 ;  /* 0x000000001c2d7211 */ /* 0x000fe200010f0eff */
[----:B------:R-:W-:Y:S02]  /*ba80*/  IMAD R34, R74, 0x2, R24 ;  /* 0x000000024a227824 */ /* 0x000fe400078e0218 */
[----:B------:R2:W-:Y:S01]  /*ba90*/  STL.64 [R1+0x4f0], R46 ;  /* 0x0004f02e01007387 */ /* 0x0005e20000100a00 */
[----:B------:R-:W0:Y:S01]  /*baa0*/  LDC R167, c[0x0][0x3d8] ;  /* 0x0000f600ffa77b82 */ /* 0x000e220000000800 */
[----:B------:R-:W-:-:S02]  /*bab0*/  IMAD R10, R77, 0x2, R34 ;  /* 0x000000024d0a7824 */ /* 0x000fc400078e0222 */
[----:B------:R4:W-:Y:S04]  /*bac0*/  STL.64 [R1+0x4e8], R44 ;  /* 0x0004e82c01007387 */ /* 0x0009e80000100a00 */
[----:B------:R1:W-:Y:S01]  /*bad0*/  STL.64 [R1+0x4e0], R42 ;  /* 0x0004e02a01007387 */ /* 0x0003e20000100a00 */
[----:B------:R-:W0:Y:S01]  /*bae0*/  LDC R170, c[0x0][0x3d8] ;  /* 0x0000f600ffaa7b82 */ /* 0x000e220000000800 */
[-C--:B--2---:R-:W-:Y:S02]  /*baf0*/  LEA R46, P1, R11, R150.reuse, 0x1 ;  /* 0x000000960b2e7211 */ /* 0x084fe400078208ff */
[----:B----4-:R-:W-:-:S05]  /*bb00*/  LEA R44, P2, R14, R150, 0x1 ;  /* 0x000000960e2c7211 */ /* 0x010fca00078408ff */
[----:B------:R-:W2:Y:S01]  /*bb10*/  LDC R171, c[0x0][0x3d8] ;  /* 0x0000f600ffab7b82 */ /* 0x000ea20000000800 */
[----:B------:R-:W-:Y:S02]  /*bb20*/  LEA.HI.X.SX32 R47, R11, R0, 0x1, P1 ;  /* 0x000000000b2f7211 */ /* 0x000fe400008f0eff */
[C---:B-1----:R-:W-:Y:S01]  /*bb30*/  LEA R42, P3, R39.reuse, R150, 0x1 ;  /* 0x00000096272a7211 */ /* 0x042fe200078608ff */
[----:B------:R-:W-:Y:S01]  /*bb40*/  IMAD R17, R80, 0x2, R10 ;  /* 0x0000000250117824 */ /* 0x000fe200078e020a */
[-C--:B------:R-:W-:Y:S02]  /*bb50*/  LEA.HI.X.SX32 R45, R14, R0.reuse, 0x1, P2 ;  /* 0x000000000e2d7211 */ /* 0x080fe400010f0eff */
[----:B------:R-:W-:Y:S01]  /*bb60*/  LEA.HI.X.SX32 R43, R39, R0, 0x1, P3 ;  /* 0x00000000272b7211 */ /* 0x000fe200018f0eff */
[----:B------:R-:W-:Y:S01]  /*bb70*/  STL.64 [R1+0x4d8], R46 ;  /* 0x0004d82e01007387 */ /* 0x000fe20000100a00 */
[----:B------:R-:W-:Y:S01]  /*bb80*/  IMAD R33, R79, 0x2, R17 ;  /* 0x000000024f217824 */ /* 0x000fe200078e0211 */
[----:B------:R-:W1:Y:S02]  /*bb90*/  LDC R172, c[0x0][0x3d8] ;  /* 0x0000f600ffac7b82 */ /* 0x000e640000000800 */
[----:B------:R4:W-:Y:S01]  /*bba0*/  STL.64 [R1+0x4d0], R44 ;  /* 0x0004d02c01007387 */ /* 0x0009e20000100a00 */
[----:B------:R-:W-:-:S03]  /*bbb0*/  LEA R40, P3, R38, R150, 0x1 ;  /* 0x0000009626287211 */ /* 0x000fc600078608ff */
[----:B------:R3:W-:Y:S01]  /*bbc0*/  STL.64 [R1+0x4c8], R42 ;  /* 0x0004c82a01007387 */ /* 0x0007e20000100a00 */
[----:B------:R-:W-:Y:S01]  /*bbd0*/  LEA R12, R81, R33, 0x1 ;  /* 0x00000021510c7211 */ /* 0x000fe200078e08ff */
[----:B------:R-:W0:Y:S01]  /*bbe0*/  LDC R173, c[0x0][0x3d8] ;  /* 0x0000f600ffad7b82 */ /* 0x000e220000000800 */
[----:B----4-:R-:W-:-:S07]  /*bbf0*/  LEA R44, P1, R8, R150, 0x1 ;  /* 0x00000096082c7211 */ /* 0x010fce00078208ff */
[----:B------:R-:W4:Y:S01]  /*bc00*/  LDC R174, c[0x0][0x3d8] ;  /* 0x0000f600ffae7b82 */ /* 0x000f220000000800 */
[C---:B---3--:R-:W-:Y:S02]  /*bc10*/  LEA R42, P2, R27.reuse, R150, 0x1 ;  /* 0x000000961b2a7211 */ /* 0x048fe400078408ff */
[-C--:B------:R-:W-:Y:S02]  /*bc20*/  LEA.HI.X.SX32 R45, R8, R0.reuse, 0x1, P1 ;  /* 0x00000000082d7211 */ /* 0x080fe400008f0eff */
[-C--:B------:R-:W-:Y:S02]  /*bc30*/  LEA.HI.X.SX32 R43, R27, R0.reuse, 0x1, P2 ;  /* 0x000000001b2b7211 */ /* 0x080fe400010f0eff */
[----:B------:R-:W-:Y:S01]  /*bc40*/  LEA.HI.X.SX32 R41, R38, R0, 0x1, P3 ;  /* 0x0000000026297211 */ /* 0x000fe200018f0eff */
[----:B------:R-:W-:Y:S01]  /*bc50*/  IMAD R23, R82, 0x2, R12 ;  /* 0x0000000252177824 */ /* 0x000fe200078e020c */
[----:B------:R3:W-:Y:S01]  /*bc60*/  STL.64 [R1+0x4c0], R44 ;  /* 0x0004c02c01007387 */ /* 0x0007e20000100a00 */
[----:B------:R-:W0:Y:S03]  /*bc70*/  LDC R175, c[0x0][0x3d8] ;  /* 0x0000f600ffaf7b82 */ /* 0x000e260000000800 */
[----:B------:R1:W-:Y:S01]  /*bc80*/  STL.64 [R1+0x4b8], R42 ;  /* 0x0004b82a01007387 */ /* 0x0003e20000100a00 */
[----:B------:R-:W-:-:S03]  /*bc90*/  IMAD R32, R83, 0x2, R23 ;  /* 0x0000000253207824 */ /* 0x000fc600078e0217 */
[----:B------:R2:W-:Y:S04]  /*bca0*/  STL.64 [R1+0x4b0], R40 ;  /* 0x0004b02801007387 */ /* 0x0005e80000100a00 */
[----:B------:R-:W1:Y:S02]  /*bcb0*/  FENCE.VIEW.ASYNC.S ;  /* 0x00000000000073c6 */ /* 0x000e640000000000 */
[----:B-1----:R1:W1:Y:S02]  /*bcc0*/  @!UP1 SYNCS.EXCH.64 URZ, [UR9+0x20000], UR14 ;  /* 0x0200000e09ff95b2 */ /* 0x0022640008000100 */
[----:B-1----:R-:W-:Y:S01]  /*bcd0*/  BAR.SYNC.DEFER_BLOCKING 0x0 ;  /* 0x0000000000007b1d */ /* 0x002fe20000010000 */
[-C--:B---3--:R-:W-:Y:S02]  /*bce0*/  LEA R44, P1, R19, R150.reuse, 0x1 ;  /* 0x00000096132c7211 */ /* 0x088fe400078208ff */
[----:B------:R-:W-:-:S02]  /*bcf0*/  LEA R42, P2, R26, R150, 0x1 ;  /* 0x000000961a2a7211 */ /* 0x000fc400078408ff */
[----:B------:R-:W-:Y:S02]  /*bd00*/  LEA.HI.X.SX32 R45, R19, R0, 0x1, P1 ;  /* 0x00000000132d7211 */ /* 0x000fe400008f0eff */
[C---:B--2---:R-:W-:Y:S02]  /*bd10*/  LEA R40, P3, R37.reuse, R150, 0x1 ;  /* 0x0000009625287211 */ /* 0x044fe400078608ff */
[-C--:B------:R-:W-:Y:S01]  /*bd20*/  LEA.HI.X.SX32 R43, R26, R0.reuse, 0x1, P2 ;  /* 0x000000001a2b7211 */ /* 0x080fe200010f0eff */
[----:B------:R-:W-:Y:S01]  /*bd30*/  IMAD R16, R84, 0x2, R32 ;  /* 0x0000000254107824 */ /* 0x000fe200078e0220 */
[----:B------:R-:W-:Y:S01]  /*bd40*/  LEA.HI.X.SX32 R41, R37, R0, 0x1, P3 ;  /* 0x0000000025297211 */ /* 0x000fe200018f0eff */
[----:B------:R-:W-:Y:S02]  /*bd50*/  STL.64 [R1+0x4a8], R44 ;  /* 0x0004a82c01007387 */ /* 0x000fe40000100a00 */
[----:B------:R-:W-:Y:S02]  /*bd60*/  IMAD R22, R86, 0x2, R16 ;  /* 0x0000000256167824 */ /* 0x000fe400078e0210 */
[----:B------:R1:W-:Y:S01]  /*bd70*/  STL.64 [R1+0x4a0], R42 ;  /* 0x0004a02a01007387 */ /* 0x0003e20000100a00 */
[----:B------:R-:W-:-:S03]  /*bd80*/  LEA R38, P3, R36, R150, 0x1 ;  /* 0x0000009624267211 */ /* 0x000fc600078608ff */
[----:B------:R2:W-:Y:S01]  /*bd90*/  STL.64 [R1+0x498], R40 ;  /* 0x0004982801007387 */ /* 0x0005e20000100a00 */
[----:B------:R-:W-:Y:S01]  /*bda0*/  IMAD R31, R85, 0x2, R22 ;  /* 0x00000002551f7824 */ /* 0x000fe200078e0216 */
[----:B------:R-:W-:Y:S02]  /*bdb0*/  LEA.HI.X.SX32 R39, R36, R0, 0x1, P3 ;  /* 0x0000000024277211 */ /* 0x000fe400018f0eff */
[CC--:B-1----:R-:W-:Y:S02]  /*bdc0*/  LEA R42, P1, R9.reuse, R150.reuse, 0x1 ;  /* 0x00000096092a7211 */ /* 0x0c2fe400078208ff */
[C---:B--2---:R-:W-:Y:S02]  /*bdd0*/  LEA R40, P2, R18.reuse, R150, 0x1 ;  /* 0x0000009612287211 */ /* 0x044fe400078408ff */
[-C--:B------:R-:W-:Y:S02]  /*bde0*/  LEA.HI.X.SX32 R43, R9, R0.reuse, 0x1, P1 ;  /* 0x00000000092b7211 */ /* 0x080fe400008f0eff */
[----:B------:R-:W-:Y:S01]  /*bdf0*/  LEA.HI.X.SX32 R41, R18, R0, 0x1, P2 ;  /* 0x0000000012297211 */ /* 0x000fe200010f0eff */
[----:B------:R-:W-:-:S02]  /*be00*/  IMAD R5, R87, 0x2, R31 ;  /* 0x0000000257057824 */ /* 0x000fc400078e021f */
[----:B------:R1:W-:Y:S02]  /*be10*/  STL.64 [R1+0x490], R42 ;  /* 0x0004902a01007387 */ /* 0x0003e40000100a00 */
[----:B------:R-:W-:Y:S02]  /*be20*/  IMAD R6, R88, 0x2, R5 ;  /* 0x0000000258067824 */ /* 0x000fe400078e0205 */
[----:B------:R2:W-:Y:S04]  /*be30*/  STL.64 [R1+0x488], R40 ;  /* 0x0004882801007387 */ /* 0x0005e80000100a00 */
[----:B------:R3:W-:Y:S01]  /*be40*/  STL.64 [R1+0x480], R38 ;  /* 0x0004802601007387 */ /* 0x0007e20000100a00 */
[-C--:B-1----:R-:W-:Y:S02]  /*be50*/  LEA R42, P1, R7, R150.reuse, 0x1 ;  /* 0x00000096072a7211 */ /* 0x082fe400078208ff */
[----:B--2---:R-:W-:-:S02]  /*be60*/  LEA R40, P2, R25, R150, 0x1 ;  /* 0x0000009619287211 */ /* 0x004fc400078408ff */
[----:B------:R-:W-:Y:S02]  /*be70*/  LEA.HI.X.SX32 R43, R7, R0, 0x1, P1 ;  /* 0x00000000072b7211 */ /* 0x000fe400008f0eff */
[----:B---3--:R-:W-:Y:S01]  /*be80*/  LEA R38, P3, R35, R150, 0x1 ;  /* 0x0000009623267211 */ /* 0x008fe200078608ff */
[----:B------:R-:W-:Y:S01]  /*be90*/  IMAD R30, R89, 0x2, R6 ;  /* 0x00000002591e7824 */ /* 0x000fe200078e0206 */
[-C--:B------:R-:W-:Y:S02]  /*bea0*/  LEA.HI.X.SX32 R41, R25, R0.reuse, 0x1, P2 ;  /* 0x0000000019297211 */ /* 0x080fe400010f0eff */
[----:B------:R-:W-:Y:S01]  /*beb0*/  LEA.HI.X.SX32 R39, R35, R0, 0x1, P3 ;  /* 0x0000000023277211 */ /* 0x000fe200018f0eff */
[----:B------:R-:W-:Y:S01]  /*bec0*/  STL.64 [R1+0x478], R42 ;  /* 0x0004782a01007387 */ /* 0x000fe20000100a00 */
[----:B------:R-:W-:-:S03]  /*bed0*/  LEA R4, R90, R30, 0x1 ;  /* 0x0000001e5a047211 */ /* 0x000fc600078e08ff */
        /* <DEDUP_REMOVED lines=10> */
[----:B------:R1:W-:Y:S04]  /*bf80*/  STL.64 [R1+0x460], R40 ;  /* 0x0004602801007387 */ /* 0x0003e80000100a00 */
[----:B------:R2:W-:Y:S01]  /*bf90*/  STL.64 [R1+0x458], R38 ;  /* 0x0004582601007387 */ /* 0x0005e20000100a00 */
[----:B------:R-:W-:-:S03]  /*bfa0*/  IMAD R15, R93, 0x2, R29 ;  /* 0x000000025d0f7824 */ /* 0x000fc600078e021d */
[----:B------:R3:W-:Y:S01]  /*bfb0*/  STL.64 [R1+0x450], R36 ;  /* 0x0004502401007387 */ /* 0x0007e20000100a00 */
[CC--:B-1----:R-:W-:Y:S02]  /*bfc0*/  LEA R40, P1, R10.reuse, R150.reuse, 0x1 ;  /* 0x000000960a287211 */ /* 0x0c2fe400078208ff */
[----:B--2---:R-:W-:Y:S02]  /*bfd0*/  LEA R38, P2, R17, R150, 0x1 ;  /* 0x0000009611267211 */ /* 0x004fe400078408ff */
[----:B------:R-:W-:Y:S02]  /*bfe0*/  LEA.HI.X.SX32 R41, R10, R0, 0x1, P1 ;  /* 0x000000000a297211 */ /* 0x000fe400008f0eff */
[----:B---3--:R-:W-:Y:S02]  /*bff0*/  LEA R36, P3, R33, R150, 0x1 ;  /* 0x0000009621247211 */ /* 0x008fe400078608ff */
[-C--:B------:R-:W-:Y:S01]  /*c000*/  LEA.HI.X.SX32 R39, R17, R0.reuse, 0x1, P2 ;  /* 0x0000000011277211 */ /* 0x080fe200010f0eff */
[----:B------:R-:W-:Y:S01]  /*c010*/  IMAD R20, R94, 0x2, R15 ;  /* 0x000000025e147824 */ /* 0x000fe200078e020f */
[----:B------:R-:W-:Y:S01]  /*c020*/  LEA.HI.X.SX32 R37, R33, R0, 0x1, P3 ;  /* 0x0000000021257211 */ /* 0x000fe200018f0eff */
[----:B------:R-:W-:Y:S02]  /*c030*/  STL.64 [R1+0x448], R40 ;  /* 0x0004482801007387 */ /* 0x000fe40000100a00 */
[----:B------:R-:W-:-:S02]  /*c040*/  IMAD R28, R95, 0x2, R20 ;  /* 0x000000025f1c7824 */ /* 0x000fc400078e0214 */
        /* <DEDUP_REMOVED lines=17> */
[C---:B---3--:R-:W-:Y:S02]  /*c160*/  LEA R34, P3, R31.reuse, R150, 0x1 ;  /* 0x000000961f227211 */ /* 0x048fe400078608ff */
[-C--:B------:R-:W-:Y:S02]  /*c170*/  LEA.HI.X.SX32 R37, R22, R0.reuse, 0x1, P2 ;  /* 0x0000000016257211 */ /* 0x080fe400010f0eff */
[----:B------:R-:W-:Y:S02]  /*c180*/  LEA.HI.X.SX32 R35, R31, R0, 0x1, P3 ;  /* 0x000000001f237211 */ /* 0x000fe400018f0eff */
[----:B------:R-:W-:Y:S01]  /*c190*/  LEA R8, R99, R27, 0x1 ;  /* 0x0000001b63087211 */ /* 0x000fe200078e08ff */
[----:B------:R-:W-:Y:S01]  /*c1a0*/  STL.64 [R1+0x418], R38 ;  /* 0x0004182601007387 */ /* 0x000fe20000100a00 */
[----:B------:R-:W-:-:S03]  /*c1b0*/  LEA R32, P3, R30, R150, 0x1 ;  /* 0x000000961e207211 */ /* 0x000fc600078608ff */
[----:B------:R1:W-:Y:S01]  /*c1c0*/  STL.64 [R1+0x410], R36 ;  /* 0x0004102401007387 */ /* 0x0003e20000100a00 */
[----:B------:R-:W-:-:S03]  /*c1d0*/  IMAD R19, R100, 0x2, R8 ;  /* 0x0000000264137824 */ /* 0x000fc600078e0208 */
        /* <DEDUP_REMOVED lines=30> */
[----:B0-----:R-:W-:-:S02]  /*c3c0*/  IMAD R24, R107, 0x2, R13 ;  /* 0x000000026b187824 */ /* 0x001fc400078e020d */
[----:B------:R0:W-:Y:S04]  /*c3d0*/  STL.64 [R1+0x3d0], R34 ;  /* 0x0003d02201007387 */ /* 0x0001e80000100a00 */
[----:B------:R1:W-:Y:S01]  /*c3e0*/  STL.64 [R1+0x3c8], R32 ;  /* 0x0003c82001007387 */ /* 0x0003e20000100a00 */
[----:B------:R-:W-:-:S03]  /*c3f0*/  LEA R10, R108, R24, 0x1 ;  /* 0x000000186c0a7211 */ /* 0x000fc600078e08ff */
[----:B------:R2:W-:Y:S01]  /*c400*/  STL.64 [R1+0x3c0], R30 ;  /* 0x0003c01e01007387 */ /* 0x0005e20000100a00 */
[CC--:B0-----:R-:W-:Y:S02]  /*c410*/  LEA R34, P1, R11.reuse, R150.reuse, 0x1 ;  /* 0x000000960b227211 */ /* 0x0c1fe400078208ff */
[C---:B-1----:R-:W-:Y:S02]  /*c420*/  LEA R32, P2, R14.reuse, R150, 0x1 ;  /* 0x000000960e207211 */ /* 0x042fe400078408ff */
[----:B------:R-:W-:Y:S02]  /*c430*/  LEA.HI.X.SX32 R35, R11, R0, 0x1, P1 ;  /* 0x000000000b237211 */ /* 0x000fe400008f0eff */
[C---:B--2---:R-:W-:Y:S02]  /*c440*/  LEA R30, P3, R27.reuse, R150, 0x1 ;  /* 0x000000961b1e7211 */ /* 0x044fe400078608ff */
[-C--:B------:R-:W-:Y:S02]  /*c450*/  LEA.HI.X.SX32 R33, R14, R0.reuse, 0x1, P2 ;  /* 0x000000000e217211 */ /* 0x080fe400010f0eff */
[----:B------:R-:W-:Y:S01]  /*c460*/  LEA.HI.X.SX32 R31, R27, R0, 0x1, P3 ;  /* 0x000000001b1f7211 */ /* 0x000fe200018f0eff */
[----:B------:R-:W-:Y:S01]  /*c470*/  IMAD R17, R110, 0x2, R10 ;  /* 0x000000026e117824 */ /* 0x000fe200078e020a */
[----:B------:R-:W-:Y:S01]  /*c480*/  STL.64 [R1+0x3b8], R34 ;  /* 0x0003b82201007387 */ /* 0x000fe20000100a00 */
[----:B------:R-:W-:-:S03]  /*c490*/  LEA R28, P3, R26, R150, 0x1 ;  /* 0x000000961a1c7211 */ /* 0x000fc600078608ff */
[----:B------:R0:W-:Y:S01]  /*c4a0*/  STL.64 [R1+0x3b0], R32 ;  /* 0x0003b02001007387 */ /* 0x0001e20000100a00 */
[----:B------:R-:W-:-:S03]  /*c4b0*/  IMAD R23, R109, 0x2, R17 ;  /* 0x000000026d177824 */ /* 0x000fc600078e0211 */
[----:B------:R1:W-:Y:S01]  /*c4c0*/  STL.64 [R1+0x3a8], R30 ;  /* 0x0003a81e01007387 */ /* 0x0003e20000100a00 */
[----:B------:R-:W-:Y:S01]  /*c4d0*/  IMAD R12, R111, 0x2, R23 ;  /* 0x000000026f0c7824 */ /* 0x000fe200078e0217 */
[----:B------:R-:W-:Y:S02]  /*c4e0*/  LEA.HI.X.SX32 R29, R26, R0, 0x1, P3 ;  /* 0x000000001a1d7211 */ /* 0x000fe400018f0eff */
[CC--:B0-----:R-:W-:Y:S02]  /*c4f0*/  LEA R32, P1, R8.reuse, R150.reuse, 0x1 ;  /* 0x0000009608207211 */ /* 0x0c1fe400078208ff */
[C---:B-1----:R-:W-:Y:S02]  /*c500*/  LEA R30, P2, R19.reuse, R150, 0x1 ;  /* 0x00000096131e7211 */ /* 0x042fe400078408ff */
[-C--:B------:R-:W-:Y:S02]  /*c510*/  LEA.HI.X.SX32 R33, R8, R0.reuse, 0x1, P1 ;  /* 0x0000000008217211 */ /* 0x080fe400008f0eff */
[----:B------:R-:W-:Y:S01]  /*c520*/  LEA.HI.X.SX32 R31, R19, R0, 0x1, P2 ;  /* 0x00000000131f7211 */ /* 0x000fe200010f0eff */
[----:B------:R-:W-:-:S02]  /*c530*/  IMAD R16, R112, 0x2, R12 ;  /* 0x0000000270107824 */ /* 0x000fc400078e020c */
[----:B------:R0:W-:Y:S04]  /*c540*/  STL.64 [R1+0x3a0], R32 ;  /* 0x0003a02001007387 */ /* 0x0001e80000100a00 */
[----:B------:R1:W-:Y:S01]  /*c550*/  STL.64 [R1+0x398], R30 ;  /* 0x0003981e01007387 */ /* 0x0003e20000100a00 */
[----:B------:R-:W-:-:S03]  /*c560*/  IMAD R22, R113, 0x2, R16 ;  /* 0x0000000271167824 */ /* 0x000fc600078e0210 */
[----:B------:R2:W-:Y:S01]  /*c570*/  STL.64 [R1+0x390], R28 ;  /* 0x0003901c01007387 */ /* 0x0005e20000100a00 */
[CC--:B0-----:R-:W-:Y:S02]  /*c580*/  LEA R32, P1, R9.reuse, R150.reuse, 0x1 ;  /* 0x0000009609207211 */ /* 0x0c1fe400078208ff */
[C---:B-1----:R-:W-:Y:S02]  /*c590*/  LEA R30, P2, R18.reuse, R150, 0x1 ;  /* 0x00000096121e7211 */ /* 0x042fe400078408ff */
[----:B------:R-:W-:Y:S02]  /*c5a0*/  LEA.HI.X.SX32 R33, R9, R0, 0x1, P1 ;  /* 0x0000000009217211 */ /* 0x000fe400008f0eff */
[C---:B--2---:R-:W-:Y:S02]  /*c5b0*/  LEA R28, P3, R25.reuse, R150, 0x1 ;  /* 0x00000096191c7211 */ /* 0x044fe400078608ff */
        /* <DEDUP_REMOVED lines=10> */
[-C--:B0-----:R-:W-:Y:S02]  /*c660*/  LEA R30, P1, R7, R150.reuse, 0x1 ;  /* 0x00000096071e7211 */ /* 0x081fe400078208ff */
[----:B-1----:R-:W-:Y:S02]  /*c670*/  LEA R28, P2, R13, R150, 0x1 ;  /* 0x000000960d1c7211 */ /* 0x002fe400078408ff */
[-C--:B------:R-:W-:Y:S02]  /*c680*/  LEA.HI.X.SX32 R31, R7, R0.reuse, 0x1, P1 ;  /* 0x00000000071f7211 */ /* 0x080fe400008f0eff */
[----:B------:R-:W-:-:S02]  /*c690*/  LEA.HI.X.SX32 R29, R13, R0, 0x1, P2 ;  /* 0x000000000d1d7211 */ /* 0x000fc400010f0eff */
[----:B------:R-:W-:Y:S01]  /*c6a0*/  LEA R4, R117, R21, 0x1 ;  /* 0x0000001575047211 */ /* 0x000fe200078e08ff */
[----:B------:R0:W-:Y:S04]  /*c6b0*/  STL.64 [R1+0x370], R30 ;  /* 0x0003701e01007387 */ /* 0x0001e80000100a00 */
[----:B------:R1:W-:Y:S01]  /*c6c0*/  STL.64 [R1+0x368], R28 ;  /* 0x0003681c01007387 */ /* 0x0003e20000100a00 */
[----:B------:R-:W-:-:S03]  /*c6d0*/  IMAD R15, R118, 0x2, R4 ;  /* 0x00000002760f7824 */ /* 0x000fc600078e0204 */
[----:B------:R2:W-:Y:S01]  /*c6e0*/  STL.64 [R1+0x360], R26 ;  /* 0x0003601a01007387 */ /* 0x0005e20000100a00 */
[CC--:B0-----:R-:W-:Y:S02]  /*c6f0*/  LEA R30, P1, R10.reuse, R150.reuse, 0x1 ;  /* 0x000000960a1e7211 */ /* 0x0c1fe400078208ff */
[----:B-1----:R-:W-:Y:S02]  /*c700*/  LEA R28, P2, R17, R150, 0x1 ;  /* 0x00000096111c7211 */ /* 0x002fe400078408ff */
[----:B------:R-:W-:Y:S02]  /*c710*/  LEA.HI.X.SX32 R31, R10, R0, 0x1, P1 ;  /* 0x000000000a1f7211 */ /* 0x000fe400008f0eff */
[----:B--2---:R-:W-:Y:S02]  /*c720*/  LEA R26, P3, R23, R150, 0x1 ;  /* 0x00000096171a7211 */ /* 0x004fe400078608ff */
        /* <DEDUP_REMOVED lines=10> */
[-C--:B0-----:R-:W-:Y:S02]  /*c7d0*/  LEA R28, P1, R12, R150.reuse, 0x1 ;  /* 0x000000960c1c7211 */ /* 0x081fe400078208ff */
[----:B-1----:R-:W-:Y:S02]  /*c7e0*/  LEA R26, P2, R16, R150, 0x1 ;  /* 0x00000096101a7211 */ /* 0x002fe400078408ff */
        /* <DEDUP_REMOVED lines=19> */
[----:B------:R-:W-:Y:S02]  /*c920*/  LEA R7, R126, R18, 0x1 ;  /* 0x000000127e077211 */ /* 0x000fe400078e08ff */
[CC--:B0-----:R-:W-:Y:S02]  /*c930*/  LEA R26, P1, R4.reuse, R150.reuse, 0x1 ;  /* 0x00000096041a7211 */ /* 0x0c1fe400078208ff */
[C---:B-1----:R-:W-:Y:S02]  /*c940*/  LEA R24, P2, R15.reuse, R150, 0x1 ;  /* 0x000000960f187211 */ /* 0x042fe400078408ff */
[-C--:B------:R-:W-:Y:S02]  /*c950*/  LEA.HI.X.SX32 R27, R4, R0.reuse, 0x1, P1 ;  /* 0x00000000041b7211 */ /* 0x080fe400008f0eff */
[-C--:B------:R-:W-:Y:S02]  /*c960*/  LEA.HI.X.SX32 R25, R15, R0.reuse, 0x1, P2 ;  /* 0x000000000f197211 */ /* 0x080fe400010f0eff */
[----:B------:R-:W-:Y:S01]  /*c970*/  LEA.HI.X.SX32 R23, R20, R0, 0x1, P3 ;  /* 0x0000000014177211 */ /* 0x000fe200018f0eff */
[----:B------:R0:W-:Y:S01]  /*c980*/  STL.64 [R1+0x310], R26 ;  /* 0x0003101a01007387 */ /* 0x0001e20000100a00 */
[----:B------:R-:W-:-:S03]  /*c990*/  IMAD R13, R128, 0x2, R7 ;  /* 0x00000002800d7824 */ /* 0x000fc600078e0207 */
[----:B------:R1:W-:Y:S01]  /*c9a0*/  STL.64 [R1+0x308], R24 ;  /* 0x0003081801007387 */ /* 0x0003e20000100a00 */
[----:B------:R-:W-:-:S03]  /*c9b0*/  IMAD R17, R127, 0x2, R13 ;  /* 0x000000027f117824 */ /* 0x000fc600078e020d */
        /* <DEDUP_REMOVED lines=24> */
[-C--:B0-----:R-:W-:Y:S02]  /*cb40*/  LEA R24, P1, R7, R150.reuse, 0x1 ;  /* 0x0000009607187211 */ /* 0x081fe400078208ff */
[----:B-1----:R-:W-:Y:S02]  /*cb50*/  LEA R22, P2, R13, R150, 0x1 ;  /* 0x000000960d167211 */ /* 0x002fe400078408ff */
[----:B------:R-:W-:Y:S02]  /*cb60*/  LEA.HI.X.SX32 R25, R7, R0, 0x1, P1 ;  /* 0x0000000007197211 */ /* 0x000fe400008f0eff */
[----:B--2---:R-:W-:Y:S02]  /*cb70*/  LEA R20, P3, R17, R150, 0x1 ;  /* 0x0000009611147211 */ /* 0x004fe400078608ff */
[-C--:B------:R-:W-:Y:S01]  /*cb80*/  LEA.HI.X.SX32 R23, R13, R0.reuse, 0x1, P2 ;  /* 0x000000000d177211 */ /* 0x080fe200010f0eff */
[----:B------:R-:W-:Y:S01]  /*cb90*/  IMAD R15, R139, 0x2, R6 ;  /* 0x000000028b0f7824 */ /* 0x000fe200078e0206 */
[----:B------:R-:W-:Y:S01]  /*cba0*/  LEA.HI.X.SX32 R21, R17, R0, 0x1, P3 ;  /* 0x0000000011157211 */ /* 0x000fe200018f0eff */
[----:B------:R-:W-:Y:S01]  /*cbb0*/  STL.64 [R1+0x2c8], R24 ;  /* 0x0002c81801007387 */ /* 0x000fe20000100a00 */
[----:B------:R-:W-:-:S03]  /*cbc0*/  LEA R18, P3, R16, R150, 0x1 ;  /* 0x0000009610127211 */ /* 0x000fc600078608ff */
[----:B------:R0:W-:Y:S01]  /*cbd0*/  STL.64 [R1+0x2c0], R22 ;  /* 0x0002c01601007387 */ /* 0x0001e20000100a00 */
[----:B------:R-:W-:-:S03]  /*cbe0*/  LEA R4, R144, R15, 0x1 ;  /* 0x0000000f90047211 */ /* 0x000fc600078e08ff */
[----:B------:R1:W-:Y:S01]  /*cbf0*/  STL.64 [R1+0x2b8], R20 ;  /* 0x0002b81401007387 */ /* 0x0003e20000100a00 */
[----:B------:R-:W-:Y:S01]  /*cc00*/  LEA.HI.X.SX32 R19, R16, R0, 0x1, P3 ;  /* 0x0000000010137211 */ /* 0x000fe200018f0eff */
[----:B------:R-:W-:Y:S01]  /*cc10*/  IMAD R11, R145, 0x2, R4 ;  /* 0x00000002910b7824 */ /* 0x000fe200078e0204 */
        /* <DEDUP_REMOVED lines=21> */
[----:B-----5:R-:W-:Y:S01]  /*cd70*/  IMAD R7, R151, 0x2, R13 ;  /* 0x0000000297077824 */ /* 0x020fe200078e020d */
        /* <DEDUP_REMOVED lines=16> */
[----:B------:R-:W-:Y:S01]  /*ce80*/  STL.64 [R1+0x268], R20 ;  /* 0x0002681401007387 */ /* 0x000fe20000100a00 */
[----:B------:R-:W-:-:S03]  /*ce90*/  LEA R5, R154, R12, 0x1 ;  /* 0x0000000c9a057211 */ /* 0x000fc600078e08ff */
[----:B------:R0:W-:Y:S01]  /*cea0*/  STL.64 [R1+0x260], R18 ;  /* 0x0002601201007387 */ /* 0x0001e20000100a00 */
[----:B------:R-:W-:Y:S01]  /*ceb0*/  LEA R14, P3, R12, R150, 0x1 ;  /* 0x000000960c0e7211 */ /* 0x000fe200078608ff */
[----:B------:R-:W-:Y:S02]  /*cec0*/  IMAD R6, R156, 0x2, R5 ;  /* 0x000000029c067824 */ /* 0x000fe400078e0205 */
[----:B------:R1:W-:Y:S01]  /*ced0*/  STL.64 [R1+0x258], R16 ;  /* 0x0002581001007387 */ /* 0x0003e20000100a00 */
[----:B------:R-:W-:Y:S01]  /*cee0*/  LEA.HI.X.SX32 R15, R12, R0, 0x1, P3 ;  /* 0x000000000c0f7211 */ /* 0x000fe200018f0eff */
[----:B------:R-:W-:Y:S01]  /*cef0*/  IMAD R11, R155, 0x2, R6 ;  /* 0x000000029b0b7824 */ /* 0x000fe200078e0206 */
[CC--:B0-----:R-:W-:Y:S02]  /*cf00*/  LEA R18, P1, R7.reuse, R150.reuse, 0x1 ;  /* 0x0000009607127211 */ /* 0x0c1fe400078208ff */
[----:B-1----:R-:W-:Y:S02]  /*cf10*/  LEA R16, P2, R10, R150, 0x1 ;  /* 0x000000960a107211 */ /* 0x002fe400078408ff */
[----:B------:R-:W-:-:S02]  /*cf20*/  LEA.HI.X.SX32 R19, R7, R0, 0x1, P1 ;  /* 0x0000000007137211 */ /* 0x000fc400008f0eff */
[----:B------:R-:W-:Y:S01]  /*cf30*/  LEA.HI.X.SX32 R17, R10, R0, 0x1, P2 ;  /* 0x000000000a117211 */ /* 0x000fe200010f0eff */
[----:B------:R-:W-:Y:S02]  /*cf40*/  IMAD R4, R157, 0x2, R11 ;  /* 0x000000029d047824 */ /* 0x000fe400078e020b */
        /* <DEDUP_REMOVED lines=11> */
[----:B------:R-:W-:Y:S04]  /*d000*/  STL.64 [R1+0x238], R18 ;  /* 0x0002381201007387 */ /* 0x000fe80000100a00 */
[----:B------:R0:W-:Y:S01]  /*d010*/  STL.64 [R1+0x230], R16 ;  /* 0x0002301001007387 */ /* 0x0001e20000100a00 */
[----:B------:R-:W-:-:S03]  /*d020*/  LEA R12, P3, R9, R150, 0x1 ;  /* 0x00000096090c7211 */ /* 0x000fc600078608ff */
[----:B------:R1:W-:Y:S01]  /*d030*/  STL.64 [R1+0x228], R14 ;  /* 0x0002280e01007387 */ /* 0x0003e20000100a00 */
[----:B------:R-:W-:Y:S02]  /*d040*/  LEA.HI.X.SX32 R13, R9, R0, 0x1, P3 ;  /* 0x00000000090d7211 */ /* 0x000fe400018f0eff */
[-C--:B0-----:R-:W-:Y:S02]  /*d050*/  LEA R16, P1, R4, R150.reuse, 0x1 ;  /* 0x0000009604107211 */ /* 0x081fe400078208ff */
[----:B-1----:R-:W-:Y:S02]  /*d060*/  LEA R14, P2, R8, R150, 0x1 ;  /* 0x00000096080e7211 */ /* 0x002fe400078408ff */
[-C--:B------:R-:W-:Y:S02]  /*d070*/  LEA.HI.X.SX32 R17, R4, R0.reuse, 0x1, P1 ;  /* 0x0000000004117211 */ /* 0x080fe400008f0eff */
[----:B------:R-:W-:-:S03]  /*d080*/  LEA.HI.X.SX32 R15, R8, R0, 0x1, P2 ;  /* 0x00000000080f7211 */ /* 0x000fc600010f0eff */
[----:B------:R0:W-:Y:S01]  /*d090*/  STL.64 [R1+0x220], R16 ;  /* 0x0002201001007387 */ /* 0x0001e20000100a00 */
[----:B------:R-:W-:-:S03]  /*d0a0*/  SHF.R.U32.HI R243, RZ, 0x5, R243 ;  /* 0x00000005fff37819 */ /* 0x000fc600000116f3 */
[----:B------:R0:W-:Y:S01]  /*d0b0*/  STL.64 [R1+0x218], R14 ;  /* 0x0002180e01007387 */ /* 0x0001e20000100a00 */
[----:B------:R-:W-:-:S03]  /*d0c0*/  IMAD R7, R160, 0x2, R9 ;  /* 0x00000002a0077824 */ /* 0x000fc600078e0209 */
[----:B------:R0:W-:Y:S01]  /*d0d0*/  STL.64 [R1+0x210], R12 ;  /* 0x0002100c01007387 */ /* 0x0001e20000100a00 */
[----:B------:R-:W-:Y:S01]  /*d0e0*/  ISETP.EQ.U32.AND P5, PT, R243, RZ, P4 ;  /* 0x000000fff300720c */ /* 0x000fe200027a2070 */
[----:B------:R-:W-:-:S04]  /*d0f0*/  IMAD R10, R162, 0x2, R7 ;  /* 0x00000002a20a7824 */ /* 0x000fc800078e0207 */
[----:B------:R-:W-:-:S05]  /*d100*/  IMAD R6, R161, 0x2, R10 ;  /* 0x00000002a1067824 */ /* 0x000fca00078e020a */
[----:B------:R-:W-:Y:S01]  /*d110*/  LEA R5, R163, R6, 0x1 ;  /* 0x00000006a3057211 */ /* 0x000fe200078e08ff */
[----:B------:R-:W-:Y:S02]  /*d120*/  IMAD.IADD R140, R143, 0x1, R140 ;  /* 0x000000018f8c7824 */ /* 0x000fe400078e028c */
[----:B------:R-:W-:Y:S02]  /*d130*/  VIADD R214, R247, 0x20000 ;  /* 0x00020000f7d67836 */ /* 0x000fe40000000000 */
[----:B------:R-:W-:Y:S01]  /*d140*/  IMAD R4, R164, 0x2, R5 ;  /* 0x00000002a4047824 */ /* 0x000fe200078e0205 */
[----:B0---4-:R-:W-:Y:S06]  /*d150*/  @!P5 BRA `(.L_x_6) ;  /* 0x0000000800d8d947 */ /* 0x011fec0003800000 */
[----:B------:R-:W-:Y:S01]  /*d160*/  VIADD R11, R247, 0x60000 ;  /* 0x00060000f70b7836 */ /* 0x000fe20000000000 */
[----:B------:R-:W-:Y:S01]  /*d170*/  ELECT P1, URZ, PT ;  /* 0x0000000000ff782f */ /* 0x000fe20003820000 */
[----:B------:R-:W-:Y:S01]  /*d180*/  IMAD.U32 R12, RZ, RZ, UR9 ;  /* 0x00000009ff0c7e24 */ /* 0x000fe2000f8e00ff */
[----:B------:R-:W-:Y:S01]  /*d190*/  UMOV UR44, 0x0 ;  /* 0x00000000002c7882 */ /* 0x000fe20000000000 */
[----:B------:R-:W-:Y:S01]  /*d1a0*/  IMAD.MOV.U32 R215, RZ, RZ, RZ ;  /* 0x000000ffffd77224 */ /* 0x000fe200078e00ff */
[----:B------:R-:W-:Y:S01]  /*d1b0*/  SHF.R.U32.HI R11, RZ, 0x4, R11 ;  /* 0x00000004ff0b7819 */ /* 0x000fe2000001160b */
[----:B------:R-:W-:Y:S01]  /*d1c0*/  UMOV UR45, 0x4208010 ;  /* 0x04208010002d7882 */ /* 0x000fe20000000000 */
[----:B------:R-:W-:Y:S01]  /*d1d0*/  SHF.R.U32.HI R12, RZ, 0x4, R12 ;  /* 0x00000004ff0c7819 */ /* 0x000fe2000001160c */
[----:B------:R-:W-:Y:S01]  /*d1e0*/  UMOV UR68, 0x0 ;  /* 0x0000000000447882 */ /* 0x000fe20000000000 */
[----:B------:R-:W-:Y:S01]  /*d1f0*/  SGXT.U32 R11, R11, 0xe ;  /* 0x0000000e0b0b781a */ /* 0x000fe20000000000 */
[----:B------:R-:W-:Y:S01]  /*d200*/  UMOV UR69, 0x4208010 ;  /* 0x0420801000457882 */ /* 0x000fe20000000000 */
[----:B------:R-:W-:Y:S01]  /*d210*/  SGXT.U32 R12, R12, 0xe ;  /* 0x0000000e0c0c781a */ /* 0x000fe20000000000 */
[----:B------:R-:W-:Y:S01]  /*d220*/  UMOV UR50, 0x0 ;  /* 0x0000000000327882 */ /* 0x000fe20000000000 */
[----:B------:R-:W-:Y:S01]  /*d230*/  R2UR UR13, R11 ;  /* 0x000000000b0d72ca */ /* 0x000fe200000e0000 */
[----:B------:R-:W-:Y:S01]  /*d240*/  @P1 IMAD.MOV.U32 R9, RZ, RZ, 0x40004040 ;  /* 0x40004040ff091424 */ /* 0x000fe200078e00ff */
[C---:B------:R-:W-:Y:S01]  /*d250*/  R2UR UR14, R12.reuse ;  /* 0x000000000c0e72ca */ /* 0x040fe200000e0000 */
[----:B------:R-:W-:Y:S01]  /*d260*/  UMOV UR51, 0x4208010 ;  /* 0x0420801000337882 */ /* 0x000fe20000000000 */
[----:B------:R-:W-:Y:S01]  /*d270*/  @P1 MOV R13, R214 ;  /* 0x000000d6000d1202 */ /* 0x000fe20000000f00 */
[----:B------:R-:W-:Y:S01]  /*d280*/  UMOV UR60, 0x0 ;  /* 0x00000000003c7882 */ /* 0x000fe20000000000 */
[C---:B------:R-:W-:Y:S01]  /*d290*/  @P1 R2UR UR43, R9.reuse ;  /* 0x00000000092b12ca */ /* 0x040fe200000e0000 */
[----:B------:R-:W-:Y:S01]  /*d2a0*/  UMOV UR61, 0x4208010 ;  /* 0x04208010003d7882 */ /* 0x000fe20000000000 */
[----:B------:R-:W-:Y:S01]  /*d2b0*/  @P1 R2UR UR55, R9 ;  /* 0x00000000093712ca */ /* 0x000fe200000e0000 */
[----:B------:R-:W-:Y:S01]  /*d2c0*/  UMOV UR62, 0x0 ;  /* 0x00000000003e7882 */ /* 0x000fe20000000000 */
[----:B------:R-:W-:Y:S01]  /*d2d0*/  IADD3 R12, P2, PT, R12, 0x2, RZ ;  /* 0x000000020c0c7810 */ /* 0x000fe20007f5e0ff */
[----:B------:R-:W-:Y:S01]  /*d2e0*/  UMOV UR63, 0x4208010 ;  /* 0x04208010003f7882 */ /* 0x000fe20000000000 */
[----:B------:R-:W-:Y:S01]  /*d2f0*/  UMOV UR74, 0x0 ;  /* 0x00000000004a7882 */ /* 0x000fe20000000000 */
[----:B------:R-:W-:Y:S01]  /*d300*/  IMAD.U32 R8, RZ, RZ, UR13 ;  /* 0x0000000dff087e24 */ /* 0x000fe2000f8e00ff */
[----:B------:R-:W-:Y:S01]  /*d310*/  @P1 R2UR UR13, R13 ;  /* 0x000000000d0d12ca */ /* 0x000fe200000e0000 */
[----:B------:R-:W-:Y:S01]  /*d320*/  UMOV UR75, 0x4208010 ;  /* 0x04208010004b7882 */ /* 0x000fe20000000000 */
[----:B------:R-:W-:Y:S01]  /*d330*/  R2UR UR16, R12 ;  /* 0x000000000c1072ca */ /* 0x000fe200000e0000 */
[----:B------:R-:W-:Y:S01]  /*d340*/  UMOV UR56, 0x0 ;  /* 0x0000000000387882 */ /* 0x000fe20000000000 */
[----:B------:R-:W-:Y:S01]  /*d350*/  @P1 R2UR UR42, R8 ;  /* 0x00000000082a12ca */ /* 0x000fe200000e0000 */
[----:B------:R-:W-:Y:S01]  /*d360*/  IMAD.U32 R8, RZ, RZ, UR14 ;  /* 0x0000000eff087e24 */ /* 0x000fe2000f8e00ff */
[----:B------:R-:W-:Y:S01]  /*d370*/  UMOV UR57, 0x4208010 ;  /* 0x0420801000397882 */ /* 0x000fe20000000000 */
[----:B------:R-:W-:Y:S01]  /*d380*/  UMOV UR66, 0x0 ;  /* 0x0000000000427882 */ /* 0x000fe20000000000 */
[----:B------:R-:W-:Y:S01]  /*d390*/  UMOV UR67, 0x4208010 ;  /* 0x0420801000437882 */ /* 0x000fe20000000000 */
[----:B------:R-:W-:Y:S01]  /*d3a0*/  UMOV UR64, 0x0 ;  /* 0x0000000000407882 */ /* 0x000fe20000000000 */
[----:B------:R-:W-:-:S02]  /*d3b0*/  @P1 R2UR UR54, R8 ;  /* 0x00000000083612ca */ /* 0x000fc400000e0000 */
[----:B------:R-:W-:Y:S02]  /*d3c0*/  CS2R R8, SRZ ;  /* 0x0000000000087805 */ /* 0x000fe4000001ff00 */
[----:B------:R-:W-:Y:S01]  /*d3d0*/  IADD3 R11, P1, PT, R11, 0x80, RZ ;  /* 0x000000800b0b7810 */ /* 0x000fe20007f3e0ff */
[----:B------:R-:W-:Y:S01]  /*d3e0*/  UMOV UR65, 0x4208010 ;  /* 0x0420801000417882 */ /* 0x000fe20000000000 */
[----:B------:R-:W-:Y:S01]  /*d3f0*/  UMOV UR58, 0x0 ;  /* 0x00000000003a7882 */ /* 0x000fe20000000000 */
[----:B------:R-:W-:Y:S01]  /*d400*/  UMOV UR59, 0x4208010 ;  /* 0x04208010003b7882 */ /* 0x000fe20000000000 */
[----:B------:R-:W-:Y:S01]  /*d410*/  R2UR UR14, R11 ;  /* 0x000000000b0e72ca */ /* 0x000fe200000e0000 */
[----:B------:R-:W-:Y:S01]  /*d420*/  UMOV UR70, 0x0 ;  /* 0x0000000000467882 */ /* 0x000fe20000000000 */
[----:B------:R-:W-:Y:S01]  /*d430*/  IADD3.X R9, PT, PT, R9, 0x40004040, RZ, P1, !PT ;  /* 0x4000404009097810 */ /* 0x000fe20000ffe4ff */
[----:B------:R-:W-:Y:S01]  /*d440*/  UMOV UR71, 0x4208010 ;  /* 0x0420801000477882 */ /* 0x000fe20000000000 */
[----:B------:R-:W-:Y:S01]  /*d450*/  IADD3.X R8, PT, PT, R8, 0x40004040, RZ, P2, !PT ;  /* 0x4000404008087810 */ /* 0x000fe200017fe4ff */
[----:B------:R-:W-:Y:S01]  /*d460*/  UMOV UR18, 0x0 ;  /* 0x0000000000127882 */ /* 0x000fe20000000000 */
[----:B------:R-:W-:Y:S01]  /*d470*/  R2UR UR15, R9 ;  /* 0x00000000090f72ca */ /* 0x000fe200000e0000 */
[----:B------:R0:W-:Y:S01]  /*d480*/  UTCHMMA gdesc[UR42], gdesc[UR54], tmem[UR5], tmem[UR44], idesc[UR45], !UPT ;  /* 0x00ff2c362a0075ea */ /* 0x0001e2000f800005 */
[----:B------:R-:W-:Y:S01]  /*d490*/  R2UR UR17, R8 ;  /* 0x00000000081172ca */ /* 0x000fe200000e0000 */
[----:B------:R-:W-:Y:S01]  /*d4a0*/  UMOV UR19, 0x4208010 ;  /* 0x0420801000137882 */ /* 0x000fe20000000000 */
        /* <DEDUP_REMOVED lines=9> */
[----:B------:R-:W-:-:S02]  /*d540*/  UIADD3.64 UR76, UPT, UPT, UR14, 0x80, URZ ;  /* 0x000000800e4c7897 */ /* 0x000fc4000fffe0ff */
[----:B------:R-:W-:Y:S02]  /*d550*/  UIADD3.64 UR40, UPT, UPT, UR16, 0x2, URZ ;  /* 0x0000000210287897 */ /* 0x000fe4000fffe0ff */
[----:B------:R1:W-:Y:S01]  /*d560*/  UTCHMMA gdesc[UR14], gdesc[UR16], tmem[UR5], tmem[UR68], idesc[UR69], UPT ;  /* 0x00ff44100e0075ea */ /* 0x0003e2000b800005 */
[----:B0-----:R-:W-:Y:S02]  /*d570*/  UIADD3.64 UR42, UPT, UPT, UR14, 0x100, URZ ;  /* 0x000001000e2a7897 */ /* 0x001fe4000fffe0ff */
[----:B------:R-:W-:Y:S02]  /*d580*/  UIADD3.64 UR48, UPT, UPT, UR16, 0x4, URZ ;  /* 0x0000000410307897 */ /* 0x000fe4000fffe0ff */
[----:B------:R-:W-:Y:S02]  /*d590*/  UIADD3.64 UR72, UPT, UPT, UR14, 0x180, URZ ;  /* 0x000001800e487897 */ /* 0x000fe4000fffe0ff */
[----:B------:R-:W-:Y:S01]  /*d5a0*/  UIADD3.64 UR44, UPT, UPT, UR16, 0x3fe, URZ ;  /* 0x000003fe102c7897 */ /* 0x000fe2000fffe0ff */
[----:B------:R0:W-:Y:S01]  /*d5b0*/  UTCHMMA gdesc[UR76], gdesc[UR40], tmem[UR5], tmem[UR50], idesc[UR51], UPT ;  /* 0x00ff32284c0075ea */ /* 0x0001e2000b800005 */
[----:B------:R-:W-:-:S02]  /*d5c0*/  UIADD3.64 UR46, UPT, UPT, UR14, 0x200, URZ ;  /* 0x000002000e2e7897 */ /* 0x000fc4000fffe0ff */
[----:B------:R-:W-:Y:S01]  /*d5d0*/  UIADD3.64 UR52, UPT, UPT, UR16, 0x400, URZ ;  /* 0x0000040010347897 */ /* 0x000fe2000fffe0ff */
[----:B------:R2:W-:Y:S01]  /*d5e0*/  UTCHMMA gdesc[UR42], gdesc[UR48], tmem[UR5], tmem[UR60], idesc[UR61], UPT ;  /* 0x00ff3c302a0075ea */ /* 0x0005e2000b800005 */
[----:B------:R-:W-:Y:S02]  /*d5f0*/  UIADD3.64 UR54, UPT, UPT, UR16, 0x402, URZ ;  /* 0x0000040210367897 */ /* 0x000fe4000fffe0ff */
[----:B-1----:R-:W-:Y:S01]  /*d600*/  UIADD3.64 UR68, UPT, UPT, UR14, 0x300, URZ ;  /* 0x000003000e447897 */ /* 0x002fe2000fffe0ff */
[----:B------:R1:W-:Y:S01]  /*d610*/  UTCHMMA gdesc[UR72], gdesc[UR44], tmem[UR5], tmem[UR62], idesc[UR63], UPT ;  /* 0x00ff3e2c480075ea */ /* 0x0003e2000b800005 */
[----:B------:R-:W-:Y:S01]  /*d620*/  UMOV UR29, 0x4208010 ;  /* 0x04208010001d7882 */ /* 0x000fe20000000000 */
[----:B0-----:R-:W-:Y:S02]  /*d630*/  UIADD3.64 UR50, UPT, UPT, UR16, 0x404, URZ ;  /* 0x0000040410327897 */ /* 0x001fe4000fffe0ff */
[----:B------:R0:W-:Y:S01]  /*d640*/  UTCHMMA gdesc[UR46], gdesc[UR52], tmem[UR5], tmem[UR74], idesc[UR75], UPT ;  /* 0x00ff4a342e0075ea */ /* 0x0001e2000b800005 */
[----:B------:R-:W-:-:S02]  /*d650*/  UIADD3.64 UR76, UPT, UPT, UR14, 0x380, URZ ;  /* 0x000003800e4c7897 */ /* 0x000fc4000fffe0ff */
[----:B--2---:R-:W-:Y:S02]  /*d660*/  UIADD3.64 UR48, UPT, UPT, UR14, 0x280, URZ ;  /* 0x000002800e307897 */ /* 0x004fe4000fffe0ff */
[----:B------:R-:W-:Y:S02]  /*d670*/  UIADD3.64 UR60, UPT, UPT, UR14, 0x400, URZ ;  /* 0x000004000e3c7897 */ /* 0x000fe4000fffe0ff */
[----:B-1----:R-:W-:Y:S02]  /*d680*/  UIADD3.64 UR62, UPT, UPT, UR16, 0x800, URZ ;  /* 0x00000800103e7897 */ /* 0x002fe4000fffe0ff */
[----:B------:R-:W-:Y:S02]  /*d690*/  UIADD3.64 UR72, UPT, UPT, UR14, 0x480, URZ ;  /* 0x000004800e487897 */ /* 0x000fe4000fffe0ff */
[----:B0-----:R-:W-:Y:S01]  /*d6a0*/  UIADD3.64 UR52, UPT, UPT, UR16, 0x7fe, URZ ;  /* 0x000007fe10347897 */ /* 0x001fe2000fffe0ff */
[----:B------:R0:W-:Y:S01]  /*d6b0*/  UTCHMMA gdesc[UR48], gdesc[UR54], tmem[UR5], tmem[UR56], idesc[UR57], UPT ;  /* 0x00ff3836300075ea */ /* 0x0001e2000b800005 */
[----:B------:R1:W-:Y:S01]  /*d6c0*/  UTCHMMA gdesc[UR68], gdesc[UR50], tmem[UR5], tmem[UR66], idesc[UR67], UPT ;  /* 0x00ff4232440075ea */ /* 0x0003e2000b800005 */
[----:B------:R-:W-:Y:S01]  /*d6d0*/  UIADD3.64 UR74, UPT, UPT, UR16, 0x802, URZ ;  /* 0x00000802104a7897 */ /* 0x000fe2000fffe0ff */
[----:B------:R-:W-:Y:S01]  /*d6e0*/  UMOV UR30, 0x0 ;  /* 0x00000000001e7882 */ /* 0x000fe20000000000 */
[----:B------:R-:W-:Y:S01]  /*d6f0*/  UMOV UR31, 0x4208010 ;  /* 0x04208010001f7882 */ /* 0x000fe20000000000 */
[----:B------:R-:W-:Y:S01]  /*d700*/  UMOV UR32, 0x0 ;  /* 0x0000000000207882 */ /* 0x000fe20000000000 */
[----:B------:R-:W-:-:S02]  /*d710*/  UMOV UR33, 0x4208010 ;  /* 0x0420801000217882 */ /* 0x000fc40000000000 */
[----:B------:R2:W-:Y:S01]  /*d720*/  UTCHMMA gdesc[UR76], gdesc[UR52], tmem[UR5], tmem[UR64], idesc[UR65], UPT ;  /* 0x00ff40344c0075ea */ /* 0x0005e2000b800005 */
[----:B------:R3:W-:Y:S01]  /*d730*/  UTCHMMA gdesc[UR60], gdesc[UR62], tmem[UR5], tmem[UR58], idesc[UR59], UPT ;  /* 0x00ff3a3e3c0075ea */ /* 0x0007e2000b800005 */
[----:B0-----:R-:W-:Y:S01]  /*d740*/  UIADD3.64 UR54, UPT, UPT, UR16, 0x804, URZ ;  /* 0x0000080410367897 */ /* 0x001fe2000fffe0ff */
[----:B------:R0:W-:Y:S01]  /*d750*/  UTCHMMA gdesc[UR72], gdesc[UR74], tmem[UR5], tmem[UR70], idesc[UR71], UPT ;  /* 0x00ff464a480075ea */ /* 0x0001e2000b800005 */
[----:B------:R-:W-:Y:S02]  /*d760*/  UIADD3.64 UR56, UPT, UPT, UR14, 0x580, URZ ;  /* 0x000005800e387897 */ /* 0x000fe4000fffe0ff */
[----:B-1----:R-:W-:Y:S02]  /*d770*/  UIADD3.64 UR68, UPT, UPT, UR14, 0x680, URZ ;  /* 0x000006800e447897 */ /* 0x002fe4000fffe0ff */
[----:B------:R-:W-:Y:S02]  /*d780*/  UIADD3.64 UR66, UPT, UPT, UR16, 0xc02, URZ ;  /* 0x00000c0210427897 */ /* 0x000fe4000fffe0ff */
[----:B--2---:R-:W-:-:S02]  /*d790*/  UIADD3.64 UR52, UPT, UPT, UR14, 0x500, URZ ;  /* 0x000005000e347897 */ /* 0x004fc4000fffe0ff */
[----:B---3--:R-:W-:Y:S02]  /*d7a0*/  UIADD3.64 UR58, UPT, UPT, UR16, 0xbfe, URZ ;  /* 0x00000bfe103a7897 */ /* 0x008fe4000fffe0ff */
[----:B------:R-:W-:Y:S02]  /*d7b0*/  UIADD3.64 UR60, UPT, UPT, UR14, 0x600, URZ ;  /* 0x000006000e3c7897 */ /* 0x000fe4000fffe0ff */
[----:B------:R-:W-:Y:S02]  /*d7c0*/  UIADD3.64 UR62, UPT, UPT, UR16, 0xc00, URZ ;  /* 0x00000c00103e7897 */ /* 0x000fe4000fffe0ff */
[----:B------:R-:W-:Y:S01]  /*d7d0*/  UIADD3.64 UR64, UPT, UPT, UR14, 0x700, URZ ;  /* 0x000007000e407897 */ /* 0x000fe2000fffe0ff */
[----:B------:R1:W-:Y:S01]  /*d7e0*/  UTCHMMA gdesc[UR52], gdesc[UR54], tmem[UR5], tmem[UR18], idesc[UR19], UPT ;  /* 0x00ff1236340075ea */ /* 0x0003e2000b800005 */
[----:B------:R-:W-:Y:S01]  /*d7f0*/  UIADD3.64 UR76, UPT, UPT, UR14, 0x780, URZ ;  /* 0x000007800e4c7897 */ /* 0x000fe2000fffe0ff */
[----:B------:R2:W-:Y:S01]  /*d800*/  UTCHMMA gdesc[UR56], gdesc[UR58], tmem[UR5], tmem[UR20], idesc[UR21], UPT ;  /* 0x00ff143a380075ea */ /* 0x0005e2000b800005 */
[----:B0-----:R-:W-:-:S02]  /*d810*/  UIADD3.64 UR70, UPT, UPT, UR14, 0x880, URZ ;  /* 0x000008800e467897 */ /* 0x001fc4000fffe0ff */
[----:B------:R-:W-:Y:S01]  /*d820*/  UIADD3.64 UR72, UPT, UPT, UR14, 0x900, URZ ;  /* 0x000009000e487897 */ /* 0x000fe2000fffe0ff */
[----:B------:R0:W-:Y:S01]  /*d830*/  UTCHMMA gdesc[UR60], gdesc[UR62], tmem[UR5], tmem[UR22], idesc[UR23], UPT ;  /* 0x00ff163e3c0075ea */ /* 0x0001e2000b800005 */
[----:B------:R-:W-:Y:S01]  /*d840*/  UIADD3.64 UR74, UPT, UPT, UR16, 0x1004, URZ ;  /* 0x00001004104a7897 */ /* 0x000fe2000fffe0ff */
[----:B------:R3:W-:Y:S01]  /*d850*/  UTCHMMA gdesc[UR68], gdesc[UR66], tmem[UR5], tmem[UR24], idesc[UR25], UPT ;  /* 0x00ff1842440075ea */ /* 0x0007e2000b800005 */
[----:B------:R-:W-:Y:S01]  /*d860*/  UMOV UR34, 0x0 ;  /* 0x0000000000227882 */ /* 0x000fe20000000000 */
[----:B-1----:R-:W-:Y:S02]  /*d870*/  UIADD3.64 UR18, UPT, UPT, UR16, 0xc04, URZ ;  /* 0x00000c0410127897 */ /* 0x002fe4000fffe0ff */
[----:B------:R-:W-:Y:S02]  /*d880*/  UIADD3.64 UR52, UPT, UPT, UR16, 0xffe, URZ ;  /* 0x00000ffe10347897 */ /* 0x000fe4000fffe0ff */
[----:B--2---:R-:W-:Y:S02]  /*d890*/  UIADD3.64 UR20, UPT, UPT, UR14, 0x800, URZ ;  /* 0x000008000e147897 */ /* 0x004fe4000fffe0ff */
[----:B------:R-:W-:-:S02]  /*d8a0*/  UIADD3.64 UR54, UPT, UPT, UR16, 0x1000, URZ ;  /* 0x0000100010367897 */ /* 0x000fc4000fffe0ff */
[----:B0-----:R-:W-:Y:S01]  /*d8b0*/  UIADD3.64 UR22, UPT, UPT, UR16, 0x1002, URZ ;  /* 0x0000100210167897 */ /* 0x001fe2000fffe0ff */
[----:B------:R0:W-:Y:S01]  /*d8c0*/  UTCHMMA gdesc[UR64], gdesc[UR18], tmem[UR5], tmem[UR26], idesc[UR27], UPT ;  /* 0x00ff1a12400075ea */ /* 0x0001e2000b800005 */
[----:B------:R-:W-:Y:S01]  /*d8d0*/  UIADD3.64 UR58, UPT, UPT, UR14, 0x980, URZ ;  /* 0x000009800e3a7897 */ /* 0x000fe2000fffe0ff */
[----:B------:R1:W-:Y:S01]  /*d8e0*/  UTCHMMA gdesc[UR76], gdesc[UR52], tmem[UR5], tmem[UR28], idesc[UR29], UPT ;  /* 0x00ff1c344c0075ea */ /* 0x0003e2000b800005 */
[----:B---3--:R-:W-:Y:S02]  /*d8f0*/  UIADD3.64 UR24, UPT, UPT, UR16, 0x13fe, URZ ;  /* 0x000013fe10187897 */ /* 0x008fe4000fffe0ff */
[----:B------:R-:W-:Y:S01]  /*d900*/  UIADD3.64 UR56, UPT, UPT, UR14, 0xa00, URZ ;  /* 0x00000a000e387897 */ /* 0x000fe2000fffe0ff */
[----:B------:R2:W-:Y:S01]  /*d910*/  UTCHMMA gdesc[UR20], gdesc[UR54], tmem[UR5], tmem[UR30], idesc[UR31], UPT ;  /* 0x00ff1e36140075ea */ /* 0x0005e2000b800005 */
[----:B------:R-:W-:Y:S01]  /*d920*/  UIADD3.64 UR60, UPT, UPT, UR16, 0x1402, URZ ;  /* 0x00001402103c7897 */ /* 0x000fe2000fffe0ff */
[----:B------:R3:W-:Y:S01]  /*d930*/  UTCHMMA gdesc[UR70], gdesc[UR22], tmem[UR5], tmem[UR32], idesc[UR33], UPT ;  /* 0x00ff2016460075ea */ /* 0x0007e2000b800005 */
[----:B------:R-:W-:Y:S01]  /*d940*/  UMOV UR35, 0x4208010 ;  /* 0x0420801000237882 */ /* 0x000fe20000000000 */
[----:B0-----:R-:W-:Y:S01]  /*d950*/  UIADD3.64 UR18, UPT, UPT, UR16, 0x1400, URZ ;  /* 0x0000140010127897 */ /* 0x001fe2000fffe0ff */
[----:B------:R0:W-:Y:S01]  /*d960*/  UTCHMMA gdesc[UR72], gdesc[UR74], tmem[UR5], tmem[UR34], idesc[UR35], UPT ;  /* 0x00ff224a480075ea */ /* 0x0001e2000b800005 */
[----:B------:R-:W-:-:S02]  /*d970*/  UIADD3.64 UR26, UPT, UPT, UR14, 0xa80, URZ ;  /* 0x00000a800e1a7897 */ /* 0x000fc4000fffe0ff */
[----:B-1----:R-:W-:Y:S02]  /*d980*/  UIADD3.64 UR28, UPT, UPT, UR14, 0xb00, URZ ;  /* 0x00000b000e1c7897 */ /* 0x002fe4000fffe0ff */
[----:B------:R-:W-:Y:S02]  /*d990*/  UIADD3.64 UR52, UPT, UPT, UR16, 0x1404, URZ ;  /* 0x0000140410347897 */ /* 0x000fe4000fffe0ff */
[----:B------:R-:W-:Y:S02]  /*d9a0*/  UIADD3.64 UR62, UPT, UPT, UR14, 0xb80, URZ ;  /* 0x00000b800e3e7897 */ /* 0x000fe4000fffe0ff */
[----:B------:R-:W-:Y:S02]  /*d9b0*/  UIADD3.64 UR68, UPT, UPT, UR16, 0x17fe, URZ ;  /* 0x000017fe10447897 */ /* 0x000fe4000fffe0ff */
[----:B------:R-:W-:Y:S02]  /*d9c0*/  UIADD3.64 UR66, UPT, UPT, UR14, 0xc00, URZ ;  /* 0x00000c000e427897 */ /* 0x000fe4000fffe0ff */
[----:B------:R-:W-:Y:S01]  /*d9d0*/  UIADD3.64 UR64, UPT, UPT, UR16, 0x1800, URZ ;  /* 0x0000180010407897 */ /* 0x000fe2000fffe0ff */
[----:B------:R-:W-:Y:S01]  /*d9e0*/  UMOV UR36, 0x0 ;  /* 0x0000000000247882 */ /* 0x000fe20000000000 */
[----:B------:R-:W-:Y:S01]  /*d9f0*/  UMOV UR37, 0x4208010 ;  /* 0x0420801000257882 */ /* 0x000fe20000000000 */
[----:B--2---:R-:W-:Y:S01]  /*da00*/  UIADD3.64 UR20, UPT, UPT, UR14, 0xc80, URZ ;  /* 0x00000c800e147897 */ /* 0x004fe2000fffe0ff */
[----:B------:R1:W-:Y:S01]  /*da10*/  UTCHMMA gdesc[UR58], gdesc[UR24], tmem[UR5], tmem[UR36], idesc[UR37], UPT ;  /* 0x00ff24183a0075ea */ /* 0x0003e2000b800005 */
[----:B---3--:R-:W-:-:S02]  /*da20*/  UIADD3.64 UR22, UPT, UPT, UR16, 0x1802, URZ ;  /* 0x0000180210167897 */ /* 0x008fc4000fffe0ff */
[----:B------:R-:W-:Y:S02]  /*da30*/  UIADD3.64 UR76, UPT, UPT, UR14, 0xd00, URZ ;  /* 0x00000d000e4c7897 */ /* 0x000fe4000fffe0ff */
[----:B------:R-:W-:Y:S01]  /*da40*/  UIADD3.64 UR32, UPT, UPT, UR16, 0x1804, URZ ;  /* 0x0000180410207897 */ /* 0x000fe2000fffe0ff */
[----:B0-----:R-:W-:Y:S01]  /*da50*/  UMOV UR74, 0x0 ;  /* 0x00000000004a7882 */ /* 0x001fe20000000000 */
[----:B------:R-:W-:Y:S01]  /*da60*/  UMOV UR75, 0x4208010 ;  /* 0x04208010004b7882 */ /* 0x000fe20000000000 */
[----:B------:R-:W-:Y:S01]  /*da70*/  UIADD3.64 UR30, UPT, UPT, UR14, 0xd80, URZ ;  /* 0x00000d800e1e7897 */ /* 0x000fe2000fffe0ff */
[----:B------:R0:W-:Y:S01]  /*da80*/  UTCHMMA gdesc[UR56], gdesc[UR18], tmem[UR5], tmem[UR74], idesc[UR75], UPT ;  /* 0x00ff4a12380075ea */ /* 0x0001e2000b800005 */
[----:B------:R-:W-:Y:S01]  /*da90*/  UIADD3.64 UR54, UPT, UPT, UR16, 0x1bfe, URZ ;  /* 0x00001bfe10367897 */ /* 0x000fe2000fffe0ff */
[----:B------:R2:W-:Y:S01]  /*daa0*/  UTCHMMA gdesc[UR26], gdesc[UR60], tmem[UR5], tmem[UR36], idesc[UR37], UPT ;  /* 0x00ff243c1a0075ea */ /* 0x0005e2000b800005 */
[----:B-1----:R-:W-:Y:S02]  /*dab0*/  UIADD3.64 UR24, UPT, UPT, UR14, 0xe00, URZ ;  /* 0x00000e000e187897 */ /* 0x002fe4000fffe0ff */
[----:B------:R-:W-:-:S02]  /*dac0*/  UIADD3.64 UR34, UPT, UPT, UR16, 0x1c00, URZ ;  /* 0x00001c0010227897 */ /* 0x000fc4000fffe0ff */
[----:B------:R-:W-:Y:S01]  /*dad0*/  UIADD3.64 UR70, UPT, UPT, UR14, 0xe80, URZ ;  /* 0x00000e800e467897 */ /* 0x000fe2000fffe0ff */
[----:B------:R-:W-:Y:S01]  /*dae0*/  UMOV UR72, 0x0 ;  /* 0x0000000000487882 */ /* 0x000fe20000000000 */
[----:B0-----:R-:W-:Y:S01]  /*daf0*/  UIADD3.64 UR18, UPT, UPT, UR16, 0x1c02, URZ ;  /* 0x00001c0210127897 */ /* 0x001fe2000fffe0ff */
[----:B------:R-:W-:Y:S01]  /*db00*/  UMOV UR73, 0x4208010 ;  /* 0x0420801000497882 */ /* 0x000fe20000000000 */
[----:B------:R-:W-:Y:S01]  /*db10*/  UIADD3.64 UR14, UPT, UPT, UR14, 0xf00, URZ ;  /* 0x00000f000e0e7897 */ /* 0x000fe2000fffe0ff */
[----:B------:R2:W-:Y:S01]  /*db20*/  UTCHMMA gdesc[UR28], gdesc[UR52], tmem[UR5], tmem[UR72], idesc[UR73], UPT ;  /* 0x00ff48341c0075ea */ /* 0x0005e2000b800005 */
[----:B------:R-:W-:Y:S01]  /*db30*/  UIADD3.64 UR16, UPT, UPT, UR16, 0x1c04, URZ ;  /* 0x00001c0410107897 */ /* 0x000fe2000fffe0ff */
[----:B------:R2:W-:Y:S01]  /*db40*/  UTCHMMA gdesc[UR62], gdesc[UR68], tmem[UR5], tmem[UR74], idesc[UR75], UPT ;  /* 0x00ff4a443e0075ea */ /* 0x0005e2000b800005 */
[----:B------:R-:W-:Y:S01]  /*db50*/  UMOV UR38, 0x0 ;  /* 0x0000000000267882 */ /* 0x000fe20000000000 */
[----:B------:R-:W-:Y:S01]  /*db60*/  UMOV UR39, 0x4208010 ;  /* 0x0420801000277882 */ /* 0x000fe20000000000 */
[----:B------:R-:W-:Y:S01]  /*db70*/  UMOV UR40, 0x0 ;  /* 0x0000000000287882 */ /* 0x000fe20000000000 */
[----:B------:R-:W-:Y:S01]  /*db80*/  UMOV UR41, 0x4208010 ;  /* 0x0420801000297882 */ /* 0x000fe20000000000 */
[----:B------:R-:W-:Y:S01]  /*db90*/  UMOV UR42, 0x0 ;  /* 0x00000000002a7882 */ /* 0x000fe20000000000 */
[----:B------:R-:W-:Y:S01]  /*dba0*/  UMOV UR43, 0x4208010 ;  /* 0x04208010002b7882 */ /* 0x000fe20000000000 */
[----:B------:R2:W-:Y:S01]  /*dbb0*/  UTCHMMA gdesc[UR66], gdesc[UR64], tmem[UR5], tmem[UR38], idesc[UR39], UPT ;  /* 0x00ff2640420075ea */ /* 0x0005e2000b800005 */
        /* <DEDUP_REMOVED lines=12> */
[----:B------:R2:W-:Y:S01]  /*dc80*/  UTCHMMA gdesc[UR70], gdesc[UR18], tmem[UR5], tmem[UR48], idesc[UR49], UPT ;  /* 0x00ff3012460075ea */ /* 0x0005e2000b800005 */
[----:B------:R2:W-:Y:S01]  /*dc90*/  UTCHMMA gdesc[UR14], gdesc[UR16], tmem[UR5], tmem[UR50], idesc[UR51], UPT ;  /* 0x00ff32100e0075ea */ /* 0x0005e2000b800005 */
[----:B------:R2:W-:Y:S01]  /*dca0*/  UTCBAR [UR13], URZ ;  /* 0x000000ff0d0073e9 */ /* 0x0005e200080000ff */
[----:B------:R-:W-:Y:S01]  /*dcb0*/  NOP ;  /* 0x0000000000007918 */ /* 0x000fe20000000000 */
.L_x_6:
[-C--:B------:R-:W-:Y:S01]  /*dcc0*/  LEA R14, P1, R7, R150.reuse, 0x1 ;  /* 0x00000096070e7211 */ /* 0x080fe200078208ff */
[----:B------:R-:W-:Y:S01]  /*dcd0*/  ULEA UR4, UR12, UR4, 0x4 ;  /* 0x000000040c047291 */ /* 0x000fe2000f8e20ff */
[C---:B------:R-:W-:Y:S01]  /*dce0*/  LEA R12, P3, R10.reuse, R150, 0x1 ;  /* 0x000000960a0c7211 */ /* 0x040fe200078608ff */
[----:B------:R-:W-:Y:S01]  /*dcf0*/  IMAD R37, R165, 0x2, R4 ;  /* 0x00000002a5257824 */ /* 0x000fe200078e0204 */
[-C--:B------:R-:W-:Y:S01]  /*dd00*/  LEA.HI.X.SX32 R15, R7, R0.reuse, 0x1, P1 ;  /* 0x00000000070f7211 */ /* 0x080fe200008f0eff */
[C---:B------:R-:W-:Y:S01]  /*dd10*/  VIADD R43, R3.reuse, 0x2 ;  /* 0x00000002032b7836 */ /* 0x040fe20000000000 */
[----:B------:R-:W-:Y:S01]  /*dd20*/  LEA.HI.X.SX32 R13, R10, R0, 0x1, P3 ;  /* 0x000000000a0d7211 */ /* 0x000fe200018f0eff */
[----:B------:R-:W-:Y:S01]  /*dd30*/  VIADD R42, R3, 0x3 ;  /* 0x00000003032a7836 */ /* 0x000fe20000000000 */
[----:B------:R-:W-:Y:S01]  /*dd40*/  LEA R41, R166, R37, 0x1 ;  /* 0x00000025a6297211 */ /* 0x000fe200078e08ff */
[----:B------:R0:W-:Y:S01]  /*dd50*/  STL.64 [R1+0x208], R14 ;  /* 0x0002080e01007387 */ /* 0x0001e20000100a00 */
[----:B------:R-:W-:-:S03]  /*dd60*/  ISETP.GE.AND P2, PT, R140, R3, PT ;  /* 0x000000038c00720c */ /* 0x000fc60003f46270 */
[----:B------:R1:W-:Y:S01]  /*dd70*/  STL.64 [R1+0x200], R12 ;  /* 0x0002000c01007387 */ /* 0x0003e20000100a00 */
[----:B------:R-:W-:-:S04]  /*dd80*/  IMAD R39, R167, 0x2, R41 ;  /* 0x00000002a7277824 */ /* 0x000fc800078e0229 */
[----:B------:R-:W-:Y:S01]  /*dd90*/  IMAD R38, R168, 0x2, R39 ;  /* 0x00000002a8267824 */ /* 0x000fe200078e0227 */
[----:B0-----:R-:W-:-:S03]  /*dda0*/  LEA R14, P1, R6, R150, 0x1 ;  /* 0x00000096060e7211 */ /* 0x001fc600078208ff */
[----:B------:R-:W-:Y:S01]  /*ddb0*/  IMAD R40, R169, 0x2, R38 ;  /* 0x00000002a9287824 */ /* 0x000fe200078e0226 */
[----:B------:R-:W-:Y:S01]  /*ddc0*/  LEA.HI.X.SX32 R15, R6, R0, 0x1, P1 ;  /* 0x00000000060f7211 */ /* 0x000fe200008f0eff */
[----:B------:R-:W-:Y:S01]  /*ddd0*/  IMAD.U32 R6, RZ, RZ, UR4 ;  /* 0x00000004ff067e24 */ /* 0x000fe2000f8e00ff */
[----:B-1----:R-:W-:-:S03]  /*dde0*/  LEA R12, P3, R5, R150, 0x1 ;  /* 0x00000096050c7211 */ /* 0x002fc600078608ff */
[----:B------:R-:W-:Y:S01]  /*ddf0*/  STL.64 [R1+0x1f8], R14 ;  /* 0x0001f80e01007387 */ /* 0x000fe20000100a00 */
[----:B------:R-:W-:Y:S02]  /*de00*/  LEA.HI.X.SX32 R13, R5, R0, 0x1, P3 ;  /* 0x00000000050d7211 */ /* 0x000fe400018f0eff */
[-C--:B------:R-:W-:Y:S01]  /*de10*/  LEA R8, P3, R37, R150.reuse, 0x1 ;  /* 0x0000009625087211 */ /* 0x080fe200078608ff */
[----:B------:R0:W-:Y:S04]  /*de20*/  STL [R1+0x78c], R6 ;  /* 0x00078c0601007387 */ /* 0x0001e80000100800 */
[----:B------:R1:W-:Y:S04]  /*de30*/  STL.64 [R1+0x1f0], R12 ;  /* 0x0001f00c01007387 */ /* 0x0003e80000100a00 */
[----:B------:R1:W-:Y:S01]  /*de40*/  STL [R1+0x1e0], R8 ;  /* 0x0001e00801007387 */ /* 0x0003e20000100800 */
[----:B0-----:R-:W-:-:S04]  /*de50*/  LEA R6, P1, R4, R150, 0x1 ;  /* 0x0000009604067211 */ /* 0x001fc800078208ff */
[----:B------:R-:W-:-:S05]  /*de60*/  LEA.HI.X.SX32 R7, R4, R0, 0x1, P1 ;  /* 0x0000000004077211 */ /* 0x000fca00008f0eff */
[----:B------:R1:W-:Y:S01]  /*de70*/  STL.64 [R1+0x1e8], R6 ;  /* 0x0001e80601007387 */ /* 0x0003e20000100a00 */
[----:B------:R-:W-:Y:S05]  /*de80*/  @!P4 BRA `(.L_x_7) ;  /* 0x000000000008c947 */ /* 0x000fea0003800000 */
[----:B------:R-:W0:Y:S02]  /*de90*/  SYNCS.PHASECHK.TRANS64.TRYWAIT P1, [UR9+0x20000], RZ ;  /* 0x020000ffff0075a7 */ /* 0x000e240008021109 */
[----:B0-----:R-:W-:Y:S05]  /*dea0*/  @!P1 BRA `(.L_x_8) ;  /* 0x000001b8003c9947 */ /* 0x001fea0003800000 */
.L_x_7:
[----:B------:R-:W3:Y:S04]  /*deb0*/  LDL R4, [R1+0x78c] ;  /* 0x00078c0001047983 */ /* 0x000ee80000100800 */
[----:B------:R-:W4:Y:S01]  /*dec0*/  LDL.64 R46, [R1+0x1e0] ;  /* 0x0001e000012e7983 */ /* 0x000f220000100a00 */
[C---:B------:R-:W-:Y:S01]  /*ded0*/  LEA R44, P1, R41.reuse, R150, 0x1 ;  /* 0x00000096292c7211 */ /* 0x040fe200078208ff */
[----:B------:R-:W-:Y:S01]  /*dee0*/  IMAD R36, R170, 0x2, R40 ;  /* 0x00000002aa247824 */ /* 0x000fe200078e0228 */
[----:B------:R-:W0:Y:S01]  /*def0*/  LDC R77, c[0x0][0x3d8] ;  /* 0x0000f600ff4d7b82 */ /* 0x000e220000000800 */
[----:B------:R-:W-:Y:S01]  /*df00*/  STL [R1+0x11a8], R252 ;  /* 0x0011a8fc01007387 */ /* 0x000fe20000100800 */
[----:B------:R-:W-:-:S03]  /*df10*/  LEA.HI.X.SX32 R45, R41, R0, 0x1, P1 ;  /* 0x00000000292d7211 */ /* 0x000fc600008f0eff */
[----:B------:R-:W-:Y:S03]  /*df20*/  STL [R1+0x1228], R252 ;  /* 0x001228fc01007387 */ /* 0x000fe60000100800 */
[----:B------:R-:W1:Y:S01]  /*df30*/  LDC R80, c[0x0][0x3d8] ;  /* 0x0000f600ff507b82 */ /* 0x000e620000000800 */
[----:B------:R-:W-:Y:S04]  /*df40*/  STL [R1+0x1198], R146 ;  /* 0x0011989201007387 */ /* 0x000fe80000100800 */
[----:B------:R-:W-:Y:S03]  /*df50*/  STL [R1+0x11b8], R146 ;  /* 0x0011b89201007387 */ /* 0x000fe60000100800 */
[----:B------:R-:W1:Y:S01]  /*df60*/  LDC R81, c[0x0][0x3d8] ;  /* 0x0000f600ff517b82 */ /* 0x000e620000000800 */
[----:B------:R-:W-:Y:S04]  /*df70*/  STL [R1+0x1238], R146 ;  /* 0x0012389201007387 */ /* 0x000fe80000100800 */
[----:B------:R-:W-:Y:S03]  /*df80*/  STL.64 [R1+0x1190], R250 ;  /* 0x001190fa01007387 */ /* 0x000fe60000100a00 */
[----:B------:R-:W2:Y:S01]  /*df90*/  LDC R82, c[0x0][0x3d8] ;  /* 0x0000f600ff527b82 */ /* 0x000ea20000000800 */
[----:B------:R-:W-:Y:S04]  /*dfa0*/  STL.64 [R1+0x1188], R248 ;  /* 0x001188f801007387 */ /* 0x000fe80000100a00 */
[----:B------:R-:W-:Y:S03]  /*dfb0*/  STL.64 [R1+0x1180], R224 ;  /* 0x001180e001007387 */ /* 0x000fe60000100a00 */
[----:B------:R-:W2:Y:S01]  /*dfc0*/  LDC R83, c[0x0][0x3d8] ;  /* 0x0000f600ff537b82 */ /* 0x000ea20000000800 */
[----:B------:R-:W-:Y:S04]  /*dfd0*/  STL [R1+0x107c], R132 ;  /* 0x00107c8401007387 */ /* 0x000fe80000100800 */
[----:B------:R-:W-:Y:S03]  /*dfe0*/  STL [R1+0x1084], R132 ;  /* 0x0010848401007387 */ /* 0x000fe60000100800 */
[----:B------:R-:W0:Y:S01]  /*dff0*/  LDC R84, c[0x0][0x3d8] ;  /* 0x0000f600ff547b82 */ /* 0x000e220000000800 */
        /* <DEDUP_REMOVED lines=24> */
[----:B------:R1:W-:Y:S07]  /*e180*/  STL [R1+0x1050], R2 ;  /* 0x0010500201007387 */ /* 0x0003ee0000100800 */
[----:B------:R-:W-:Y:S08]  /*e190*/  BAR.SYNC.DEFER_BLOCKING 0x0 ;  /* 0x0000000000007b1d */ /* 0x000ff00000010000 */
[----:B------:R-:W0:Y:S01]  /*e1a0*/  LDC R93, c[0x0][0x3d8] ;  /* 0x0000f600ff5d7b82 */ /* 0x000e220000000800 */
[----:B-1----:R-:W-:Y:S01]  /*e1b0*/  IMAD.SHL.U32 R2, R75, 0x8, RZ ;  /* 0x000000084b027824 */ /* 0x002fe200078e00ff */
[----:B------:R-:W1:Y:S06]  /*e1c0*/  S2R R133, SR_TID.X ;  /* 0x0000000000857919 */ /* 0x000e6c0000002100 */
[----:B------:R-:W0:Y:S08]  /*e1d0*/  LDC R94, c[0x0][0x3d8] ;  /* 0x0000f600ff5e7b82 */ /* 0x000e300000000800 */
[----:B------:R-:W0:Y:S08]  /*e1e0*/  LDC R95, c[0x0][0x3d8] ;  /* 0x0000f600ff5f7b82 */ /* 0x000e300000000800 */
[----:B------:R-:W0:Y:S08]  /*e1f0*/  LDC R96, c[0x0][0x3d8] ;  /* 0x0000f600ff607b82 */ /* 0x000e300000000800 */
[----:B------:R-:W0:Y:S01]  /*e200*/  LDC R97, c[0x0][0x3d8] ;  /* 0x0000f600ff617b82 */ /* 0x000e220000000800 */
[----:B-1----:R-:W-:-:S07]  /*e210*/  LOP3.LUT R79, R133, 0x1f, RZ, 0xc0, !PT ;  /* 0x0000001f854f7812 */ /* 0x002fce00078ec0ff */
[----:B------:R-:W1:Y:S08]  /*e220*/  LDC R98, c[0x0][0x3d8] ;  /* 0x0000f600ff627b82 */ /* 0x000e700000000800 */
[----:B------:R-:W0:Y:S08]  /*e230*/  LDC R99, c[0x0][0x3d8] ;  /* 0x0000f600ff637b82 */ /* 0x000e300000000800 */
        /* <DEDUP_REMOVED lines=15> */
[----:B------:R-:W0:Y:S01]  /*e330*/  LDC R115, c[0x0][0x3d8] ;  /* 0x0000f600ff737b82 */ /* 0x000e220000000800 */
[----:B---3--:R-:W-:-:S02]  /*e340*/  R2UR UR4, R4 ;  /* 0x00000000040472ca */ /* 0x008fc400000e0000 */
[----:B----4-:R-:W-:Y:S01]  /*e350*/  LEA.HI.X.SX32 R47, R37, R0, 0x1, P3 ;  /* 0x00000000252f7211 */ /* 0x010fe200018f0eff */
[----:B------:R-:W-:Y:S01]  /*e360*/  IMAD R37, R171, 0x2, R36 ;  /* 0x00000002ab257824 */ /* 0x000fe200078e0224 */
[----:B------:R-:W-:-:S03]  /*e370*/  LEA R46, P3, R39, R150, 0x1 ;  /* 0x00000096272e7211 */ /* 0x000fc600078608ff */
[----:B------:R-:W3:Y:S01]  /*e380*/  LDC R116, c[0x0][0x3d8] ;  /* 0x0000f600ff747b82 */ /* 0x000ee20000000800 */
[----:B------:R4:W-:Y:S04]  /*e390*/  STL [R1+0x1e4], R47 ;  /* 0x0001e42f01007387 */ /* 0x0009e80000100800 */
[----:B------:R1:W-:Y:S03]  /*e3a0*/  STL.64 [R1+0x1d8], R44 ;  /* 0x0001d82c01007387 */ /* 0x0003e60000100a00 */
[----:B------:R-:W0:Y:S01]  /*e3b0*/  LDC R117, c[0x0][0x3d8] ;  /* 0x0000f600ff757b82 */ /* 0x000e220000000800 */
[----:B------:R-:W-:Y:S01]  /*e3c0*/  LDTM.16dp32bit_t0_t15.x32 R4, tmem[UR4] ;  /* 0x00000004000479ee */ /* 0x000fe20008a80000 */
[----:B------:R-:W2:Y:S01]  /*e3d0*/  LDTM.16dp32bit_t16_t31.x32 R4, tmem[UR4+0x20] ;  /* 0x00002004000479ee */ /* 0x000ea20008aa0000 */
[----:B----4-:R-:W-:-:S02]  /*e3e0*/  LEA.HI.X.SX32 R47, R39, R0, 0x1, P3 ;  /* 0x00000000272f7211 */ /* 0x010fc400018f0eff */
[----:B------:R-:W-:-:S03]  /*e3f0*/  LEA R39, R172, R37, 0x1 ;  /* 0x00000025ac277211 */ /* 0x000fc600078e08ff */
[----:B------:R-:W4:Y:S01]  /*e400*/  LDC R118, c[0x0][0x3d8] ;  /* 0x0000f600ff767b82 */ /* 0x000f220000000800 */
[----:B------:R2:W-:Y:S01]  /*e410*/  STL.64 [R1+0x1d0], R46 ;  /* 0x0001d02e01007387 */ /* 0x0005e20000100a00 */
[----:B-1----:R-:W-:-:S04]  /*e420*/  LEA R44, P1, R38, R150, 0x1 ;  /* 0x00000096262c7211 */ /* 0x002fc800078208ff */
[----:B------:R-:W-:Y:S01]  /*e430*/  LEA.HI.X.SX32 R45, R38, R0, 0x1, P1 ;  /* 0x00000000262d7211 */ /* 0x000fe200008f0eff */
[----:B------:R-:W-:Y:S01]  /*e440*/  IMAD R38, R173, 0x2, R39 ;  /* 0x00000002ad267824 */ /* 0x000fe200078e0227 */
[----:B------:R-:W1:Y:S03]  /*e450*/  LDC R119, c[0x0][0x3d8] ;  /* 0x0000f600ff777b82 */ /* 0x000e660000000800 */
[----:B------:R2:W-:Y:S02]  /*e460*/  STL.64 [R1+0x1c8], R44 ;  /* 0x0001c82c01007387 */ /* 0x0005e40000100a00 */
[----:B--2---:R-:W-:-:S03]  /*e470*/  LEA R46, P3, R40, R150, 0x1 ;  /* 0x00000096282e7211 */ /* 0x004fc600078608ff */
[----:B------:R-:W2:Y:S01]  /*e480*/  LDC R120, c[0x0][0x3d8] ;  /* 0x0000f600ff787b82 */ /* 0x000ea20000000800 */
[----:B------:R-:W-:Y:S01]  /*e490*/  LEA.HI.X.SX32 R47, R40, R0, 0x1, P3 ;  /* 0x00000000282f7211 */ /* 0x000fe200018f0eff */
[-C--:B------:R-:W-:Y:S01]  /*e4a0*/  FMUL R4, R4, R76.reuse ;  /* 0x0000004c04047220 */ /* 0x080fe20000400000 */
[-C--:B------:R-:W-:Y:S01]  /*e4b0*/  FMUL R5, R5, R76.reuse ;  /* 0x0000004c05057220 */ /* 0x080fe20000400000 */
[-C--:B------:R-:W-:Y:S01]  /*e4c0*/  FMUL R7, R7, R76.reuse ;  /* 0x0000004c07077220 */ /* 0x080fe20000400000 */
[----:B------:R-:W-:Y:S01]  /*e4d0*/  FMUL R8, R8, R76 ;  /* 0x0000004c08087220 */ /* 0x000fe20000400000 */
[----:B------:R3:W-:Y:S01]  /*e4e0*/  STL.64 [R1+0x1c0], R46 ;  /* 0x0001c02e01007387 */ /* 0x0007e20000100a00 */
[----:B------:R-:W-:Y:S01]  /*e4f0*/  LEA R44, P1, R36, R150, 0x1 ;  /* 0x00000096242c7211 */ /* 0x000fe200078208ff */
[----:B------:R-:W-:Y:S01]  /*e500*/  FMUL R10, R10, R76 ;  /* 0x0000004c0a0a7220 */ /* 0x000fe20000400000 */
[----:B------:R-:W-:Y:S01]  /*e510*/  FSEL R74, R4, -INF , P2 ;  /* 0xff800000044a7808 */ /* 0x000fe20001000000 */
[----:B------:R-:W-:Y:S01]  /*e520*/  VIADD R4, R3, 0x4 ;  /* 0x0000000403047836 */ /* 0x000fe20000000000 */
[----:B------:R-:W-:Y:S01]  /*e530*/  LEA.HI.X.SX32 R45, R36, R0, 0x1, P1 ;  /* 0x00000000242d7211 */ /* 0x000fe200008f0eff */
[----:B------:R-:W-:Y:S01]  /*e540*/  IMAD R36, R174, 0x2, R38 ;  /* 0x00000002ae247824 */ /* 0x000fe200078e0226 */
[----:B------:R-:W-:Y:S01]  /*e550*/  ISETP.GT.AND P2, PT, R140, R3, PT ;  /* 0x000000038c00720c */ /* 0x000fe20003f44270 */
[-C--:B------:R-:W-:Y:S01]  /*e560*/  FMUL R11, R11, R76.reuse ;  /* 0x0000004c0b0b7220 */ /* 0x080fe20000400000 */
[-C--:B------:R-:W-:Y:S01]  /*e570*/  FMUL R13, R13, R76.reuse ;  /* 0x0000004c0d0d7220 */ /* 0x080fe20000400000 */
[----:B------:R0:W-:Y:S01]  /*e580*/  STL.64 [R1+0x1b8], R44 ;  /* 0x0001b82c01007387 */ /* 0x0001e20000100a00 */
[----:B------:R-:W-:Y:S01]  /*e590*/  FSEL R73, R5, -INF , P2 ;  /* 0xff80000005497808 */ /* 0x000fe20001000000 */
[----:B------:R-:W-:Y:S01]  /*e5a0*/  FMUL R14, R14, R76 ;  /* 0x0000004c0e0e7220 */ /* 0x000fe20000400000 */
[----:B---3--:R-:W-:Y:S01]  /*e5b0*/  LEA R46, P3, R37, R150, 0x1 ;  /* 0x00000096252e7211 */ /* 0x008fe200078608ff */
[----:B------:R-:W-:Y:S01]  /*e5c0*/  FMUL R16, R16, R76 ;  /* 0x0000004c10107220 */ /* 0x000fe20000400000 */
[----:B------:R-:W-:Y:S01]  /*e5d0*/  ISETP.GE.AND P2, PT, R140, R4, PT ;  /* 0x000000048c00720c */ /* 0x000fe20003f46270 */
[----:B------:R-:W-:Y:S01]  /*e5e0*/  VIADD R4, R3, 0x6 ;  /* 0x0000000603047836 */ /* 0x000fe20000000000 */
[----:B------:R-:W-:Y:S01]  /*e5f0*/  LEA.HI.X.SX32 R47, R37, R0, 0x1, P3 ;  /* 0x00000000252f7211 */ /* 0x000fe200018f0eff */
[----:B------:R-:W-:Y:S01]  /*e600*/  IMAD R37, R175, 0x2, R36 ;  /* 0x00000002af257824 */ /* 0x000fe200078e0224 */
[----:B------:R-:W-:Y:S01]  /*e610*/  LEA R40, P3, R38, R150, 0x1 ;  /* 0x0000009626287211 */ /* 0x000fe200078608ff */
[----:B------:R-:W-:Y:S01]  /*e620*/  FMUL R6, R6, R76 ;  /* 0x0000004c06067220 */ /* 0x000fe20000400000 */
[----:B------:R-:W-:Y:S01]  /*e630*/  FSEL R70, R8, -INF , P2 ;  /* 0xff80000008467808 */ /* 0x000fe20001000000 */
[----:B------:R-:W-:Y:S01]  /*e640*/  STL.64 [R1+0x1b0], R46 ;  /* 0x0001b02e01007387 */ /* 0x000fe20000100a00 */
[----:B0-----:R-:W-:Y:S01]  /*e650*/  LEA R44, P1, R39, R150, 0x1 ;  /* 0x00000096272c7211 */ /* 0x001fe200078208ff */
[----:B------:R-:W-:Y:S01]  /*e660*/  FMUL R17, R17, R76 ;  /* 0x0000004c11117220 */ /* 0x000fe20000400000 */
[----:B------:R-:W-:Y:S01]  /*e670*/  LEA.HI.X.SX32 R41, R38, R0, 0x1, P3 ;  /* 0x0000000026297211 */ /* 0x000fe200018f0eff */
[----:B------:R-:W-:Y:S01]  /*e680*/  FMUL R9, R9, R76 ;  /* 0x0000004c09097220 */ /* 0x000fe20000400000 */
[----:B------:R-:W-:Y:S01]  /*e690*/  LEA.HI.X.SX32 R45, R39, R0, 0x1, P1 ;  /* 0x00000000272d7211 */ /* 0x000fe200008f0eff */
[----:B------:R-:W-:-:S02]  /*e6a0*/  VIADD R5, R3, 0x8 ;  /* 0x0000000803057836 */ /* 0x000fc40000000000 */
[-C--:B------:R-:W-:Y:S01]  /*e6b0*/  FMUL R19, R19, R76.reuse ;  /* 0x0000004c13137220 */ /* 0x080fe20000400000 */
[-C--:B------:R-:W-:Y:S01]  /*e6c0*/  FMUL R12, R12, R76.reuse ;  /* 0x0000004c0c0c7220 */ /* 0x080fe20000400000 */
[-C--:B------:R-:W-:Y:S01]  /*e6d0*/  FMUL R20, R20, R76.reuse ;  /* 0x0000004c14147220 */ /* 0x080fe20000400000 */
[----:B------:R0:W-:Y:S01]  /*e6e0*/  STL.64 [R1+0x1a8], R44 ;  /* 0x0001a82c01007387 */ /* 0x0001e20000100a00 */
[-C--:B------:R-:W-:Y:S01]  /*e6f0*/  FMUL R22, R22, R76.reuse ;  /* 0x0000004c16167220 */ /* 0x080fe20000400000 */
[-C--:B------:R-:W-:Y:S01]  /*e700*/  FMUL R15, R15, R76.reuse ;  /* 0x0000004c0f0f7220 */ /* 0x080fe20000400000 */
[-C--:B------:R-:W-:Y:S01]  /*e710*/  FMUL R23, R23, R76.reuse ;  /* 0x0000004c17177220 */ /* 0x080fe20000400000 */
[----:B------:R3:W-:Y:S01]  /*e720*/  STL.64 [R1+0x1a0], R40 ;  /* 0x0001a02801007387 */ /* 0x0007e20000100a00 */
[-C--:B------:R-:W-:Y:S01]  /*e730*/  FMUL R18, R18, R76.reuse ;  /* 0x0000004c12127220 */ /* 0x080fe20000400000 */
[-C--:B------:R-:W-:Y:S01]  /*e740*/  FMUL R21, R21, R76.reuse ;  /* 0x0000004c15157220 */ /* 0x080fe20000400000 */
[-C--:B------:R-:W-:Y:S01]  /*e750*/  FMUL R24, R24, R76.reuse ;  /* 0x0000004c18187220 */ /* 0x080fe20000400000 */
[-C--:B------:R-:W-:Y:S01]  /*e760*/  FMUL R25, R25, R76.reuse ;  /* 0x0000004c19197220 */ /* 0x080fe20000400000 */
[-C--:B------:R-:W-:Y:S01]  /*e770*/  FMUL R26, R26, R76.reuse ;  /* 0x0000004c1a1a7220 */ /* 0x080fe20000400000 */
[-C--:B------:R-:W-:Y:S01]  /*e780*/  FMUL R28, R28, R76.reuse ;  /* 0x0000004c1c1c7220 */ /* 0x080fe20000400000 */
[----:B------:R-:W-:Y:S01]  /*e790*/  FMUL R29, R29, R76 ;  /* 0x0000004c1d1d7220 */ /* 0x000fe20000400000 */
[----:B0-----:R-:W-:Y:S01]  /*e7a0*/  LEA R44, P1, R36, R150, 0x1 ;  /* 0x00000096242c7211 */ /* 0x001fe200078208ff */
[-C--:B------:R-:W-:Y:S01]  /*e7b0*/  FMUL R27, R27, R76.reuse ;  /* 0x0000004c1b1b7220 */ /* 0x080fe20000400000 */
[----:B------:R-:W0:Y:S01]  /*e7c0*/  LDC R8, c[0x0][0x3d8] ;  /* 0x0000f600ff087b82 */ /* 0x000e220000000800 */
[----:B------:R-:W-:Y:S01]  /*e7d0*/  FMUL R30, R30, R76 ;  /* 0x0000004c1e1e7220 */ /* 0x000fe20000400000 */
[----:B---3--:R-:W-:Y:S01]  /*e7e0*/  LEA R40, P3, R37, R150, 0x1 ;  /* 0x0000009625287211 */ /* 0x008fe200078608ff */
[----:B------:R-:W-:Y:S01]  /*e7f0*/  FMUL R32, R32, R76 ;  /* 0x0000004c20207220 */ /* 0x000fe20000400000 */
[-C--:B------:R-:W-:Y:S01]  /*e800*/  LEA.HI.X.SX32 R45, R36, R0.reuse, 0x1, P1 ;  /* 0x00000000242d7211 */ /* 0x080fe200008f0eff */
[----:B------:R-:W-:Y:S01]  /*e810*/  VIADD R36, R3, 0x5 ;  /* 0x0000000503247836 */ /* 0x000fe20000000000 */
[----:B------:R-:W-:Y:S01]  /*e820*/  LEA.HI.X.SX32 R41, R37, R0, 0x1, P3 ;  /* 0x0000000025297211 */ /* 0x000fe200018f0eff */
[----:B------:R-:W-:Y:S01]  /*e830*/  FMUL R31, R31, R76 ;  /* 0x0000004c1f1f7220 */ /* 0x000fe20000400000 */
[C---:B------:R-:W-:Y:S01]  /*e840*/  ISETP.GE.AND P3, PT, R140.reuse, R42, PT ;  /* 0x0000002a8c00720c */ /* 0x040fe20003f66270 */
[----:B------:R3:W-:Y:S01]  /*e850*/  STL.64 [R1+0x198], R44 ;  /* 0x0001982c01007387 */ /* 0x0007e20000100a00 */
[C---:B------:R-:W-:Y:S01]  /*e860*/  ISETP.GE.AND P1, PT, R140.reuse, R43, PT ;  /* 0x0000002b8c00720c */ /* 0x040fe20003f26270 */
[----:B------:R-:W-:Y:S01]  /*e870*/  FMUL R43, R35, R76 ;  /* 0x0000004c232b7220 */ /* 0x000fe20000400000 */
[----:B------:R-:W-:Y:S01]  /*e880*/  FSEL R71, R7, -INF , P3 ;  /* 0xff80000007477808 */ /* 0x000fe20001800000 */
[----:B------:R-:W0:Y:S01]  /*e890*/  LDC R35, c[0x0][0x3d8] ;  /* 0x0000f600ff237b82 */ /* 0x000e220000000800 */
[----:B------:R-:W-:Y:S01]  /*e8a0*/  ISETP.GE.AND P3, PT, R140, R4, PT ;  /* 0x000000048c00720c */ /* 0x000fe20003f66270 */
[----:B------:R-:W-:Y:S01]  /*e8b0*/  VIADD R4, R3, 0x7 ;  /* 0x0000000703047836 */ /* 0x000fe20000000000 */
[----:B------:R-:W-:Y:S01]  /*e8c0*/  FSEL R72, R6, -INF , P1 ;  /* 0xff80000006487808 */ /* 0x000fe20000800000 */
[----:B------:R0:W-:Y:S01]  /*e8d0*/  STL.64 [R1+0x190], R40 ;  /* 0x0001902801007387 */ /* 0x0001e20000100a00 */
[----:B------:R-:W-:-:S02]  /*e8e0*/  FSEL R68, R10, -INF , P3 ;  /* 0xff8000000a447808 */ /* 0x000fc40001800000 */
[----:B------:R-:W-:Y:S01]  /*e8f0*/  ISETP.GE.AND P2, PT, R140, R4, PT ;  /* 0x000000048c00720c */ /* 0x000fe20003f46270 */
[----:B------:R-:W0:Y:S01]  /*e900*/  LDC R6, c[0x0][0x3d8] ;  /* 0x0000f600ff067b82 */ /* 0x000e220000000800 */
[----:B------:R-:W-:Y:S01]  /*e910*/  IADD3 R4, PT, PT, R3, 0x9, RZ ;  /* 0x0000000903047810 */ /* 0x000fe20007ffe0ff */
[-C--:B---3--:R-:W-:Y:S01]  /*e920*/  FMUL R44, R34, R76.reuse ;  /* 0x0000004c222c7220 */ /* 0x088fe20000400000 */
[----:B------:R-:W-:Y:S01]  /*e930*/  FSEL R67, R11, -INF , P2 ;  /* 0xff8000000b437808 */ /* 0x000fe20001000000 */
[----:B------:R-:W-:Y:S01]  /*e940*/  FMUL R45, R33, R76 ;  /* 0x0000004c212d7220 */ /* 0x000fe20000400000 */
[C---:B------:R-:W-:Y:S01]  /*e950*/  ISETP.GE.AND P3, PT, R140.reuse, R4, PT ;  /* 0x000000048c00720c */ /* 0x040fe20003f66270 */
[----:B------:R-:W-:Y:S01]  /*e960*/  VIADD R4, R3, 0xa ;  /* 0x0000000a03047836 */ /* 0x000fe20000000000 */
[C---:B------:R-:W-:Y:S01]  /*e970*/  ISETP.GE.AND P1, PT, R140.reuse, R36, PT ;  /* 0x000000248c00720c */ /* 0x040fe20003f26270 */
[----:B------:R-:W3:Y:S01]  /*e980*/  LDC R10, c[0x0][0x3d8] ;  /* 0x0000f600ff0a7b82 */ /* 0x000ee20000000800 */
[----:B------:R-:W-:Y:S01]  /*e990*/  FSEL R65, R13, -INF , P3 ;  /* 0xff8000000d417808 */ /* 0x000fe20001800000 */
[----:B------:R-:W-:Y:S01]  /*e9a0*/  STL [R1+0x1074], R140 ;  /* 0x0010748c01007387 */ /* 0x000fe20000100800 */
[----:B------:R-:W-:Y:S01]  /*e9b0*/  ISETP.GE.AND P2, PT, R140, R4, PT ;  /* 0x000000048c00720c */ /* 0x000fe20003f46270 */
[----:B------:R-:W-:Y:S01]  /*e9c0*/  VIADD R4, R3, 0xc ;  /* 0x0000000c03047836 */ /* 0x000fe20000000000 */
[----:B------:R-:W-:-:S02]  /*e9d0*/  FSEL R69, R9, -INF , P1 ;  /* 0xff80000009457808 */ /* 0x000fc40000800000 */
[----:B------:R-:W-:Y:S01]  /*e9e0*/  FSEL R64, R14, -INF , P2 ;  /* 0xff8000000e407808 */ /* 0x000fe20001000000 */
[----:B------:R-:W1:Y:S01]  /*e9f0*/  LDC R13, c[0x0][0x3d8] ;  /* 0x0000f600ff0d7b82 */ /* 0x000e620000000800 */
[C---:B------:R-:W-:Y:S01]  /*ea00*/  ISETP.GE.AND P3, PT, R140.reuse, R4, PT ;  /* 0x000000048c00720c */ /* 0x040fe20003f66270 */
[C---:B------:R-:W-:Y:S01]  /*ea10*/  VIADD R4, R3.reuse, 0xd ;  /* 0x0000000d03047836 */ /* 0x040fe20000000000 */
[----:B------:R-:W-:Y:S01]  /*ea20*/  ISETP.GE.AND P1, PT, R140, R5, PT ;  /* 0x000000058c00720c */ /* 0x000fe20003f26270 */
[C---:B------:R-:W-:Y:S01]  /*ea30*/  VIADD R5, R3.reuse, 0xb ;  /* 0x0000000b03057836 */ /* 0x040fe20000000000 */
[----:B------:R-:W-:Y:S02]  /*ea40*/  FSEL R62, R16, -INF , P3 ;  /* 0xff800000103e7808 */ /* 0x000fe40001800000 */
[----:B------:R-:W-:Y:S01]  /*ea50*/  ISETP.GE.AND P2, PT, R140, R4, PT ;  /* 0x000000048c00720c */ /* 0x000fe20003f46270 */
[----:B------:R-:W-:Y:S01]  /*ea60*/  VIADD R4, R3, 0xf ;  /* 0x0000000f03047836 */ /* 0x000fe20000000000 */
[----:B------:R-:W-:Y:S01]  /*ea70*/  FSEL R66, R12, -INF , P1 ;  /* 0xff8000000c427808 */ /* 0x000fe20000800000 */
[----:B0-----:R-:W-:Y:S01]  /*ea80*/  IMAD R37, R6, 0x2, R37 ;  /* 0x0000000206257824 */ /* 0x001fe200078e0225 */
[----:B------:R-:W-:Y:S01]  /*ea90*/  FSEL R61, R17, -INF , P2 ;  /* 0xff800000113d7808 */ /* 0x000fe20001000000 */
[----:B------:R-:W0:Y:S01]  /*eaa0*/  LDC R16, c[0x0][0x3d8] ;  /* 0x0000f600ff107b82 */ /* 0x000e220000000800 */
[C---:B------:R-:W-:Y:S01]  /*eab0*/  ISETP.GE.AND P3, PT, R140.reuse, R4, PT ;  /* 0x000000048c00720c */ /* 0x040fe20003f66270 */
[C---:B------:R-:W-:Y:S01]  /*eac0*/  VIADD R4, R3.reuse, 0x10 ;  /* 0x0000001003047836 */ /* 0x040fe20000000000 */
[----:B------:R-:W-:Y:S01]  /*ead0*/  ISETP.GE.AND P1, PT, R140, R5, PT ;  /* 0x000000058c00720c */ /* 0x000fe20003f26270 */
[----:B------:R-:W-:Y:S01]  /*eae0*/  VIADD R5, R3, 0xe ;  /* 0x0000000e03057836 */ /* 0x000fe20000000000 */
[----:B------:R-:W-:-:S02]  /*eaf0*/  FSEL R59, R19, -INF , P3 ;  /* 0xff800000133b7808 */ /* 0x000fc40001800000 */
[----:B------:R-:W-:Y:S01]  /*eb00*/  ISETP.GE.AND P2, PT, R140, R4, PT ;  /* 0x000000048c00720c */ /* 0x000fe20003f46270 */
[----:B------:R-:W0:Y:S01]  /*eb10*/  LDC R19, c[0x0][0x3d8] ;  /* 0x0000f600ff137b82 */ /* 0x000e220000000800 */
[C---:B------:R-:W-:Y:S02]  /*eb20*/  IADD3 R4, PT, PT, R3.reuse, 0x12, RZ ;  /* 0x0000001203047810 */ /* 0x040fe40007ffe0ff */
[----:B------:R-:W-:Y:S02]  /*eb30*/  FSEL R58, R20, -INF , P2 ;  /* 0xff800000143a7808 */ /* 0x000fe40001000000 */
[----:B------:R-:W-:Y:S01]  /*eb40*/  ISETP.GE.AND P3, PT, R140, R4, PT ;  /* 0x000000048c00720c */ /* 0x000fe20003f66270 */
[----:B------:R-:W-:Y:S01]  /*eb50*/  VIADD R4, R3, 0x13 ;  /* 0x0000001303047836 */ /* 0x000fe20000000000 */
[----:B------:R-:W-:Y:S01]  /*eb60*/  FSEL R63, R15, -INF , P1 ;  /* 0xff8000000f3f7808 */ /* 0x000fe20000800000 */
[----:B------:R-:W0:Y:S01]  /*eb70*/  LDC R20, c[0x0][0x3d8] ;  /* 0x0000f600ff147b82 */ /* 0x000e220000000800 */
[----:B------:R-:W-:-:S02]  /*eb80*/  FSEL R56, R22, -INF , P3 ;  /* 0xff80000016387808 */ /* 0x000fc40001800000 */
[C---:B------:R-:W-:Y:S01]  /*eb90*/  ISETP.GE.AND P2, PT, R140.reuse, R4, PT ;  /* 0x000000048c00720c */ /* 0x040fe20003f46270 */
[C---:B------:R-:W-:Y:S01]  /*eba0*/  VIADD R4, R3.reuse, 0x15 ;  /* 0x0000001503047836 */ /* 0x040fe20000000000 */
[----:B------:R-:W-:Y:S01]  /*ebb0*/  ISETP.GE.AND P1, PT, R140, R5, PT ;  /* 0x000000058c00720c */ /* 0x000fe20003f26270 */
[----:B------:R-:W-:Y:S01]  /*ebc0*/  VIADD R5, R3, 0x11 ;  /* 0x0000001103057836 */ /* 0x000fe20000000000 */
[----:B------:R-:W-:Y:S01]  /*ebd0*/  FSEL R55, R23, -INF , P2 ;  /* 0xff80000017377808 */ /* 0x000fe20001000000 */
[----:B------:R-:W0:Y:S01]  /*ebe0*/  LDC R22, c[0x0][0x3d8] ;  /* 0x0000f600ff167b82 */ /* 0x000e220000000800 */
[----:B------:R-:W-:Y:S02]  /*ebf0*/  FSEL R60, R18, -INF , P1 ;  /* 0xff800000123c7808 */ /* 0x000fe40000800000 */
[C---:B------:R-:W-:Y:S01]  /*ec00*/  ISETP.GE.AND P1, PT, R140.reuse, R5, PT ;  /* 0x000000058c00720c */ /* 0x040fe20003f26270 */
[C---:B------:R-:W-:Y:S01]  /*ec10*/  VIADD R5, R3.reuse, 0x14 ;  /* 0x0000001403057836 */ /* 0x040fe20000000000 */
[C---:B------:R-:W-:Y:S01]  /*ec20*/  ISETP.GE.AND P3, PT, R140.reuse, R4, PT ;  /* 0x000000048c00720c */ /* 0x040fe20003f66270 */
[----:B------:R-:W-:Y:S01]  /*ec30*/  VIADD R4, R3, 0x16 ;  /* 0x0000001603047836 */ /* 0x000fe20000000000 */
[----:B------:R-:W-:Y:S01]  /*ec40*/  FSEL R57, R21, -INF , P1 ;  /* 0xff80000015397808 */ /* 0x000fe20000800000 */
[----:B------:R-:W1:Y:S01]  /*ec50*/  LDC R23, c[0x0][0x3d8] ;  /* 0x0000f600ff177b82 */ /* 0x000e620000000800 */
[C---:B------:R-:W-:Y:S01]  /*ec60*/  ISETP.GE.AND P1, PT, R140.reuse, R5, PT ;  /* 0x000000058c00720c */ /* 0x040fe20003f26270 */
[C---:B------:R-:W-:Y:S01]  /*ec70*/  VIADD R5, R3.reuse, 0x17 ;  /* 0x0000001703057836 */ /* 0x040fe20000000000 */
[----:B------:R-:W-:Y:S01]  /*ec80*/  ISETP.GE.AND P2, PT, R140, R4, PT ;  /* 0x000000048c00720c */ /* 0x000fe20003f46270 */
[----:B------:R-:W-:Y:S01]  /*ec90*/  VIADD R4, R3, 0x19 ;  /* 0x0000001903047836 */ /* 0x000fe20000000000 */
[----:B------:R-:W-:-:S02]  /*eca0*/  FSEL R54, R24, -INF , P1 ;  /* 0xff80000018367808 */ /* 0x000fc40000800000 */
[----:B------:R-:W-:Y:S01]  /*ecb0*/  ISETP.GE.AND P1, PT, R140, R5, PT ;  /* 0x000000058c00720c */ /* 0x000fe20003f26270 */
[----:B------:R-:W2:Y:S01]  /*ecc0*/  LDC R21, c[0x0][0x3d8] ;  /* 0x0000f600ff157b82 */ /* 0x000ea20000000800 */
[----:B------:R-:W-:Y:S01]  /*ecd0*/  VIADD R5, R3, 0x18 ;  /* 0x0000001803057836 */ /* 0x000fe20000000000 */
[----:B------:R-:W-:Y:S02]  /*ece0*/  FSEL R53, R25, -INF , P3 ;  /* 0xff80000019357808 */ /* 0x000fe40001800000 */
[----:B------:R-:W-:Y:S02]  /*ecf0*/  FSEL R52, R26, -INF , P2 ;  /* 0xff8000001a347808 */ /* 0x000fe40001000000 */
[----:B------:R-:W-:Y:S01]  /*ed00*/  ISETP.GE.AND P3, PT, R140, R5, PT ;  /* 0x000000058c00720c */ /* 0x000fe20003f66270 */
[----:B------:R-:W-:Y:S01]  /*ed10*/  VIADD R5, R3, 0x1a ;  /* 0x0000001a03057836 */ /* 0x000fe20000000000 */
[----:B------:R-:W3:Y:S01]  /*ed20*/  LDC R18, c[0x0][0x3d8] ;  /* 0x0000f600ff127b82 */ /* 0x000ee20000000800 */
[----:B0-----:R-:W-:Y:S01]  /*ed30*/  IMAD R22, R22, 0x2, R37 ;  /* 0x0000000216167824 */ /* 0x001fe200078e0225 */
[----:B------:R-:W-:-:S02]  /*ed40*/  ISETP.GE.AND P2, PT, R140, R4, PT ;  /* 0x000000048c00720c */ /* 0x000fc40003f46270 */
[----:B------:R-:W-:Y:S02]  /*ed50*/  IADD3 R4, PT, PT, R3, 0x1b, RZ ;  /* 0x0000001b03047810 */ /* 0x000fe40007ffe0ff */
[----:B------:R-:W-:Y:S02]  /*ed60*/  FSEL R50, R28, -INF , P3 ;  /* 0xff8000001c327808 */ /* 0x000fe40001800000 */
[----:B------:R-:W0:Y:S01]  /*ed70*/  LDC R17, c[0x0][0x3d8] ;  /* 0x0000f600ff117b82 */ /* 0x000e220000000800 */
[----:B-1----:R-:W-:Y:S01]  /*ed80*/  IMAD R23, R23, 0x2, R22 ;  /* 0x0000000217177824 */ /* 0x002fe200078e0216 */
[----:B------:R-:W-:Y:S01]  /*ed90*/  ISETP.GE.AND P3, PT, R140, R4, PT ;  /* 0x000000048c00720c */ /* 0x000fe20003f66270 */
[----:B------:R-:W-:Y:S01]  /*eda0*/  VIADD R4, R3, 0x1c ;  /* 0x0000001c03047836 */ /* 0x000fe20000000000 */
[----:B------:R-:W-:Y:S01]  /*edb0*/  FSEL R49, R29, -INF , P2 ;  /* 0xff8000001d317808 */ /* 0x000fe20001000000 */
[----:B------:R-:W-:Y:S01]  /*edc0*/  IMAD R20, R20, 0x2, R23 ;  /* 0x0000000214147824 */ /* 0x000fe200078e0217 */
[----:B------:R-:W-:-:S02]  /*edd0*/  FSEL R51, R27, -INF , P1 ;  /* 0xff8000001b337808 */ /* 0x000fc40000800000 */
[----:B------:R-:W1:Y:S01]  /*ede0*/  LDC R14, c[0x0][0x3d8] ;  /* 0x0000f600ff0e7b82 */ /* 0x000e620000000800 */
[----:B--2---:R-:W-:Y:S01]  /*edf0*/  IMAD R21, R21, 0x2, R20 ;  /* 0x0000000215157824 */ /* 0x004fe200078e0214 */
[C---:B------:R-:W-:Y:S01]  /*ee00*/  ISETP.GE.AND P2, PT, R140.reuse, R4, PT ;  /* 0x000000048c00720c */ /* 0x040fe20003f46270 */
[----:B------:R-:W-:Y:S01]  /*ee10*/  VIADD R4, R3, 0x1d ;  /* 0x0000001d03047836 */ /* 0x000fe20000000000 */
[----:B------:R-:W-:Y:S02]  /*ee20*/  ISETP.GE.AND P1, PT, R140, R5, PT ;  /* 0x000000058c00720c */ /* 0x000fe40003f26270 */
[----:B------:R-:W-:Y:S02]  /*ee30*/  FSEL R46, R32, -INF , P2 ;  /* 0xff800000202e7808 */ /* 0x000fe40001000000 */
[----:B------:R-:W2:Y:S01]  /*ee40*/  LDC R15, c[0x0][0x3d8] ;  /* 0x0000f600ff0f7b82 */ /* 0x000ea20000000800 */
[----:B---3--:R-:W-:Y:S01]  /*ee50*/  IMAD R18, R18, 0x2, R21 ;  /* 0x0000000212127824 */ /* 0x008fe200078e0215 */
[----:B------:R-:W-:-:S02]  /*ee60*/  FSEL R48, R30, -INF , P1 ;  /* 0xff8000001e307808 */ /* 0x000fc40000800000 */
[----:B------:R-:W-:Y:S01]  /*ee70*/  ISETP.GE.AND P1, PT, R140, R4, PT ;  /* 0x000000048c00720c */ /* 0x000fe20003f26270 */
[----:B------:R-:W-:Y:S01]  /*ee80*/  IMAD R19, R19, 0x2, R18 ;  /* 0x0000000213137824 */ /* 0x000fe200078e0212 */
[----:B------:R-:W-:Y:S01]  /*ee90*/  FSEL R47, R31, -INF , P3 ;  /* 0xff8000001f2f7808 */ /* 0x000fe20001800000 */
[C---:B------:R-:W-:Y:S01]  /*eea0*/  VIADD R4, R3.reuse, 0x1e ;  /* 0x0000001e03047836 */ /* 0x040fe20000000000 */
[----:B------:R-:W3:Y:S01]  /*eeb0*/  LDC R12, c[0x0][0x3d8] ;  /* 0x0000f600ff0c7b82 */ /* 0x000ee20000000800 */
[----:B------:R-:W-:Y:S01]  /*eec0*/  IMAD R16, R16, 0x2, R19 ;  /* 0x0000000210107824 */ /* 0x000fe200078e0213 */
[----:B------:R-:W-:Y:S02]  /*eed0*/  IADD3 R3, PT, PT, R3, 0x1f, RZ ;  /* 0x0000001f03037810 */ /* 0x000fe40007ffe0ff */
[C---:B------:R-:W-:Y:S01]  /*eee0*/  ISETP.GE.AND P3, PT, R140.reuse, R4, PT ;  /* 0x000000048c00720c */ /* 0x040fe20003f66270 */
[----:B0-----:R-:W-:Y:S01]  /*eef0*/  IMAD R17, R17, 0x2, R16 ;  /* 0x0000000211117824 */ /* 0x001fe200078e0210 */
[----:B------:R-:W-:-:S02]  /*ef00*/  ISETP.GE.AND P2, PT, R140, R3, PT ;  /* 0x000000038c00720c */ /* 0x000fc40003f46270 */
[----:B------:R-:W0:Y:S01]  /*ef10*/  LDC R11, c[0x0][0x3d8] ;  /* 0x0000f600ff0b7b82 */ /* 0x000e220000000800 */
[----:B-1----:R-:W-:Y:S01]  /*ef20*/  IMAD R14, R14, 0x2, R17 ;  /* 0x000000020e0e7824 */ /* 0x002fe200078e0211 */
[----:B------:R-:W-:Y:S02]  /*ef30*/  FSEL R45, R45, -INF , P1 ;  /* 0xff8000002d2d7808 */ /* 0x000fe40000800000 */
[----:B------:R-:W-:Y:S02]  /*ef40*/  LEA R134, P1, R37, R150, 0x1 ;  /* 0x0000009625867211 */ /* 0x000fe400078208ff */
[----:B------:R-:W-:Y:S01]  /*ef50*/  FSEL R43, R43, -INF , P2 ;  /* 0xff8000002b2b7808 */ /* 0x000fe20001000000 */
[----:B--2---:R-:W-:Y:S01]  /*ef60*/  IMAD R15, R15, 0x2, R14 ;  /* 0x000000020f0f7824 */ /* 0x004fe200078e020e */
[----:B------:R-:W1:Y:S01]  /*ef70*/  LDC R9, c[0x0][0x3d8] ;  /* 0x0000f600ff097b82 */ /* 0x000e620000000800 */
[----:B------:R-:W-:Y:S02]  /*ef80*/  LEA.HI.X.SX32 R135, R37, R0, 0x1, P1 ;  /* 0x0000000025877211 */ /* 0x000fe400008f0eff */
[----:B------:R-:W-:-:S02]  /*ef90*/  LEA R136, P1, R22, R150, 0x1 ;  /* 0x0000009616887211 */ /* 0x000fc400078208ff */
[----:B------:R-:W-:Y:S01]  /*efa0*/  FMNMX3 R41, R74, R73, R72, !PT ;  /* 0x000000494a297276 */ /* 0x000fe20007800048 */
[----:B------:R2:W-:Y:S01]  /*efb0*/  STL.64 [R1+0x188], R134 ;  /* 0x0001888601007387 */ /* 0x0005e20000100a00 */
[----:B---3--:R-:W-:Y:S01]  /*efc0*/  IMAD R12, R12, 0x2, R15 ;  /* 0x000000020c0c7824 */ /* 0x008fe200078e020f */
[----:B------:R-:W3:Y:S01]  /*efd0*/  LDC R6, c[0x0][0x3d8] ;  /* 0x0000f600ff067b82 */ /* 0x000ee20000000800 */
[----:B------:R-:W-:Y:S02]  /*efe0*/  LEA.HI.X.SX32 R137, R22, R0, 0x1, P1 ;  /* 0x0000000016897211 */ /* 0x000fe400008f0eff */
[----:B------:R-:W-:Y:S01]  /*eff0*/  IMAD R13, R13, 0x2, R12 ;  /* 0x000000020d0d7824 */ /* 0x000fe200078e020c */
[----:B------:R-:W-:Y:S02]  /*f000*/  FMNMX3 R41, R41, R71, R70, !PT ;  /* 0x0000004729297276 */ /* 0x000fe40007800046 */
[----:B------:R0:W-:Y:S01]  /*f010*/  STL.64 [R1+0x180], R136 ;  /* 0x0001808801007387 */ /* 0x0001e20000100a00 */
[----:B------:R-:W-:Y:S01]  /*f020*/  FSEL R44, R44, -INF , P3 ;  /* 0xff8000002c2c7808 */ /* 0x000fe20001800000 */
[----:B------:R-:W4:Y:S01]  /*f030*/  LDC R7, c[0x0][0x3d8] ;  /* 0x0000f600ff077b82 */ /* 0x000f220000000800 */
[----:B------:R-:W-:-:S02]  /*f040*/  LEA R10, R10, R13, 0x1 ;  /* 0x0000000d0a0a7211 */ /* 0x000fc400078e08ff */
[----:B--2---:R-:W-:Y:S02]  /*f050*/  LEA R134, P2, R23, R150, 0x1 ;  /* 0x0000009617867211 */ /* 0x004fe400078408ff */
[----:B------:R-:W-:Y:S01]  /*f060*/  FMNMX3 R41, R41, R69, R68, !PT ;  /* 0x0000004529297276 */ /* 0x000fe20007800044 */
[----:B0-----:R-:W-:Y:S01]  /*f070*/  IMAD R11, R11, 0x2, R10 ;  /* 0x000000020b0b7824 */ /* 0x001fe200078e020a */
[----:B------:R-:W-:Y:S01]  /*f080*/  LEA.HI.X.SX32 R135, R23, R0, 0x1, P2 ;  /* 0x0000000017877211 */ /* 0x000fe200010f0eff */
[----:B------:R-:W0:Y:S01]  /*f090*/  LDC R3, c[0x0][0x3d8] ;  /* 0x0000f600ff037b82 */ /* 0x000e220000000800 */
[----:B------:R-:W-:Y:S01]  /*f0a0*/  FMNMX3 R41, R41, R67, R66, !PT ;  /* 0x0000004329297276 */ /* 0x000fe20007800042 */
[----:B------:R-:W-:Y:S01]  /*f0b0*/  IMAD R8, R8, 0x2, R11 ;  /* 0x0000000208087824 */ /* 0x000fe200078e020b */
[C---:B------:R-:W-:Y:S01]  /*f0c0*/  LEA R136, P1, R20.reuse, R150, 0x1 ;  /* 0x0000009614887211 */ /* 0x040fe200078208ff */
[----:B------:R2:W-:Y:S01]  /*f0d0*/  STL.64 [R1+0x178], R134 ;  /* 0x0001788601007387 */ /* 0x0005e20000100a00 */
[----:B------:R-:W-:Y:S01]  /*f0e0*/  FMNMX3 R41, R41, R65, R64, !PT ;  /* 0x0000004129297276 */ /* 0x000fe20007800040 */
[----:B-1----:R-:W-:Y:S01]  /*f0f0*/  IMAD R9, R9, 0x2, R8 ;  /* 0x0000000209097824 */ /* 0x002fe200078e0208 */
[----:B------:R-:W-:Y:S01]  /*f100*/  LEA.HI.X.SX32 R137, R20, R0, 0x1, P1 ;  /* 0x0000000014897211 */ /* 0x000fe200008f0eff */
[----:B------:R-:W1:Y:S01]  /*f110*/  LDC R4, c[0x0][0x3d8] ;  /* 0x0000f600ff047b82 */ /* 0x000e620000000800 */
[----:B------:R-:W-:Y:S01]  /*f120*/  FMNMX3 R41, R41, R63, R62, !PT ;  /* 0x0000003f29297276 */ /* 0x000fe2000780003e */
[----:B---3--:R-:W-:-:S02]  /*f130*/  IMAD R6, R6, 0x2, R9 ;  /* 0x0000000206067824 */ /* 0x008fc400078e0209 */
[----:B------:R-:W-:Y:S01]  /*f140*/  STL.64 [R1+0x170], R136 ;  /* 0x0001708801007387 */ /* 0x000fe20000100a00 */
[----:B------:R-:W-:-:S03]  /*f150*/  FMNMX3 R41, R41, R61, R60, !PT ;  /* 0x0000003d29297276 */ /* 0x000fc6000780003c */
[----:B------:R-:W3:Y:S01]  /*f160*/  LDC R5, c[0x0][0x3d8] ;  /* 0x0000f600ff057b82 */ /* 0x000ee20000000800 */
[----:B----4-:R-:W-:Y:S01]  /*f170*/  IMAD R7, R7, 0x2, R6 ;  /* 0x0000000207077824 */ /* 0x010fe200078e0206 */
[----:B--2---:R-:W-:Y:S01]  /*f180*/  LEA R134, P2, R21, R150, 0x1 ;  /* 0x0000009615867211 */ /* 0x004fe200078408ff */
[----:B------:R-:W-:Y:S01]  /*f190*/  STL.64 [R1+0x11d8], R80 ;  /* 0x0011d85001007387 */ /* 0x000fe20000100a00 */
[----:B------:R-:W-:Y:S02]  /*f1a0*/  FMNMX3 R41, R41, R59, R58, !PT ;  /* 0x0000003b29297276 */ /* 0x000fe4000780003a */
[----:B------:R-:W-:Y:S02]  /*f1b0*/  LEA.HI.X.SX32 R135, R21, R0, 0x1, P2 ;  /* 0x0000000015877211 */ /* 0x000fe400010f0eff */
[----:B------:R-:W2:Y:S01]  /*f1c0*/  LDC R26, c[0x0][0x3d8] ;  /* 0x0000f600ff1a7b82 */ /* 0x000ea20000000800 */
[----:B0-----:R-:W-:Y:S01]  /*f1d0*/  IMAD R3, R3, 0x2, R7 ;  /* 0x0000000203037824 */ /* 0x001fe200078e0207 */
[----:B------:R-:W-:Y:S01]  /*f1e0*/  FMNMX3 R41, R41, R57, R56, !PT ;  /* 0x0000003929297276 */ /* 0x000fe20007800038 */
[----:B------:R0:W-:Y:S03]  /*f1f0*/  STL.64 [R1+0x168], R134 ;  /* 0x0001688601007387 */ /* 0x0001e60000100a00 */
[----:B------:R-:W-:-:S02]  /*f200*/  FMNMX3 R41, R41, R55, R54, !PT ;  /* 0x0000003729297276 */ /* 0x000fc40007800036 */
[----:B------:R-:W4:Y:S01]  /*f210*/  LDC R25, c[0x0][0x3d8] ;  /* 0x0000f600ff197b82 */ /* 0x000f220000000800 */
[----:B-1----:R-:W-:Y:S01]  /*f220*/  IMAD R4, R4, 0x2, R3 ;  /* 0x0000000204047824 */ /* 0x002fe200078e0203 */
[----:B------:R-:W-:-:S04]  /*f230*/  FMNMX3 R41, R41, R53, R52, !PT ;  /* 0x0000003529297276 */ /* 0x000fc80007800034 */
[----:B------:R-:W-:Y:S02]  /*f240*/  FMNMX3 R41, R41, R51, R50, !PT ;  /* 0x0000003329297276 */ /* 0x000fe40007800032 */
[----:B------:R-:W1:Y:S01]  /*f250*/  LDC R24, c[0x0][0x3d8] ;  /* 0x0000f600ff187b82 */ /* 0x000e620000000800 */
[----:B---3--:R-:W-:Y:S01]  /*f260*/  IMAD R5, R5, 0x2, R4 ;  /* 0x0000000205057824 */ /* 0x008fe200078e0204 */
[C---:B0-----:R-:W-:Y:S02]  /*f270*/  LEA R134, P1, R18.reuse, R150, 0x1 ;  /* 0x0000009612867211 */ /* 0x041fe400078208ff */
[----:B------:R-:W-:Y:S02]  /*f280*/  FMNMX3 R41, R41, R49, R48, !PT ;  /* 0x0000003129297276 */ /* 0x000fe40007800030 */
[----:B------:R-:W-:Y:S02]  /*f290*/  LEA.HI.X.SX32 R135, R18, R0, 0x1, P1 ;  /* 0x0000000012877211 */ /* 0x000fe400008f0eff */
[----:B------:R-:W0:Y:S01]  /*f2a0*/  LDC R29, c[0x0][0x3d8] ;  /* 0x0000f600ff1d7b82 */ /* 0x000e220000000800 */
[----:B--2---:R-:W-:-:S02]  /*f2b0*/  LEA R26, R26, R5, 0x1 ;  /* 0x000000051a1a7211 */ /* 0x004fc400078e08ff */
[----:B------:R2:W-:Y:S01]  /*f2c0*/  STL.64 [R1+0x160], R134 ;  /* 0x0001608601007387 */ /* 0x0005e20000100a00 */
[C---:B------:R-:W-:Y:S02]  /*f2d0*/  LEA R250, P1, R16.reuse, R150, 0x1 ;  /* 0x0000009610fa7211 */ /* 0x040fe400078208ff */
[----:B------:R-:W-:Y:S01]  /*f2e0*/  FMNMX3 R41, R41, R47, R46, !PT ;  /* 0x0000002f29297276 */ /* 0x000fe2000780002e */
[----:B------:R3:W-:Y:S01]  /*f2f0*/  STL.64 [R1+0x11e0], R82 ;  /* 0x0011e05201007387 */ /* 0x0007e20000100a00 */
[----:B------:R-:W2:Y:S01]  /*f300*/  LDC R28, c[0x0][0x3d8] ;  /* 0x0000f600ff1c7b82 */ /* 0x000ea20000000800 */
[----:B----4-:R-:W-:Y:S01]  /*f310*/  IMAD R25, R25, 0x2, R26 ;  /* 0x0000000219197824 */ /* 0x010fe200078e021a */
[----:B------:R-:W-:Y:S02]  /*f320*/  LEA.HI.X.SX32 R251, R16, R0, 0x1, P1 ;  /* 0x0000000010fb7211 */ /* 0x000fe400008f0eff */
[----:B------:R-:W-:-:S04]  /*f330*/  FMNMX3 R41, R41, R45, R44, !PT ;  /* 0x0000002d29297276 */ /* 0x000fc8000780002c */
[----:B------:R-:W4:Y:S01]  /*f340*/  LDC R27, c[0x0][0x3d8] ;  /* 0x0000f600ff1b7b82 */ /* 0x000f220000000800 */
[----:B-1----:R-:W-:-:S07]  /*f350*/  IMAD R24, R24, 0x2, R25 ;  /* 0x0000000218187824 */ /* 0x002fce00078e0219 */
[----:B------:R-:W1:Y:S01]  /*f360*/  LDC R32, c[0x0][0x3d8] ;  /* 0x0000f600ff207b82 */ /* 0x000e620000000800 */
[----:B0-----:R-:W-:-:S07]  /*f370*/  IMAD R29, R29, 0x2, R24 ;  /* 0x000000021d1d7824 */ /* 0x001fce00078e0218 */
[----:B------:R-:W0:Y:S01]  /*f380*/  LDC R31, c[0x0][0x3d8] ;  /* 0x0000f600ff1f7b82 */ /* 0x000e220000000800 */
[----:B--2---:R-:W-:-:S07]  /*f390*/  IMAD R28, R28, 0x2, R29 ;  /* 0x000000021c1c7824 */ /* 0x004fce00078e021d */
[----:B------:R-:W2:Y:S01]  /*f3a0*/  LDC R30, c[0x0][0x3d8] ;  /* 0x0000f600ff1e7b82 */ /* 0x000ea20000000800 */
[----:B----4-:R-:W-:-:S07]  /*f3b0*/  IMAD R27, R27, 0x2, R28 ;  /* 0x000000021b1b7824 */ /* 0x010fce00078e021c */
[----:B------:R-:W4:Y:S01]  /*f3c0*/  LDC R34, c[0x0][0x3d8] ;  /* 0x0000f600ff227b82 */ /* 0x000f220000000800 */
[----:B-1----:R-:W-:-:S07]  /*f3d0*/  IMAD R32, R32, 0x2, R27 ;  /* 0x0000000220207824 */ /* 0x002fce00078e021b */
[----:B------:R-:W1:Y:S01]  /*f3e0*/  LDC R33, c[0x0][0x3d8] ;  /* 0x0000f600ff217b82 */ /* 0x000e620000000800 */
[----:B0-----:R-:W-:-:S07]  /*f3f0*/  IMAD R31, R31, 0x2, R32 ;  /* 0x000000021f1f7824 */ /* 0x001fce00078e0220 */
[----:B------:R-:W0:Y:S01]  /*f400*/  LDC R39, c[0x0][0x3d8] ;  /* 0x0000f600ff277b82 */ /* 0x000e220000000800 */
[----:B--2---:R-:W-:-:S05]  /*f410*/  IMAD R30, R30, 0x2, R31 ;  /* 0x000000021e1e7824 */ /* 0x004fca00078e021f */
[----:B------:R-:W-:Y:S02]  /*f420*/  LEA R35, R35, R30, 0x1 ;  /* 0x0000001e23237211 */ /* 0x000fe400078e08ff */
[----:B------:R-:W2:Y:S03]  /*f430*/  LDC R38, c[0x0][0x3d8] ;  /* 0x0000f600ff267b82 */ /* 0x000ea60000000800 */
[----:B----4-:R-:W-:-:S05]  /*f440*/  IMAD R34, R34, 0x2, R35 ;  /* 0x0000000222227824 */ /* 0x010fca00078e0223 */
[----:B------:R-:W4:Y:S01]  /*f450*/  LDC R36, c[0x0][0x3d8] ;  /* 0x0000f600ff247b82 */ /* 0x000f220000000800 */
[----:B-1----:R-:W-:-:S07]  /*f460*/  IMAD R33, R33, 0x2, R34 ;  /* 0x0000000221217824 */ /* 0x002fce00078e0222 */
[----:B------:R-:W1:Y:S01]  /*f470*/  LDC R40, c[0x0][0x3d8] ;  /* 0x0000f600ff287b82 */ /* 0x000e620000000800 */
[----:B0-----:R-:W-:-:S07]  /*f480*/  IMAD R39, R39, 0x2, R33 ;  /* 0x0000000227277824 */ /* 0x001fce00078e0221 */
[----:B------:R-:W0:Y:S01]  /*f490*/  LDC R42, c[0x0][0x3d8] ;  /* 0x0000f600ff2a7b82 */ /* 0x000e220000000800 */
[----:B--2---:R-:W-:-:S04]  /*f4a0*/  IMAD R38, R38, 0x2, R39 ;  /* 0x0000000226267824 */ /* 0x004fc800078e0227 */
[----:B----4-:R-:W-:-:S03]  /*f4b0*/  IMAD R36, R36, 0x2, R38 ;  /* 0x0000000224247824 */ /* 0x010fc600078e0226 */
[----:B------:R-:W2:Y:S01]  /*f4c0*/  LDC R121, c[0x0][0x3d8] ;  /* 0x0000f600ff797b82 */ /* 0x000ea20000000800 */
[----:B-1----:R-:W-:-:S07]  /*f4d0*/  IMAD R40, R40, 0x2, R36 ;  /* 0x0000000228287824 */ /* 0x002fce00078e0224 */
[----:B------:R-:W1:Y:S01]  /*f4e0*/  LDC R122, c[0x0][0x3d8] ;  /* 0x0000f600ff7a7b82 */ /* 0x000e620000000800 */
[----:B0-----:R-:W-:Y:S01]  /*f4f0*/  IMAD R37, R42, 0x2, R40 ;  /* 0x000000022a257824 */ /* 0x001fe200078e0228 */
[----:B------:R-:W-:-:S06]  /*f500*/  FMNMX R42, R43, R41, !PT ;  /* 0x000000292b2a7209 */ /* 0x000fcc0007800000 */
[----:B------:R-:W0:Y:S01]  /*f510*/  LDC R123, c[0x0][0x3d8] ;  /* 0x0000f600ff7b7b82 */ /* 0x000e220000000800 */
[----:B------:R-:W-:Y:S02]  /*f520*/  IMAD R22, R77, 0x2, R37 ;  /* 0x000000024d167824 */ /* 0x000fe400078e0225 */
[----:B------:R-:W4:Y:S03]  /*f530*/  SHFL.BFLY PT, R77, R42, 0x10, 0x1f ;  /* 0x0e001f002a4d7f89 */ /* 0x000f2600000e0000 */
[----:B------:R-:W-:Y:S02]  /*f540*/  LEA R23, R80, R22, 0x1 ;  /* 0x0000001650177211 */ /* 0x000fe400078e08ff */
[----:B------:R-:W0:Y:S01]  /*f550*/  LDC R124, c[0x0][0x3d8] ;  /* 0x0000f600ff7c7b82 */ /* 0x000e220000000800 */
[----:B------:R-:W-:Y:S02]  /*f560*/  LEA R80, P2, R19, R150, 0x1 ;  /* 0x0000009613507211 */ /* 0x000fe400078408ff */
[----:B------:R-:W-:-:S02]  /*f570*/  IMAD R21, R81, 0x2, R23 ;  /* 0x0000000251157824 */ /* 0x000fc400078e0217 */
[----:B------:R-:W-:Y:S02]  /*f580*/  LEA.HI.X.SX32 R81, R19, R0, 0x1, P2 ;  /* 0x0000000013517211 */ /* 0x000fe400010f0eff */
[CC--:B------:R-:W-:Y:S01]  /*f590*/  LEA R134, P2, R17.reuse, R150.reuse, 0x1 ;  /* 0x0000009611867211 */ /* 0x0c0fe200078408ff */
[----:B------:R-:W-:Y:S01]  /*f5a0*/  IMAD R20, R82, 0x2, R21 ;  /* 0x0000000252147824 */ /* 0x000fe200078e0215 */
[C---:B---3--:R-:W-:Y:S01]  /*f5b0*/  LEA R82, P1, R14.reuse, R150, 0x1 ;  /* 0x000000960e527211 */ /* 0x048fe200078208ff */
[----:B------:R-:W-:Y:S01]  /*f5c0*/  STL.64 [R1+0x158], R80 ;  /* 0x0001585001007387 */ /* 0x000fe20000100a00 */
[-C--:B------:R-:W-:Y:S01]  /*f5d0*/  LEA.HI.X.SX32 R135, R17, R0.reuse, 0x1, P2 ;  /* 0x0000000011877211 */ /* 0x080fe200010f0eff */
[----:B------:R-:W-:Y:S01]  /*f5e0*/  IMAD R19, R83, 0x2, R20 ;  /* 0x0000000253137824 */ /* 0x000fe200078e0214 */
[----:B------:R-:W-:Y:S01]  /*f5f0*/  LEA.HI.X.SX32 R83, R14, R0, 0x1, P1 ;  /* 0x000000000e537211 */ /* 0x000fe200008f0eff */
[----:B------:R3:W-:Y:S01]  /*f600*/  STL.64 [R1+0x11e8], R80 ;  /* 0x0011e85001007387 */ /* 0x0007e20000100a00 */
[----:B------:R-:W-:Y:S01]  /*f610*/  LEA R248, P1, R12, R150, 0x1 ;  /* 0x000000960cf87211 */ /* 0x000fe200078208ff */
[----:B------:R-:W-:Y:S01]  /*f620*/  IMAD R18, R84, 0x2, R19 ;  /* 0x0000000254127824 */ /* 0x000fe200078e0213 */
[----:B------:R-:W0:Y:S01]  /*f630*/  LDC R125, c[0x0][0x3d8] ;  /* 0x0000f600ff7d7b82 */ /* 0x000e220000000800 */
[----:B------:R-:W-:Y:S01]  /*f640*/  STL.64 [R1+0x150], R250 ;  /* 0x000150fa01007387 */ /* 0x000fe20000100a00 */
[----:B------:R-:W-:Y:S01]  /*f650*/  LEA.HI.X.SX32 R249, R12, R0, 0x1, P1 ;  /* 0x000000000cf97211 */ /* 0x000fe200008f0eff */
[----:B------:R-:W-:Y:S01]  /*f660*/  IMAD R16, R85, 0x2, R18 ;  /* 0x0000000255107824 */ /* 0x000fe200078e0212 */
[----:B----4-:R-:W-:Y:S01]  /*f670*/  FMNMX R42, R42, R77, !PT ;  /* 0x0000004d2a2a7209 */ /* 0x010fe20007800000 */
[----:B------:R-:W-:Y:S02]  /*f680*/  STL.64 [R1+0x11a0], R250 ;  /* 0x0011a0fa01007387 */ /* 0x000fe40000100a00 */
[----:B------:R-:W-:Y:S01]  /*f690*/  IMAD R17, R86, 0x2, R16 ;  /* 0x0000000256117824 */ /* 0x000fe200078e0210 */
[----:B------:R-:W4:Y:S01]  /*f6a0*/  LDC R126, c[0x0][0x3d8] ;  /* 0x0000f600ff7e7b82 */ /* 0x000f220000000800 */
[C---:B---3--:R-:W-:Y:S01]  /*f6b0*/  LEA R80, P2, R15.reuse, R150, 0x1 ;  /* 0x000000960f507211 */ /* 0x048fe200078408ff */
[----:B------:R-:W-:Y:S03]  /*f6c0*/  STL.64 [R1+0x148], R134 ;  /* 0x0001488601007387 */ /* 0x000fe60000100a00 */
[----:B------:R-:W-:Y:S01]  /*f6d0*/  LEA.HI.X.SX32 R81, R15, R0, 0x1, P2 ;  /* 0x000000000f517211 */ /* 0x000fe200010f0eff */
[----:B------:R3:W-:Y:S01]  /*f6e0*/  STL.64 [R1+0x140], R82 ;  /* 0x0001405201007387 */ /* 0x0007e20000100a00 */
[----:B------:R-:W-:Y:S01]  /*f6f0*/  IMAD R15, R87, 0x2, R17 ;  /* 0x00000002570f7824 */ /* 0x000fe200078e0211 */
[----:B------:R-:W0:Y:S02]  /*f700*/  LDC R127, c[0x0][0x3d8] ;  /* 0x0000f600ff7f7b82 */ /* 0x000e240000000800 */
[----:B------:R1:W-:Y:S01]  /*f710*/  STL.64 [R1+0x138], R80 ;  /* 0x0001385001007387 */ /* 0x0003e20000100a00 */
[----:B------:R-:W-:-:S03]  /*f720*/  IMAD R14, R88, 0x2, R15 ;  /* 0x00000002580e7824 */ /* 0x000fc600078e020f */
[----:B------:R-:W-:Y:S02]  /*f730*/  STL.64 [R1+0x130], R248 ;  /* 0x000130f801007387 */ /* 0x000fe40000100a00 */
[----:B------:R-:W0:Y:S02]  /*f740*/  LDC R128, c[0x0][0x3d8] ;  /* 0x0000f600ff807b82 */ /* 0x000e240000000800 */
[----:B------:R-:W-:Y:S01]  /*f750*/  STL.64 [R1+0x11b0], R248 ;  /* 0x0011b0f801007387 */ /* 0x000fe20000100a00 */
[CC--:B---3--:R-:W-:Y:S02]  /*f760*/  LEA R82, P1, R10.reuse, R150.reuse, 0x1 ;  /* 0x000000960a527211 */ /* 0x0c8fe400078208ff */
[C---:B-1----:R-:W-:Y:S02]  /*f770*/  LEA R80, P2, R13.reuse, R150, 0x1 ;  /* 0x000000960d507211 */ /* 0x042fe400078408ff */
[-C--:B------:R-:W-:Y:S01]  /*f780*/  LEA.HI.X.SX32 R83, R10, R0.reuse, 0x1, P1 ;  /* 0x000000000a537211 */ /* 0x080fe200008f0eff */
[----:B------:R-:W1:Y:S01]  /*f790*/  LDC R129, c[0x0][0x3d8] ;  /* 0x0000f600ff817b82 */ /* 0x000e620000000800 */
[----:B------:R-:W-:-:S02]  /*f7a0*/  LEA.HI.X.SX32 R81, R13, R0, 0x1, P2 ;  /* 0x000000000d517211 */ /* 0x000fc400010f0eff */
[----:B------:R-:W-:-:S03]  /*f7b0*/  LEA R13, R89, R14, 0x1 ;  /* 0x0000000e590d7211 */ /* 0x000fc600078e08ff */
[----:B------:R3:W-:Y:S02]  /*f7c0*/  STL.64 [R1+0x128], R80 ;  /* 0x0001285001007387 */ /* 0x0007e40000100a00 */
[----:B------:R-:W-:Y:S01]  /*f7d0*/  IMAD R12, R90, 0x2, R13 ;  /* 0x000000025a0c7824 */ /* 0x000fe200078e020d */
[----:B------:R-:W0:Y:S01]  /*f7e0*/  LDC R130, c[0x0][0x3d8] ;  /* 0x0000f600ff827b82 */ /* 0x000e220000000800 */
[----:B------:R2:W-:Y:S02]  /*f7f0*/  STL.64 [R1+0x120], R82 ;  /* 0x0001205201007387 */ /* 0x0005e40000100a00 */
[----:B------:R-:W-:-:S05]  /*f800*/  IMAD R10, R91, 0x2, R12 ;  /* 0x000000025b0a7824 */ /* 0x000fca00078e020c */
[----:B------:R-:W0:Y:S01]  /*f810*/  LDC R131, c[0x0][0x3d8] ;  /* 0x0000f600ff837b82 */ /* 0x000e220000000800 */
[----:B---3--:R-:W-:-:S04]  /*f820*/  LEA R80, P2, R11, R150, 0x1 ;  /* 0x000000960b507211 */ /* 0x008fc800078408ff */
[----:B------:R-:W-:Y:S01]  /*f830*/  LEA.HI.X.SX32 R81, R11, R0, 0x1, P2 ;  /* 0x000000000b517211 */ /* 0x000fe200010f0eff */
[----:B------:R-:W-:Y:S01]  /*f840*/  IMAD R11, R92, 0x2, R10 ;  /* 0x000000025c0b7824 */ /* 0x000fe200078e020a */
[C---:B--2---:R-:W-:Y:S01]  /*f850*/  LEA R82, P1, R8.reuse, R150, 0x1 ;  /* 0x0000009608527211 */ /* 0x044fe200078208ff */
[----:B------:R-:W2:Y:S02]  /*f860*/  LDC R138, c[0x0][0x3d8] ;  /* 0x0000f600ff8a7b82 */ /* 0x000ea40000000800 */
[----:B------:R3:W-:Y:S01]  /*f870*/  STL.64 [R1+0x118], R80 ;  /* 0x0001185001007387 */ /* 0x0007e20000100a00 */
[----:B------:R-:W-:-:S05]  /*f880*/  LEA.HI.X.SX32 R83, R8, R0, 0x1, P1 ;  /* 0x0000000008537211 */ /* 0x000fca00008f0eff */
[----:B------:R1:W-:Y:S01]  /*f890*/  STL.64 [R1+0x110], R82 ;  /* 0x0001105201007387 */ /* 0x0003e20000100a00 */
[----:B------:R-:W0:Y:S01]  /*f8a0*/  LDC R139, c[0x0][0x3d8] ;  /* 0x0000f600ff8b7b82 */ /* 0x000e220000000800 */
[----:B---3--:R-:W-:-:S07]  /*f8b0*/  LEA R80, P2, R9, R150, 0x1 ;  /* 0x0000009609507211 */ /* 0x008fce00078408ff */
[----:B------:R-:W3:Y:S01]  /*f8c0*/  LDC R141, c[0x0][0x3d8] ;  /* 0x0000f600ff8d7b82 */ /* 0x000ee20000000800 */
[----:B------:R-:W-:Y:S01]  /*f8d0*/  LEA.HI.X.SX32 R81, R9, R0, 0x1, P2 ;  /* 0x0000000009517211 */ /* 0x000fe200010f0eff */
[----:B------:R-:W-:Y:S01]  /*f8e0*/  IMAD R9, R93, 0x2, R11 ;  /* 0x000000025d097824 */ /* 0x000fe200078e020b */
[----:B-1----:R-:W-:-:S03]  /*f8f0*/  LEA R82, P1, R6, R150, 0x1 ;  /* 0x0000009606527211 */ /* 0x002fc600078208ff */
[----:B------:R1:W-:Y:S01]  /*f900*/  STL.64 [R1+0x108], R80 ;  /* 0x0001085001007387 */ /* 0x0003e20000100a00 */
[----:B------:R-:W-:Y:S01]  /*f910*/  LEA.HI.X.SX32 R83, R6, R0, 0x1, P1 ;  /* 0x0000000006537211 */ /* 0x000fe200008f0eff */
[----:B------:R-:W-:Y:S01]  /*f920*/  IMAD R8, R94, 0x2, R9 ;  /* 0x000000025e087824 */ /* 0x000fe200078e0209 */
[C---:B------:R-:W-:Y:S01]  /*f930*/  LEA R224, P1, R3.reuse, R150, 0x1 ;  /* 0x0000009603e07211 */ /* 0x040fe200078208ff */
[----:B------:R-:W0:Y:S02]  /*f940*/  LDC R144, c[0x0][0x3d8] ;  /* 0x0000f600ff907b82 */ /* 0x000e240000000800 */
[----:B------:R4:W-:Y:S01]  /*f950*/  STL.64 [R1+0x100], R82 ;  /* 0x0001005201007387 */ /* 0x0009e20000100a00 */
[----:B------:R-:W-:Y:S01]  /*f960*/  LEA.HI.X.SX32 R225, R3, R0, 0x1, P1 ;  /* 0x0000000003e17211 */ /* 0x000fe200008f0eff */
[----:B------:R-:W-:Y:S01]  /*f970*/  IMAD R41, R95, 0x2, R8 ;  /* 0x000000025f297824 */ /* 0x000fe200078e0208 */
[-C--:B------:R-:W-:Y:S02]  /*f980*/  LEA R134, P1, R26, R150.reuse, 0x1 ;  /* 0x000000961a867211 */ /* 0x080fe400078208ff */
[C---:B-1----:R-:W-:Y:S01]  /*f990*/  LEA R80, P2, R7.reuse, R150, 0x1 ;  /* 0x0000009607507211 */ /* 0x042fe200078408ff */
[----:B------:R-:W-:Y:S01]  /*f9a0*/  IMAD R6, R96, 0x2, R41 ;  /* 0x0000000260067824 */ /* 0x000fe200078e0229 */
[-C--:B------:R-:W-:Y:S01]  /*f9b0*/  LEA.HI.X.SX32 R135, R26, R0.reuse, 0x1, P1 ;  /* 0x000000001a877211 */ /* 0x080fe200008f0eff */
[----:B------:R-:W1:Y:S01]  /*f9c0*/  LDC R145, c[0x0][0x3d8] ;  /* 0x0000f600ff917b82 */ /* 0x000e620000000800 */
[----:B------:R-:W-:Y:S01]  /*f9d0*/  LEA.HI.X.SX32 R81, R7, R0, 0x1, P2 ;  /* 0x0000000007517211 */ /* 0x000fe200010f0eff */
[----:B------:R-:W-:Y:S01]  /*f9e0*/  IMAD R3, R97, 0x2, R6 ;  /* 0x0000000261037824 */ /* 0x000fe200078e0206 */
[----:B----4-:R-:W-:-:S03]  /*f9f0*/  LEA R82, P2, R4, R150, 0x1 ;  /* 0x0000009604527211 */ /* 0x010fc600078408ff */
[----:B------:R4:W-:Y:S01]  /*fa00*/  STL.64 [R1+0xf8], R80 ;  /* 0x0000f85001007387 */ /* 0x0009e20000100a00 */
[----:B------:R-:W-:Y:S01]  /*fa10*/  LEA.HI.X.SX32 R83, R4, R0, 0x1, P2 ;  /* 0x0000000004537211 */ /* 0x000fe200010f0eff */
[----:B------:R-:W0:Y:S01]  /*fa20*/  @!P0 SYNCS.CCTL.IV [UR9+0x20000] ;  /* 0x02000000ff0089b1 */ /* 0x000e220008000009 */
[-C--:B------:R-:W-:Y:S01]  /*fa30*/  LEA R4, P1, R29, R150.reuse, 0x1 ;  /* 0x000000961d047211 */ /* 0x080fe200078208ff */
[----:B------:R-:W-:Y:S01]  /*fa40*/  STL.64 [R1+0xf0], R224 ;  /* 0x0000f0e001007387 */ /* 0x000fe20000100a00 */
[----:B------:R-:W-:Y:S01]  /*fa50*/  LEA R26, R98, R3, 0x1 ;  /* 0x00000003621a7211 */ /* 0x000fe200078e08ff */
[----:B------:R-:W-:Y:S02]  /*fa60*/  NOP ;  /* 0x0000000000007918 */ /* 0x000fe40000000000 */
[----:B------:R-:W-:Y:S02]  /*fa70*/  STL.64 [R1+0x11c0], R224 ;  /* 0x0011c0e001007387 */ /* 0x000fe40000100a00 */
[----:B------:R-:W-:Y:S01]  /*fa80*/  IMAD R7, R99, 0x2, R26 ;  /* 0x0000000263077824 */ /* 0x000fe200078e021a */
[C---:B----4-:R-:W-:Y:S01]  /*fa90*/  LEA R80, P3, R5.reuse, R150, 0x1 ;  /* 0x0000009605507211 */ /* 0x050fe200078608ff */
[----:B------:R4:W-:Y:S03]  /*faa0*/  STL.64 [R1+0xe8], R82 ;  /* 0x0000e85201007387 */ /* 0x0009e60000100a00 */
[----:B------:R-:W-:-:S02]  /*fab0*/  LEA.HI.X.SX32 R81, R5, R0, 0x1, P3 ;  /* 0x0000000005517211 */ /* 0x000fc400018f0eff */
[----:B------:R-:W-:-:S03]  /*fac0*/  LEA.HI.X.SX32 R5, R29, R0, 0x1, P1 ;  /* 0x000000001d057211 */ /* 0x000fc600008f0eff */
[----:B------:R0:W-:Y:S01]  /*fad0*/  STL.64 [R1+0xe0], R80 ;  /* 0x0000e05001007387 */ /* 0x0001e20000100a00 */
[----:B----4-:R-:W-:-:S03]  /*fae0*/  LEA R82, P2, R25, R150, 0x1 ;  /* 0x0000009619527211 */ /* 0x010fc600078408ff */
[----:B------:R4:W-:Y:S01]  /*faf0*/  STL.64 [R1+0xd8], R134 ;  /* 0x0000d88601007387 */ /* 0x0009e20000100a00 */
[----:B------:R-:W-:Y:S02]  /*fb00*/  LEA.HI.X.SX32 R83, R25, R0, 0x1, P2 ;  /* 0x0000000019537211 */ /* 0x000fe400010f0eff */
[----:B0-----:R-:W-:-:S03]  /*fb10*/  LEA R80, P3, R24, R150, 0x1 ;  /* 0x0000009618507211 */ /* 0x001fc600078608ff */
[----:B------:R0:W-:Y:S01]  /*fb20*/  STL.64 [R1+0xd0], R82 ;  /* 0x0000d05201007387 */ /* 0x0001e20000100a00 */
[----:B------:R-:W-:Y:S02]  /*fb30*/  LEA.HI.X.SX32 R81, R24, R0, 0x1, P3 ;  /* 0x0000000018517211 */ /* 0x000fe400018f0eff */
[----:B------:R-:W-:-:S03]  /*fb40*/  LEA R24, P1, R32, R150, 0x1 ;  /* 0x0000009620187211 */ /* 0x000fc600078208ff */
[----:B------:R1:W-:Y:S01]  /*fb50*/  STL.64 [R1+0xc8], R80 ;  /* 0x0000c85001007387 */ /* 0x0003e20000100a00 */
[----:B------:R-:W-:Y:S02]  /*fb60*/  LEA.HI.X.SX32 R25, R32, R0, 0x1, P1 ;  /* 0x0000000020197211 */ /* 0x000fe400008f0eff */
[CC--:B----4-:R-:W-:Y:S01]  /*fb70*/  LEA R134, P1, R35.reuse, R150.reuse, 0x1 ;  /* 0x0000009623867211 */ /* 0x0d0fe200078208ff */
[----:B------:R4:W-:Y:S01]  /*fb80*/  STL.64 [R1+0xc0], R4 ;  /* 0x0000c00401007387 */ /* 0x0009e20000100a00 */
[C---:B0-----:R-:W-:Y:S02]  /*fb90*/  LEA R82, P2, R28.reuse, R150, 0x1 ;  /* 0x000000961c527211 */ /* 0x041fe400078408ff */
[-C--:B------:R-:W-:Y:S02]  /*fba0*/  LEA.HI.X.SX32 R135, R35, R0.reuse, 0x1, P1 ;  /* 0x0000000023877211 */ /* 0x080fe400008f0eff */
[----:B------:R-:W-:Y:S02]  /*fbb0*/  LEA.HI.X.SX32 R83, R28, R0, 0x1, P2 ;  /* 0x000000001c537211 */ /* 0x000fe400010f0eff */
[----:B-1----:R-:W-:-:S03]  /*fbc0*/  LEA R80, P3, R27, R150, 0x1 ;  /* 0x000000961b507211 */ /* 0x002fc600078608ff */
[----:B------:R0:W-:Y:S01]  /*fbd0*/  STL.64 [R1+0xb8], R82 ;  /* 0x0000b85201007387 */ /* 0x0001e20000100a00 */
[----:B------:R-:W-:Y:S01]  /*fbe0*/  LEA.HI.X.SX32 R81, R27, R0, 0x1, P3 ;  /* 0x000000001b517211 */ /* 0x000fe200018f0eff */
[----:B----4-:R-:W-:-:S04]  /*fbf0*/  IMAD R4, R100, 0x2, R7 ;  /* 0x0000000264047824 */ /* 0x010fc800078e0207 */
[----:B------:R1:W-:Y:S01]  /*fc00*/  STL.64 [R1+0xb0], R80 ;  /* 0x0000b05001007387 */ /* 0x0003e20000100a00 */
[----:B------:R-:W-:-:S03]  /*fc10*/  IMAD R28, R101, 0x2, R4 ;  /* 0x00000002651c7824 */ /* 0x000fc600078e0204 */
[----:B------:R4:W-:Y:S01]  /*fc20*/  STL.64 [R1+0xa8], R24 ;  /* 0x0000a81801007387 */ /* 0x0009e20000100a00 */
[----:B0-----:R-:W-:-:S04]  /*fc30*/  LEA R82, P2, R31, R150, 0x1 ;  /* 0x000000961f527211 */ /* 0x001fc800078408ff */
        /* <DEDUP_REMOVED lines=8> */
[----:B0-----:R-:W-:Y:S01]  /*fcc0*/  LEA R82, P2, R34, R150, 0x1 ;  /* 0x0000009622527211 */ /* 0x001fe200078408ff */
[----:B------:R-:W-:-:S03]  /*fcd0*/  IMAD R30, R104, 0x2, R5 ;  /* 0x00000002681e7824 */ /* 0x000fc600078e0205 */
[----:B------:R-:W-:Y:S01]  /*fce0*/  LEA.HI.X.SX32 R83, R34, R0, 0x1, P2 ;  /* 0x0000000022537211 */ /* 0x000fe200010f0eff */
[----:B------:R-:W-:Y:S01]  /*fcf0*/  IMAD R27, R105, 0x2, R30 ;  /* 0x00000002691b7824 */ /* 0x000fe200078e021e */
[----:B-1----:R-:W-:-:S03]  /*fd00*/  LEA R80, P3, R33, R150, 0x1 ;  /* 0x0000009621507211 */ /* 0x002fc600078608ff */
[----:B------:R0:W-:Y:S01]  /*fd10*/  STL.64 [R1+0x88], R82 ;  /* 0x0000885201007387 */ /* 0x0001e20000100a00 */
[----:B------:R-:W-:Y:S01]  /*fd20*/  IMAD R24, R106, 0x2, R27 ;  /* 0x000000026a187824 */ /* 0x000fe200078e021b */
[----:B------:R-:W-:Y:S02]  /*fd30*/  LEA.HI.X.SX32 R81, R33, R0, 0x1, P3 ;  /* 0x0000000021517211 */ /* 0x000fe400018f0eff */
[----:B----4-:R-:W-:Y:S02]  /*fd40*/  LEA R134, P1, R39, R150, 0x1 ;  /* 0x0000009627867211 */ /* 0x010fe400078208ff */
[----:B------:R-:W-:Y:S01]  /*fd50*/  LEA R31, R107, R24, 0x1 ;  /* 0x000000186b1f7211 */ /* 0x000fe200078e08ff */
[----:B------:R1:W-:Y:S01]  /*fd60*/  STL.64 [R1+0x80], R80 ;  /* 0x0000805001007387 */ /* 0x0003e20000100a00 */
[----:B------:R-:W-:-:S03]  /*fd70*/  LEA.HI.X.SX32 R135, R39, R0, 0x1, P1 ;  /* 0x0000000027877211 */ /* 0x000fc600008f0eff */
[----:B------:R-:W-:Y:S01]  /*fd80*/  IMAD R29, R108, 0x2, R31 ;  /* 0x000000026c1d7824 */ /* 0x000fe200078e021f */
[C---:B0-----:R-:W-:Y:S01]  /*fd90*/  LEA R82, P2, R38.reuse, R150, 0x1 ;  /* 0x0000009626527211 */ /* 0x041fe200078408ff */
[----:B------:R-:W-:Y:S03]  /*fda0*/  STL.64 [R1+0x78], R134 ;  /* 0x0000788601007387 */ /* 0x000fe60000100a00 */
[----:B------:R-:W-:Y:S02]  /*fdb0*/  LEA.HI.X.SX32 R83, R38, R0, 0x1, P2 ;  /* 0x0000000026537211 */ /* 0x000fe400010f0eff */
[CC--:B------:R-:W-:Y:S02]  /*fdc0*/  LEA R250, P2, R37.reuse, R150.reuse, 0x1 ;  /* 0x0000009625fa7211 */ /* 0x0c0fe400078408ff */
[----:B-1----:R-:W-:Y:S01]  /*fdd0*/  LEA R80, P3, R36, R150, 0x1 ;  /* 0x0000009624507211 */ /* 0x002fe200078608ff */
[----:B------:R0:W-:Y:S01]  /*fde0*/  STL.64 [R1+0x70], R82 ;  /* 0x0000705201007387 */ /* 0x0001e20000100a00 */
[----:B------:R-:W-:-:S02]  /*fdf0*/  LEA.HI.X.SX32 R251, R37, R0, 0x1, P2 ;  /* 0x0000000025fb7211 */ /* 0x000fc400010f0eff */
[----:B------:R-:W-:-:S05]  /*fe00*/  LEA.HI.X.SX32 R81, R36, R0, 0x1, P3 ;  /* 0x0000000024517211 */ /* 0x000fca00018f0eff */
[----:B------:R1:W-:Y:S01]  /*fe10*/  STL.64 [R1+0x68], R80 ;  /* 0x0000685001007387 */ /* 0x0003e20000100a00 */
[----:B0-----:R-:W-:-:S04]  /*fe20*/  LEA R82, P1, R40, R150, 0x1 ;  /* 0x0000009628527211 */ /* 0x001fc800078208ff */
[----:B------:R-:W-:Y:S02]  /*fe30*/  LEA.HI.X.SX32 R83, R40, R0, 0x1, P1 ;  /* 0x0000000028537211 */ /* 0x000fe400008f0eff */
[CC--:B------:R-:W-:Y:S02]  /*fe40*/  LEA R134, P1, R23.reuse, R150.reuse, 0x1 ;  /* 0x0000009617867211 */ /* 0x0c0fe400078208ff */
[C---:B-1----:R-:W-:Y:S01]  /*fe50*/  LEA R80, P3, R22.reuse, R150, 0x1 ;  /* 0x0000009616507211 */ /* 0x042fe200078608ff */
[----:B------:R-:W-:Y:S01]  /*fe60*/  STL.64 [R1+0x60], R82 ;  /* 0x0000605201007387 */ /* 0x000fe20000100a00 */
[-C--:B------:R-:W-:Y:S02]  /*fe70*/  LEA.HI.X.SX32 R135, R23, R0.reuse, 0x1, P1 ;  /* 0x0000000017877211 */ /* 0x080fe400008f0eff */
[----:B------:R-:W-:Y:S01]  /*fe80*/  LEA.HI.X.SX32 R81, R22, R0, 0x1, P3 ;  /* 0x0000000016517211 */ /* 0x000fe200018f0eff */
[----:B------:R-:W-:Y:S01]  /*fe90*/  IMAD R22, R109, 0x2, R29 ;  /* 0x000000026d167824 */ /* 0x000fe200078e021d */
[----:B------:R-:W-:Y:S01]  /*fea0*/  STL.64 [R1+0x1248], R82 ;  /* 0x0012485201007387 */ /* 0x000fe20000100a00 */
[----:B------:R-:W-:-:S02]  /*feb0*/  LEA R248, P3, R20, R150, 0x1 ;  /* 0x0000009614f87211 */ /* 0x000fc400078608ff */
[----:B------:R-:W-:Y:S01]  /*fec0*/  IMAD R23, R110, 0x2, R22 ;  /* 0x000000026e177824 */ /* 0x000fe200078e0216 */
[----:B------:R0:W-:Y:S01]  /*fed0*/  STL.64 [R1+0x50], R80 ;  /* 0x0000505001007387 */ /* 0x0001e20000100a00 */
[----:B------:R-:W-:Y:S02]  /*fee0*/  LEA.HI.X.SX32 R249, R20, R0, 0x1, P3 ;  /* 0x0000000014f97211 */ /* 0x000fe400018f0eff */
[----:B------:R-:W-:Y:S01]  /*fef0*/  LEA R142, P1, R19, R150, 0x1 ;  /* 0x00000096138e7211 */ /* 0x000fe200078208ff */
[----:B------:R-:W-:Y:S01]  /*ff00*/  STL.64 [R1+0x58], R250 ;  /* 0x000058fa01007387 */ /* 0x000fe20000100a00 */
[----:B------:R-:W-:Y:S02]  /*ff10*/  IMAD R20, R111, 0x2, R23 ;  /* 0x000000026f147824 */ /* 0x000fe400078e0217 */
[----:B------:R-:W-:Y:S01]  /*ff20*/  LEA.HI.X.SX32 R143, R19, R0, 0x1, P1 ;  /* 0x00000000138f7211 */ /* 0x000fe200008f0eff */
[----:B------:R-:W-:Y:S01]  /*ff30*/  STL.64 [R1+0x11f0], R250 ;  /* 0x0011f0fa01007387 */ /* 0x000fe20000100a00 */
[----:B------:R-:W-:Y:S01]  /*ff40*/  IMAD R19, R112, 0x2, R20 ;  /* 0x0000000270137824 */ /* 0x000fe200078e0214 */
[----:B------:R-:W-:-:S02]  /*ff50*/  LEA R224, P1, R17, R150, 0x1 ;  /* 0x0000009611e07211 */ /* 0x000fc400078208ff */
[----:B0-----:R-:W-:Y:S01]  /*ff60*/  LEA R80, P2, R21, R150, 0x1 ;  /* 0x0000009615507211 */ /* 0x001fe200078408ff */
[----:B------:R0:W-:Y:S01]  /*ff70*/  STL.64 [R1+0x48], R134 ;  /* 0x0000488601007387 */ /* 0x0001e20000100a00 */
[-C--:B------:R-:W-:Y:S02]  /*ff80*/  LEA.HI.X.SX32 R225, R17, R0.reuse, 0x1, P1 ;  /* 0x0000000011e17211 */ /* 0x080fe400008f0eff */
[----:B------:R-:W-:Y:S02]  /*ff90*/  LEA.HI.X.SX32 R81, R21, R0, 0x1, P2 ;  /* 0x0000000015517211 */ /* 0x000fe400010f0eff */
[----:B------:R-:W-:-:S03]  /*ffa0*/  LEA R136, P2, R18, R150, 0x1 ;  /* 0x0000009612887211 */ /* 0x000fc600078408ff */
[----:B------:R-:W-:Y:S01]  /*ffb0*/  STL.64 [R1+0x40], R80 ;  /* 0x0000405001007387 */ /* 0x000fe20000100a00 */
[----:B------:R-:W-:Y:S01]  /*ffc0*/  LEA.HI.X.SX32 R137, R18, R0, 0x1, P2 ;  /* 0x0000000012897211 */ /* 0x000fe200010f0eff */
[----:B------:R-:W-:Y:S01]  /*ffd0*/  IMAD R18, R113, 0x2, R19 ;  /* 0x0000000271127824 */ /* 0x000fe200078e0213 */
[C---:B0-----:R-:W-:Y:S01]  /*ffe0*/  LEA R134, P3, R16.reuse, R150, 0x1 ;  /* 0x0000009610867211 */ /* 0x041fe200078608ff */
[----:B------:R-:W-:Y:S03]  /*fff0*/  STL.64 [R1+0x1250], R80 ;  /* 0x0012505001007387 */ /* 0x000fe60000100a00 */
[----:B------:R-:W-:Y:S01]  /*10000*/  LEA.HI.X.SX32 R135, R16, R0, 0x1, P3 ;  /* 0x0000000010877211 */ /* 0x000fe200018f0eff */
[----:B------:R-:W-:Y:S01]  /*10010*/  STL.64 [R1+0x38], R248 ;  /* 0x000038f801007387 */ /* 0x000fe20000100a00 */
[----:B------:R-:W-:-:S03]  /*10020*/  IMAD R16, R114, 0x2, R18 ;  /* 0x0000000272107824 */ /* 0x000fc600078e0212 */
[----:B------:R-:W-:Y:S04]  /*10030*/  STL.64 [R1+0x11f8], R248 ;  /* 0x0011f8f801007387 */ /* 0x000fe80000100a00 */
[----:B------:R-:W-:Y:S04]  /*10040*/  STL.64 [R1+0x30], R142 ;  /* 0x0000308e01007387 */ /* 0x000fe80000100a00 */
[----:B------:R0:W-:Y:S04]  /*10050*/  STL.64 [R1+0x28], R136 ;  /* 0x0000288801007387 */ /* 0x0001e80000100a00 */
[----:B------:R1:W-:Y:S04]  /*10060*/  STL.64 [R1+0x20], R134 ;  /* 0x0000208601007387 */ /* 0x0003e80000100a00 */
[----:B------:R-:W-:Y:S01]  /*10070*/  STL.64 [R1+0x18], R224 ;  /* 0x000018e001007387 */ /* 0x000fe20000100a00 */
[----:B0-----:R-:W-:-:S03]  /*10080*/  LEA R136, P2, R15, R150, 0x1 ;  /* 0x000000960f887211 */ /* 0x001fc600078408ff */
[----:B------:R0:W-:Y:S01]  /*10090*/  STL.64 [R1+0x1200], R224 ;  /* 0x001200e001007387 */ /* 0x0001e20000100a00 */
[C---:B-1----:R-:W-:Y:S02]  /*100a0*/  LEA R134, P3, R14.reuse, R150, 0x1 ;  /* 0x000000960e867211 */ /* 0x042fe400078608ff */
[-C--:B------:R-:W-:Y:S02]  /*100b0*/  LEA.HI.X.SX32 R137, R15, R0.reuse, 0x1, P2 ;  /* 0x000000000f897211 */ /* 0x080fe400010f0eff */
[----:B------:R-:W-:Y:S02]  /*100c0*/  LEA.HI.X.SX32 R135, R14, R0, 0x1, P3 ;  /* 0x000000000e877211 */ /* 0x000fe400018f0eff */
[----:B------:R-:W-:Y:S01]  /*100d0*/  LEA R14, R115, R16, 0x1 ;  /* 0x00000010730e7211 */ /* 0x000fe200078e08ff */
[----:B------:R-:W-:Y:S01]  /*100e0*/  STL.64 [R1+0x10], R136 ;  /* 0x0000108801007387 */ /* 0x000fe20000100a00 */
[-C--:B------:R-:W-:Y:S02]  /*100f0*/  LEA R246, P2, R12, R150.reuse, 0x1 ;  /* 0x000000960cf67211 */ /* 0x080fe400078408ff */
[-C--:B0-----:R-:W-:Y:S01]  /*10100*/  LEA R224, P1, R13, R150.reuse, 0x1 ;  /* 0x000000960de07211 */ /* 0x081fe200078208ff */
[----:B------:R-:W-:Y:S01]  /*10110*/  STL.64 [R1+0x8], R134 ;  /* 0x0000088601007387 */ /* 0x000fe20000100a00 */
[----:B------:R-:W-:-:S02]  /*10120*/  LEA R244, P3, R10, R150, 0x1 ;  /* 0x000000960af47211 */ /* 0x000fc400078608ff */
[-C--:B------:R-:W-:Y:S01]  /*10130*/  LEA.HI.X.SX32 R225, R13, R0.reuse, 0x1, P1 ;  /* 0x000000000de17211 */ /* 0x080fe200008f0eff */
[----:B------:R-:W-:Y:S01]  /*10140*/  IMAD R13, R116, 0x2, R14 ;  /* 0x00000002740d7824 */ /* 0x000fe200078e020e */
[-C--:B------:R-:W-:Y:S02]  /*10150*/  LEA.HI.X.SX32 R247, R12, R0.reuse, 0x1, P2 ;  /* 0x000000000cf77211 */ /* 0x080fe400010f0eff */
[----:B------:R-:W-:Y:S01]  /*10160*/  LEA.HI.X.SX32 R245, R10, R0, 0x1, P3 ;  /* 0x000000000af57211 */ /* 0x000fe200018f0eff */
[----:B------:R-:W-:Y:S01]  /*10170*/  IMAD R12, R117, 0x2, R13 ;  /* 0x00000002750c7824 */ /* 0x000fe200078e020d */
[CC--:B------:R-:W-:Y:S01]  /*10180*/  LEA R240, P2, R9.reuse, R150.reuse, 0x1 ;  /* 0x0000009609f07211 */ /* 0x0c0fe200078408ff */
[----:B------:R-:W-:Y:S01]  /*10190*/  STL.64 [R1+0x1208], R246 ;  /* 0x001208f601007387 */ /* 0x000fe20000100a00 */
[----:B------:R-:W-:Y:S01]  /*101a0*/  LEA R238, P3, R8, R150, 0x1 ;  /* 0x0000009608ee7211 */ /* 0x000fe200078608ff */
[----:B------:R-:W-:Y:S01]  /*101b0*/  IMAD R10, R118, 0x2, R12 ;  /* 0x00000002760a7824 */ /* 0x000fe200078e020c */
[-C--:B------:R-:W-:Y:S01]  /*101c0*/  LEA.HI.X.SX32 R241, R9, R0.reuse, 0x1, P2 ;  /* 0x0000000009f17211 */ /* 0x080fe200010f0eff */
[----:B------:R-:W-:Y:S01]  /*101d0*/  STL.64 [R1], R224 ;  /* 0x000000e001007387 */ /* 0x000fe20000100a00 */
[----:B------:R-:W-:Y:S01]  /*101e0*/  LEA.HI.X.SX32 R239, R8, R0, 0x1, P3 ;  /* 0x0000000008ef7211 */ /* 0x000fe200018f0eff */
[----:B------:R-:W-:Y:S01]  /*101f0*/  IMAD R9, R119, 0x2, R10 ;  /* 0x0000000277097824 */ /* 0x000fe200078e020a */
[CC--:B------:R-:W-:Y:S01]  /*10200*/  LEA R232, P3, R3.reuse, R150.reuse, 0x1 ;  /* 0x0000009603e87211 */ /* 0x0c0fe200078608ff */
[----:B------:R-:W-:Y:S01]  /*10210*/  STL.64 [R1+0x1258], R224 ;  /* 0x001258e001007387 */ /* 0x000fe20000100a00 */
[----:B------:R-:W-:Y:S01]  /*10220*/  LEA R234, P2, R6, R150, 0x1 ;  /* 0x0000009606ea7211 */ /* 0x000fe200078408ff */
[----:B------:R-:W-:Y:S01]  /*10230*/  IMAD R8, R120, 0x2, R9 ;  /* 0x0000000278087824 */ /* 0x000fe200078e0209 */
[-C--:B------:R-:W-:Y:S01]  /*10240*/  LEA.HI.X.SX32 R233, R3, R0.reuse, 0x1, P3 ;  /* 0x0000000003e97211 */ /* 0x080fe200018f0eff */
[----:B------:R-:W-:Y:S01]  /*10250*/  STL.64 [R1+0x11c8], R244 ;  /* 0x0011c8f401007387 */ /* 0x000fe20000100a00 */
[----:B------:R-:W-:Y:S01]  /*10260*/  LEA.HI.X.SX32 R235, R6, R0, 0x1, P2 ;  /* 0x0000000006eb7211 */ /* 0x000fe200010f0eff */
[----:B------:R-:W-:Y:S01]  /*10270*/  IMAD R3, R121, 0x2, R8 ;  /* 0x0000000279037824 */ /* 0x000fe200078e0208 */
[----:B------:R-:W-:-:S02]  /*10280*/  LEA R242, P1, R11, R150, 0x1 ;  /* 0x000000960bf27211 */ /* 0x000fc400078208ff */
[----:B------:R-:W-:Y:S01]  /*10290*/  LEA R226, P3, R4, R150, 0x1 ;  /* 0x0000009604e27211 */ /* 0x000fe200078608ff */
[----:B------:R-:W-:Y:S01]  /*102a0*/  IMAD R6, R122, 0x2, R3 ;  /* 0x000000027a067824 */ /* 0x000fe200078e0203 */
[-C--:B------:R-:W-:Y:S02]  /*102b0*/  LEA.HI.X.SX32 R243, R11, R0.reuse, 0x1, P1 ;  /* 0x000000000bf37211 */ /* 0x080fe400008f0eff */
[----:B------:R-:W-:Y:S02]  /*102c0*/  LEA.HI.X.SX32 R227, R4, R0, 0x1, P3 ;  /* 0x0000000004e37211 */ /* 0x000fe400018f0eff */
[-C--:B------:R-:W-:Y:S01]  /*102d0*/  LEA R236, P1, R41, R150.reuse, 0x1 ;  /* 0x0000009629ec7211 */ /* 0x080fe200078208ff */
[----:B------:R-:W-:Y:S01]  /*102e0*/  STL [R1+0x10a8], R243 ;  /* 0x0010a8f301007387 */ /* 0x000fe20000100800 */
[----:B------:R-:W-:Y:S02]  /*102f0*/  LEA R228, P2, R7, R150, 0x1 ;  /* 0x0000009607e47211 */ /* 0x000fe400078408ff */
[----:B------:R-:W-:Y:S01]  /*10300*/  LEA R4, R123, R6, 0x1 ;  /* 0x000000067b047211 */ /* 0x000fe200078e08ff */
[----:B------:R-:W-:Y:S01]  /*10310*/  STL.64 [R1+0x10c0], R242 ;  /* 0x0010c0f201007387 */ /* 0x000fe20000100a00 */
[----:B------:R-:W-:-:S02]  /*10320*/  LEA.HI.X.SX32 R237, R41, R0, 0x1, P1 ;  /* 0x0000000029ed7211 */ /* 0x000fc400008f0eff */
[----:B------:R-:W-:Y:S01]  /*10330*/  LEA.HI.X.SX32 R229, R7, R0, 0x1, P2 ;  /* 0x0000000007e57211 */ /* 0x000fe200010f0eff */
[----:B------:R-:W-:Y:S01]  /*10340*/  IMAD R7, R124, 0x2, R4 ;  /* 0x000000027c077824 */ /* 0x000fe200078e0204 */
[CC--:B------:R-:W-:Y:S01]  /*10350*/  LEA R218, P3, R5.reuse, R150.reuse, 0x1 ;  /* 0x0000009605da7211 */ /* 0x0c0fe200078608ff */
[----:B------:R-:W-:Y:S01]  /*10360*/  STL.64 [R1+0x1210], R242 ;  /* 0x001210f201007387 */ /* 0x000fe20000100a00 */
[C---:B------:R-:W-:Y:S02]  /*10370*/  LEA R230, P1, R26.reuse, R150, 0x1 ;  /* 0x000000961ae67211 */ /* 0x040fe400078208ff */
[-C--:B------:R-:W-:Y:S01]  /*10380*/  LEA.HI.X.SX32 R219, R5, R0.reuse, 0x1, P3 ;  /* 0x0000000005db7211 */ /* 0x080fe200018f0eff */
[----:B------:R-:W-:Y:S01]  /*10390*/  IMAD R5, R125, 0x2, R7 ;  /* 0x000000027d057824 */ /* 0x000fe200078e0207 */
[----:B------:R-:W-:Y:S01]  /*103a0*/  LEA.HI.X.SX32 R231, R26, R0, 0x1, P1 ;  /* 0x000000001ae77211 */ /* 0x000fe200008f0eff */
[----:B------:R-:W-:Y:S01]  /*103b0*/  STL.64 [R1+0x1268], R240 ;  /* 0x001268f001007387 */ /* 0x000fe20000100a00 */
[-C--:B------:R-:W-:Y:S01]  /*103c0*/  LEA R222, P1, R28, R150.reuse, 0x1 ;  /* 0x000000961cde7211 */ /* 0x080fe200078208ff */
[----:B------:R-:W-:Y:S01]  /*103d0*/  IMAD R15, R126, 0x2, R5 ;  /* 0x000000027e0f7824 */ /* 0x000fe200078e0205 */
[----:B------:R-:W-:Y:S01]  /*103e0*/  LEA R220, P2, R25, R150, 0x1 ;  /* 0x0000009619dc7211 */ /* 0x000fe200078408ff */
[----:B------:R-:W-:Y:S01]  /*103f0*/  STL.64 [R1+0x1218], R238 ;  /* 0x001218ee01007387 */ /* 0x000fe20000100a00 */
[-C--:B------:R-:W-:Y:S01]  /*10400*/  LEA.HI.X.SX32 R223, R28, R0.reuse, 0x1, P1 ;  /* 0x000000001cdf7211 */ /* 0x080fe200008f0eff */
[----:B------:R-:W-:Y:S01]  /*10410*/  IMAD R11, R127, 0x2, R15 ;  /* 0x000000027f0b7824 */ /* 0x000fe200078e020f */
[----:B------:R-:W-:Y:S01]  /*10420*/  LEA.HI.X.SX32 R221, R25, R0, 0x1, P2 ;  /* 0x0000000019dd7211 */ /* 0x000fe200010f0eff */
[----:B------:R-:W-:Y:S01]  /*10430*/  STL.64 [R1+0x11d0], R236 ;  /* 0x0011d0ec01007387 */ /* 0x000fe20000100a00 */
[-C--:B------:R-:W-:Y:S01]  /*10440*/  LEA R216, P1, R30, R150.reuse, 0x1 ;  /* 0x000000961ed87211 */ /* 0x080fe200078208ff */
[----:B------:R-:W-:Y:S01]  /*10450*/  IMAD R21, R128, 0x2, R11 ;  /* 0x0000000280157824 */ /* 0x000fe200078e020b */
[-C--:B------:R-:W-:Y:S01]  /*10460*/  LEA R212, P2, R27, R150.reuse, 0x1 ;  /* 0x000000961bd47211 */ /* 0x080fe200078408ff */
[----:B------:R-:W-:Y:S01]  /*10470*/  STL [R1+0x10c8], R234 ;  /* 0x0010c8ea01007387 */ /* 0x000fe20000100800 */
[----:B------:R-:W-:Y:S01]  /*10480*/  LEA R210, P3, R24, R150, 0x1 ;  /* 0x0000009618d27211 */ /* 0x000fe200078608ff */
[----:B------:R-:W-:Y:S01]  /*10490*/  IMAD R17, R129, 0x2, R21 ;  /* 0x0000000281117824 */ /* 0x000fe200078e0215 */
[-C--:B------:R-:W-:Y:S01]  /*104a0*/  LEA.HI.X.SX32 R217, R30, R0.reuse, 0x1, P1 ;  /* 0x000000001ed97211 */ /* 0x080fe200008f0eff */
[----:B------:R-:W-:Y:S01]  /*104b0*/  STL [R1+0x10a4], R235 ;  /* 0x0010a4eb01007387 */ /* 0x000fe20000100800 */
[----:B------:R-:W-:-:S02]  /*104c0*/  LEA.HI.X.SX32 R213, R27, R0, 0x1, P2 ;  /* 0x000000001bd57211 */ /* 0x000fc400010f0eff */
[-C--:B------:R-:W-:Y:S01]  /*104d0*/  LEA R208, P1, R31, R150.reuse, 0x1 ;  /* 0x000000961fd07211 */ /* 0x080fe200078208ff */
[----:B------:R-:W-:Y:S01]  /*104e0*/  STL [R1+0x10d8], R235 ;  /* 0x0010d8eb01007387 */ /* 0x000fe20000100800 */
[----:B------:R-:W-:Y:S02]  /*104f0*/  LEA R206, P2, R29, R150, 0x1 ;  /* 0x000000961dce7211 */ /* 0x000fe400078408ff */
[----:B------:R-:W-:Y:S01]  /*10500*/  LEA.HI.X.SX32 R211, R24, R0, 0x1, P3 ;  /* 0x0000000018d37211 */ /* 0x000fe200018f0eff */
[----:B------:R-:W-:Y:S01]  /*10510*/  STL.64 [R1+0x1100], R234 ;  /* 0x001100ea01007387 */ /* 0x000fe20000100a00 */
[----:B------:R-:W-:Y:S02]  /*10520*/  LEA R204, P3, R22, R150, 0x1 ;  /* 0x0000009616cc7211 */ /* 0x000fe400078608ff */
[-C--:B------:R-:W-:Y:S01]  /*10530*/  LEA.HI.X.SX32 R209, R31, R0.reuse, 0x1, P1 ;  /* 0x000000001fd17211 */ /* 0x080fe200008f0eff */
[----:B------:R-:W-:Y:S01]  /*10540*/  STL [R1+0x1290], R232 ;  /* 0x001290e801007387 */ /* 0x000fe20000100800 */
[----:B------:R-:W-:-:S02]  /*10550*/  LEA.HI.X.SX32 R207, R29, R0, 0x1, P2 ;  /* 0x000000001dcf7211 */ /* 0x000fc400010f0eff */
[-C--:B------:R-:W-:Y:S01]  /*10560*/  LEA R202, P1, R23, R150.reuse, 0x1 ;  /* 0x0000009617ca7211 */ /* 0x080fe200078208ff */
[----:B------:R-:W-:Y:S01]  /*10570*/  STL [R1+0x1270], R233 ;  /* 0x001270e901007387 */ /* 0x000fe20000100800 */
[----:B------:R-:W-:Y:S02]  /*10580*/  LEA R200, P2, R20, R150, 0x1 ;  /* 0x0000009614c87211 */ /* 0x000fe400078408ff */
[----:B------:R-:W-:Y:S01]  /*10590*/  LEA.HI.X.SX32 R205, R22, R0, 0x1, P3 ;  /* 0x0000000016cd7211 */ /* 0x000fe200018f0eff */
[----:B------:R-:W-:Y:S01]  /*105a0*/  IMAD R22, R130, 0x2, R17 ;  /* 0x0000000282167824 */ /* 0x000fe200078e0211 */
[----:B------:R-:W-:Y:S01]  /*105b0*/  LEA R198, P3, R19, R150, 0x1 ;  /* 0x0000009613c67211 */ /* 0x000fe200078608ff */
[----:B------:R-:W-:Y:S01]  /*105c0*/  STL.64 [R1+0x1220], R230 ;  /* 0x001220e601007387 */ /* 0x000fe20000100a00 */
[-C--:B------:R-:W-:Y:S02]  /*105d0*/  LEA.HI.X.SX32 R203, R23, R0.reuse, 0x1, P1 ;  /* 0x0000000017cb7211 */ /* 0x080fe400008f0eff */
[----:B------:R-:W-:Y:S01]  /*105e0*/  LEA.HI.X.SX32 R201, R20, R0, 0x1, P2 ;  /* 0x0000000014c97211 */ /* 0x000fe200010f0eff */
[----:B------:R-:W-:Y:S01]  /*105f0*/  STL.64 [R1+0x1230], R228 ;  /* 0x001230e401007387 */ /* 0x000fe20000100a00 */
[----:B------:R-:W-:-:S02]  /*10600*/  LEA R196, P1, R18, R150, 0x1 ;  /* 0x0000009612c47211 */ /* 0x000fc400078208ff */
[----:B------:R-:W-:Y:S01]  /*10610*/  LEA R192, P2, R16, R150, 0x1 ;  /* 0x0000009610c07211 */ /* 0x000fe200078408ff */
[----:B------:R-:W-:Y:S01]  /*10620*/  STL [R1+0x10a0], R227 ;  /* 0x0010a0e301007387 */ /* 0x000fe20000100800 */
[----:B------:R-:W-:Y:S02]  /*10630*/  LEA.HI.X.SX32 R199, R19, R0, 0x1, P3 ;  /* 0x0000000013c77211 */ /* 0x000fe400018f0eff */
[----:B------:R-:W-:Y:S01]  /*10640*/  LEA R19, R131, R22, 0x1 ;  /* 0x0000001683137211 */ /* 0x000fe200078e08ff */
[----:B------:R-:W-:Y:S01]  /*10650*/  STL.64 [R1+0x10d0], R226 ;  /* 0x0010d0e201007387 */ /* 0x000fe20000100a00 */
[----:B------:R-:W-:Y:S02]  /*10660*/  LEA R190, P3, R14, R150, 0x1 ;  /* 0x000000960ebe7211 */ /* 0x000fe400078608ff */
[-C--:B------:R-:W-:Y:S01]  /*10670*/  LEA.HI.X.SX32 R197, R18, R0.reuse, 0x1, P1 ;  /* 0x0000000012c57211 */ /* 0x080fe200008f0eff */
[----:B--2---:R-:W-:Y:S01]  /*10680*/  IMAD R18, R138, 0x2, R19 ;  /* 0x000000028a127824 */ /* 0x004fe200078e0213 */
[----:B------:R-:W-:Y:S01]  /*10690*/  LEA.HI.X.SX32 R193, R16, R0, 0x1, P2 ;  /* 0x0000000010c17211 */ /* 0x000fe200010f0eff */
[----:B------:R-:W-:Y:S01]  /*106a0*/  STL.64 [R1+0x1278], R222 ;  /* 0x001278de01007387 */ /* 0x000fe20000100a00 */
[----:B------:R-:W-:-:S02]  /*106b0*/  LEA R188, P1, R13, R150, 0x1 ;  /* 0x000000960dbc7211 */ /* 0x000fc400078208ff */
[----:B------:R-:W-:Y:S01]  /*106c0*/  LEA R186, P2, R12, R150, 0x1 ;  /* 0x000000960cba7211 */ /* 0x000fe200078408ff */
[----:B------:R-:W-:Y:S01]  /*106d0*/  STL.64 [R1+0x1240], R220 ;  /* 0x001240dc01007387 */ /* 0x000fe20000100a00 */
[----:B------:R-:W-:Y:S01]  /*106e0*/  LEA.HI.X.SX32 R191, R14, R0, 0x1, P3 ;  /* 0x000000000ebf7211 */ /* 0x000fe200018f0eff */
[----:B------:R-:W-:Y:S01]  /*106f0*/  IMAD R14, R139, 0x2, R18 ;  /* 0x000000028b0e7824 */ /* 0x000fe200078e0212 */
[----:B------:R-:W-:Y:S01]  /*10700*/  LEA R184, P3, R10, R150, 0x1 ;  /* 0x000000960ab87211 */ /* 0x000fe200078608ff */
[----:B------:R-:W-:Y:S01]  /*10710*/  STL.64 [R1+0x1280], R218 ;  /* 0x001280da01007387 */ /* 0x000fe20000100a00 */
[-C--:B------:R-:W-:Y:S01]  /*10720*/  LEA.HI.X.SX32 R189, R13, R0.reuse, 0x1, P1 ;  /* 0x000000000dbd7211 */ /* 0x080fe200008f0eff */
[----:B---3--:R-:W-:Y:S01]  /*10730*/  IMAD R13, R141, 0x2, R14 ;  /* 0x000000028d0d7824 */ /* 0x008fe200078e020e */
        /* <DEDUP_REMOVED lines=10> */
[----:B------:R-:W-:Y:S01]  /*107e0*/  IMAD R9, R145, 0x2, R10 ;  /* 0x0000000291097824 */ /* 0x000fe200078e020a */
[----:B------:R-:W-:Y:S01]  /*107f0*/  LEA.HI.X.SX32 R181, R8, R0, 0x1, P2 ;  /* 0x0000000008b57211 */ /* 0x000fe200010f0eff */
[----:B------:R-:W-:Y:S01]  /*10800*/  STL [R1+0x12b8], R210 ;  /* 0x0012b8d201007387 */ /* 0x000fe20000100800 */
[----:B------:R-:W-:-:S02]  /*10810*/  ISETP.GE.U32.AND P1, PT, R79, 0x10, PT ;  /* 0x000000104f00780c */ /* 0x000fc40003f26070 */
[----:B------:R-:W-:Y:S01]  /*10820*/  LOP3.LUT R8, R133, 0xff, RZ, 0xc0, !PT ;  /* 0x000000ff85087812 */ /* 0x000fe200078ec0ff */
[----:B------:R-:W-:Y:S01]  /*10830*/  STL [R1+0x12a0], R211 ;  /* 0x0012a0d301007387 */ /* 0x000fe20000100800 */
[----:B------:R-:W-:Y:S02]  /*10840*/  LEA.HI.X.SX32 R179, R3, R0, 0x1, P3 ;  /* 0x0000000003b37211 */ /* 0x000fe400018f0eff */
[----:B------:R-:W-:Y:S01]  /*10850*/  SHF.R.U32.HI R3, RZ, 0x5, R8 ;  /* 0x00000005ff037819 */ /* 0x000fe20000011608 */
[----:B------:R-:W-:Y:S01]  /*10860*/  STL.64 [R1+0x12a8], R208 ;  /* 0x0012a8d001007387 */ /* 0x000fe20000100a00 */
[C---:B------:R-:W-:Y:S02]  /*10870*/  LEA R148, P3, R9.reuse, R150, 0x1 ;  /* 0x0000009609947211 */ /* 0x040fe400078608ff */
[----:B------:R-:W-:Y:S01]  /*10880*/  LOP3.LUT R3, R2, 0x4, R3, 0xf8, !PT ;  /* 0x0000000402037812 */ /* 0x000fe200078ef803 */
[----:B------:R-:W-:Y:S01]  /*10890*/  STL [R1+0x1098], R207 ;  /* 0x001098cf01007387 */ /* 0x000fe20000100800 */
[----:B------:R-:W-:-:S02]  /*108a0*/  LEA.HI.X.SX32 R149, R9, R0, 0x1, P3 ;  /* 0x0000000009957211 */ /* 0x000fc400018f0eff */
[-C--:B------:R-:W-:Y:S01]  /*108b0*/  LEA R176, P2, R6, R150.reuse, 0x1 ;  /* 0x0000009606b07211 */ /* 0x080fe200078408ff */
[----:B------:R-:W-:Y:S01]  /*108c0*/  @!P1 STS [R3+UR9], R42 ;  /* 0x0000002a03009988 */ /* 0x000fe20008000809 */
[----:B------:R-:W-:Y:S02]  /*108d0*/  LEA R174, P3, R4, R150, 0x1 ;  /* 0x0000009604ae7211 */ /* 0x000fe400078608ff */
[-C--:B------:R-:W-:Y:S01]  /*108e0*/  LEA.HI.X.SX32 R177, R6, R0.reuse, 0x1, P2 ;  /* 0x0000000006b17211 */ /* 0x080fe200010f0eff */
[----:B------:R-:W-:Y:S01]  /*108f0*/  STL.64 [R1+0x10e0], R206 ;  /* 0x0010e0ce01007387 */ /* 0x000fe20000100a00 */
[----:B------:R-:W-:Y:S02]  /*10900*/  LEA.HI.X.SX32 R175, R4, R0, 0x1, P3 ;  /* 0x0000000004af7211 */ /* 0x000fe400018f0eff */
[----:B------:R-:W-:Y:S01]  /*10910*/  ISETP.GE.U32.AND P2, PT, R8, 0x80, PT ;  /* 0x000000800800780c */ /* 0x000fe20003f46070 */
[----:B------:R-:W-:Y:S01]  /*10920*/  STL.64 [R1+0x12b0], R204 ;  /* 0x0012b0cc01007387 */ /* 0x000fe20000100a00 */
[----:B------:R-:W-:-:S02]  /*10930*/  LEA R172, P3, R7, R150, 0x1 ;  /* 0x0000009607ac7211 */ /* 0x000fc400078608ff */
[----:B------:R-:W-:Y:S01]  /*10940*/  LEA R6, R8, UR9, 0x2 ;  /* 0x0000000908067c11 */ /* 0x000fe2000f8e10ff */
[----:B------:R-:W-:Y:S01]  /*10950*/  BAR.SYNC.DEFER_BLOCKING 0x0 ;  /* 0x0000000000007b1d */ /* 0x000fe20000010000 */
[----:B------:R-:W-:Y:S02]  /*10960*/  LEA.HI.X.SX32 R173, R7, R0, 0x1, P3 ;  /* 0x0000000007ad7211 */ /* 0x000fe400018f0eff */
[----:B------:R-:W-:-:S04]  /*10970*/  LEA R170, P3, R5, R150, 0x1 ;  /* 0x0000009605aa7211 */ /* 0x000fc800078608ff */
[----:B------:R-:W-:Y:S01]  /*10980*/  LEA.HI.X.SX32 R171, R5, R0, 0x1, P3 ;  /* 0x0000000005ab7211 */ /* 0x000fe200018f0eff */
[----:B------:R-:W-:Y:S01]  /*10990*/  STL.64 [R1+0x12c0], R202 ;  /* 0x0012c0ca01007387 */ /* 0x000fe20000100a00 */
[----:B------:R-:W-:-:S03]  /*109a0*/  LEA R168, P3, R15, R150, 0x1 ;  /* 0x000000960fa87211 */ /* 0x000fc600078608ff */
[----:B------:R-:W-:Y:S01]  /*109b0*/  STL [R1+0x12c8], R130 ;  /* 0x0012c88201007387 */ /* 0x000fe20000100800 */
[----:B------:R-:W-:Y:S02]  /*109c0*/  LEA.HI.X.SX32 R169, R15, R0, 0x1, P3 ;  /* 0x000000000fa97211 */ /* 0x000fe400018f0eff */
[C---:B------:R-:W-:Y:S01]  /*109d0*/  LEA R166, P3, R11.reuse, R150, 0x1 ;  /* 0x000000960ba67211 */ /* 0x040fe200078608ff */
[----:B------:R-:W-:Y:S03]  /*109e0*/  STL.64 [R1+0x12d0], R200 ;  /* 0x0012d0c801007387 */ /* 0x000fe60000100a00 */
[----:B------:R-:W-:Y:S01]  /*109f0*/  LEA.HI.X.SX32 R167, R11, R0, 0x1, P3 ;  /* 0x000000000ba77211 */ /* 0x000fe200018f0eff */
[----:B------:R-:W-:Y:S01]  /*10a00*/  STL [R1+0x10e8], R198 ;  /* 0x0010e8c601007387 */ /* 0x000fe20000100800 */
[----:B------:R-:W-:-:S03]  /*10a10*/  LEA R164, P3, R21, R150, 0x1 ;  /* 0x0000009615a47211 */ /* 0x000fc600078608ff */
[----:B------:R-:W0:Y:S01]  /*10a20*/  @!P2 LDS R76, [R6] ;  /* 0x00000000064ca984 */ /* 0x000e220000000800 */
[----:B------:R-:W-:Y:S02]  /*10a30*/  LEA.HI.X.SX32 R165, R21, R0, 0x1, P3 ;  /* 0x0000000015a57211 */ /* 0x000fe400018f0eff */
[C---:B------:R-:W-:Y:S01]  /*10a40*/  LEA R162, P3, R17.reuse, R150, 0x1 ;  /* 0x0000009611a27211 */ /* 0x040fe200078608ff */
[----:B------:R-:W-:Y:S03]  /*10a50*/  STL [R1+0x1108], R198 ;  /* 0x001108c601007387 */ /* 0x000fe60000100800 */
[----:B------:R-:W-:Y:S01]  /*10a60*/  LEA.HI.X.SX32 R163, R17, R0, 0x1, P3 ;  /* 0x0000000011a37211 */ /* 0x000fe200018f0eff */
[----:B------:R-:W-:Y:S01]  /*10a70*/  STL [R1+0x1094], R199 ;  /* 0x001094c701007387 */ /* 0x000fe20000100800 */
[----:B------:R-:W-:-:S03]  /*10a80*/  LEA R160, P3, R22, R150, 0x1 ;  /* 0x0000009616a07211 */ /* 0x000fc600078608ff */
[----:B------:R-:W-:Y:S01]  /*10a90*/  STL [R1+0x1118], R199 ;  /* 0x001118c701007387 */ /* 0x000fe20000100800 */
[----:B------:R-:W-:Y:S02]  /*10aa0*/  LEA.HI.X.SX32 R161, R22, R0, 0x1, P3 ;  /* 0x0000000016a17211 */ /* 0x000fe400018f0eff */
[C---:B------:R-:W-:Y:S01]  /*10ab0*/  LEA R158, P3, R19.reuse, R150, 0x1 ;  /* 0x00000096139e7211 */ /* 0x040fe200078608ff */
[----:B------:R-:W-:Y:S03]  /*10ac0*/  STL.64 [R1+0x1140], R198 ;  /* 0x001140c601007387 */ /* 0x000fe60000100a00 */
        /* <DEDUP_REMOVED lines=10> */
[----:B------:R-:W-:Y:S01]  /*10b70*/  STL.64 [R1+0x12f0], R190 ;  /* 0x0012f0be01007387 */ /* 0x000fe20000100a00 */
[----:B------:R-:W-:Y:S02]  /*10b80*/  LEA.HI.X.SX32 R153, R13, R0, 0x1, P3 ;  /* 0x000000000d997211 */ /* 0x000fe400018f0eff */
[C---:B------:R-:W-:Y:S01]  /*10b90*/  LEA R150, P3, R10.reuse, R150, 0x1 ;  /* 0x000000960a967211 */ /* 0x040fe200078608ff */
[----:B0-----:R-:W0:Y:S03]  /*10ba0*/  SHFL.BFLY PT, R4, R76, 0x1, 0x1f ;  /* 0x0c201f004c047f89 */ /* 0x001e2600000e0000 */
[----:B------:R-:W-:Y:S01]  /*10bb0*/  LEA.HI.X.SX32 R151, R10, R0, 0x1, P3 ;  /* 0x000000000a977211 */ /* 0x000fe200018f0eff */
[----:B------:R-:W-:Y:S01]  /*10bc0*/  STL [R1+0x1350], R139 ;  /* 0x0013508b01007387 */ /* 0x000fe20000100800 */
[----:B------:R-:W-:-:S03]  /*10bd0*/  ISETP.NE.U32.AND P3, PT, R78, RZ, PT ;  /* 0x000000ff4e00720c */ /* 0x000fc60003f65070 */
[----:B------:R-:W-:Y:S01]  /*10be0*/  STL.64 [R1+0x10f0], R188 ;  /* 0x0010f0bc01007387 */ /* 0x000fe20000100a00 */
[----:B------:R-:W-:Y:S02]  /*10bf0*/  SEL R194, RZ, 0x90, !P3 ;  /* 0x00000090ffc27807 */ /* 0x000fe40005800000 */
[----:B------:R-:W-:Y:S01]  /*10c00*/  LOP3.LUT P3, RZ, R133, 0x1, RZ, 0xc0, !PT ;  /* 0x0000000185ff7812 */ /* 0x000fe2000786c0ff */
[----:B------:R-:W-:Y:S03]  /*10c10*/  STL.64 [R1+0x12f8], R186 ;  /* 0x0012f8ba01007387 */ /* 0x000fe60000100a00 */
[----:B------:R-:W-:Y:S01]  /*10c20*/  ISETP.LT.U32.AND P3, PT, R8, 0x80, !P3 ;  /* 0x000000800800780c */ /* 0x000fe20005f61070 */
[----:B------:R-:W-:Y:S04]  /*10c30*/  STL.64 [R1+0x1300], R184 ;  /* 0x001300b801007387 */ /* 0x000fe80000100a00 */
[----:B------:R-:W-:Y:S01]  /*10c40*/  STL.64 [R1+0x1308], R182 ;  /* 0x001308b601007387 */ /* 0x000fe20000100a00 */
[----:B0-----:R-:W-:-:S03]  /*10c50*/  FMNMX R76, R76, R4, !PT ;  /* 0x000000044c4c7209 */ /* 0x001fc60007800000 */
[----:B------:R-:W-:Y:S04]  /*10c60*/  STL.64 [R1+0x1310], R144 ;  /* 0x0013109001007387 */ /* 0x000fe80000100a00 */
[----:B------:R-:W-:Y:S01]  /*10c70*/  @P3 STS [R6], R76 ;  /* 0x0000004c06003388 */ /* 0x000fe20000000800 */
[----:B------:R-:W-:Y:S06]  /*10c80*/  BAR.SYNC.DEFER_BLOCKING 0x0 ;  /* 0x0000000000007b1d */ /* 0x000fec0000010000 */
[----:B------:R-:W-:Y:S04]  /*10c90*/  STL.64 [R1+0x1110], R180 ;  /* 0x001110b401007387 */ /* 0x000fe80000100a00 */
[----:B------:R-:W-:Y:S04]  /*10ca0*/  STL.64 [R1+0x1318], R178 ;  /* 0x001318b201007387 */ /* 0x000fe80000100a00 */
[----:B------:R-:W-:Y:S04]  /*10cb0*/  STL.64 [R1+0x1320], R176 ;  /* 0x001320b001007387 */ /* 0x000fe80000100a00 */
[----:B------:R-:W-:Y:S04]  /*10cc0*/  STL [R1+0x1088], R148 ;  /* 0x0010889401007387 */ /* 0x000fe80000100800 */
[----:B------:R-:W0:Y:S04]  /*10cd0*/  LDS R138, [R2+UR9] ;  /* 0x00000009028a7984 */ /* 0x000e280008000800 */
[----:B------:R-:W-:Y:S04]  /*10ce0*/  STL [R1+0x1080], R149 ;  /* 0x0010809501007387 */ /* 0x000fe80000100800 */
[----:B------:R-:W-:Y:S04]  /*10cf0*/  STL.64 [R1+0x1120], R148 ;  /* 0x0011209401007387 */ /* 0x000fe80000100a00 */
[----:B------:R-:W-:Y:S04]  /*10d00*/  STL.64 [R1+0x1330], R148 ;  /* 0x0013309401007387 */ /* 0x000fe80000100a00 */
[----:B------:R-:W-:Y:S04]  /*10d10*/  STL.64 [R1+0x1338], R174 ;  /* 0x001338ae01007387 */ /* 0x000fe80000100a00 */
[----:B------:R-:W-:Y:S04]  /*10d20*/  STL [R1+0x8e4], R2 ;  /* 0x0008e40201007387 */ /* 0x000fe80000100800 */
[----:B------:R-:W-:Y:S04]  /*10d30*/  STL [R1+0x1148], R172 ;  /* 0x001148ac01007387 */ /* 0x000fe80000100800 */
[----:B------:R-:W-:Y:S04]  /*10d40*/  STL [R1+0x117c], R172 ;  /* 0x00117cac01007387 */ /* 0x000fe80000100800 */
[----:B------:R-:W-:Y:S04]  /*10d50*/  STL [R1+0x1128], R173 ;  /* 0x001128ad01007387 */ /* 0x000fe80000100800 */
[----:B------:R-:W-:Y:S01]  /*10d60*/  STL [R1+0x1158], R173 ;  /* 0x001158ad01007387 */ /* 0x000fe20000100800 */
[----:B0-----:R-:W-:-:S03]  /*10d70*/  FMNMX R138, R138, -INF , !PT ;  /* 0xff8000008a8a7809 */ /* 0x001fc60007800000 */
[----:B------:R0:W-:Y:S02]  /*10d80*/  STL.64 [R1+0x1340], R172 ;  /* 0x001340ac01007387 */ /* 0x0001e40000100a00 */
[--C-:B------:R-:W-:Y:S01]  /*10d90*/  FADD R74, R74, -R138.reuse ;  /* 0x8000008a4a4a7221 */ /* 0x100fe20000000000 */
[--C-:B------:R-:W-:Y:S01]  /*10da0*/  FADD R73, R73, -R138.reuse ;  /* 0x8000008a49497221 */ /* 0x100fe20000000000 */
[--C-:B------:R-:W-:Y:S01]  /*10db0*/  FADD R72, R72, -R138.reuse ;  /* 0x8000008a48487221 */ /* 0x100fe20000000000 */
[--C-:B------:R-:W-:Y:S01]  /*10dc0*/  FADD R71, R71, -R138.reuse ;  /* 0x8000008a47477221 */ /* 0x100fe20000000000 */
[----:B------:R-:W-:Y:S01]  /*10dd0*/  FMUL R74, R74, 1.4426950216293334961 ;  /* 0x3fb8aa3b4a4a7820 */ /* 0x000fe20000400000 */
[----:B------:R-:W-:Y:S01]  /*10de0*/  FMUL R73, R73, 1.4426950216293334961 ;  /* 0x3fb8aa3b49497820 */ /* 0x000fe20000400000 */
[----:B------:R-:W-:Y:S01]  /*10df0*/  FMUL R72, R72, 1.4426950216293334961 ;  /* 0x3fb8aa3b48487820 */ /* 0x000fe20000400000 */
[--C-:B------:R-:W-:Y:S01]  /*10e00*/  FADD R70, R70, -R138.reuse ;  /* 0x8000008a46467221 */ /* 0x100fe20000000000 */
[----:B0-----:R-:W0:Y:S01]  /*10e10*/  MUFU.EX2 R172, R74 ;  /* 0x0000004a00ac7308 */ /* 0x001e220000000800 */
[--C-:B------:R-:W-:Y:S01]  /*10e20*/  FADD R69, R69, -R138.reuse ;  /* 0x8000008a45457221 */ /* 0x100fe20000000000 */
[--C-:B------:R-:W-:Y:S01]  /*10e30*/  FADD R68, R68, -R138.reuse ;  /* 0x8000008a44447221 */ /* 0x100fe20000000000 */
[----:B------:R-:W-:Y:S01]  /*10e40*/  FMUL R71, R71, 1.4426950216293334961 ;  /* 0x3fb8aa3b47477820 */ /* 0x000fe20000400000 */
[--C-:B------:R-:W-:Y:S01]  /*10e50*/  FADD R67, R67, -R138.reuse ;  /* 0x8000008a43437221 */ /* 0x100fe20000000000 */
[----:B------:R-:W-:Y:S01]  /*10e60*/  FMUL R70, R70, 1.4426950216293334961 ;  /* 0x3fb8aa3b46467820 */ /* 0x000fe20000400000 */
[--C-:B------:R-:W-:Y:S01]  /*10e70*/  FADD R66, R66, -R138.reuse ;  /* 0x8000008a42427221 */ /* 0x100fe20000000000 */
[----:B------:R-:W-:Y:S01]  /*10e80*/  FMUL R69, R69, 1.4426950216293334961 ;  /* 0x3fb8aa3b45457820 */ /* 0x000fe20000400000 */
[----:B------:R-:W1:Y:S01]  /*10e90*/  MUFU.EX2 R173, R73 ;  /* 0x0000004900ad7308 */ /* 0x000e620000000800 */
[--C-:B------:R-:W-:Y:S01]  /*10ea0*/  FADD R65, R65, -R138.reuse ;  /* 0x8000008a41417221 */ /* 0x100fe20000000000 */
[----:B------:R2:W-:Y:S01]  /*10eb0*/  STL.64 [R1+0x1348], R170 ;  /* 0x001348aa01007387 */ /* 0x0005e20000100a00 */
[----:B------:R-:W-:Y:S01]  /*10ec0*/  FMUL R68, R68, 1.4426950216293334961 ;  /* 0x3fb8aa3b44447820 */ /* 0x000fe20000400000 */
[--C-:B------:R-:W-:Y:S01]  /*10ed0*/  FADD R64, R64, -R138.reuse ;  /* 0x8000008a40407221 */ /* 0x100fe20000000000 */
[----:B------:R-:W-:Y:S01]  /*10ee0*/  FMUL R67, R67, 1.4426950216293334961 ;  /* 0x3fb8aa3b43437820 */ /* 0x000fe20000400000 */
[--C-:B------:R-:W-:Y:S01]  /*10ef0*/  FADD R63, R63, -R138.reuse ;  /* 0x8000008a3f3f7221 */ /* 0x100fe20000000000 */
[----:B------:R3:W-:Y:S01]  /*10f00*/  STL.64 [R1+0x1358], R168 ;  /* 0x001358a801007387 */ /* 0x0007e20000100a00 */
[----:B------:R-:W4:Y:S01]  /*10f10*/  MUFU.EX2 R2, R72 ;  /* 0x0000004800027308 */ /* 0x000f220000000800 */
[----:B------:R-:W-:Y:S01]  /*10f20*/  FMUL R66, R66, 1.4426950216293334961 ;  /* 0x3fb8aa3b42427820 */ /* 0x000fe20000400000 */
[--C-:B------:R-:W-:Y:S01]  /*10f30*/  FADD R62, R62, -R138.reuse ;  /* 0x8000008a3e3e7221 */ /* 0x100fe20000000000 */
[--C-:B------:R-:W-:Y:S01]  /*10f40*/  FADD R0, R56, -R138.reuse ;  /* 0x8000008a38007221 */ /* 0x100fe20000000000 */
[----:B------:R-:W-:Y:S01]  /*10f50*/  FMUL R65, R65, 1.4426950216293334961 ;  /* 0x3fb8aa3b41417820 */ /* 0x000fe20000400000 */
[--C-:B------:R-:W-:Y:S01]  /*10f60*/  FADD R61, R61, -R138.reuse ;  /* 0x8000008a3d3d7221 */ /* 0x100fe20000000000 */
[----:B------:R-:W-:Y:S01]  /*10f70*/  FMUL R64, R64, 1.4426950216293334961 ;  /* 0x3fb8aa3b40407820 */ /* 0x000fe20000400000 */
[--C-:B------:R-:W-:Y:S01]  /*10f80*/  FADD R60, R60, -R138.reuse ;  /* 0x8000008a3c3c7221 */ /* 0x100fe20000000000 */
[----:B--2---:R-:W2:Y:S01]  /*10f90*/  MUFU.EX2 R171, R71 ;  /* 0x0000004700ab7308 */ /* 0x004ea20000000800 */
[----:B------:R-:W-:Y:S01]  /*10fa0*/  FMUL R63, R63, 1.4426950216293334961 ;  /* 0x3fb8aa3b3f3f7820 */ /* 0x000fe20000400000 */
[--C-:B------:R-:W-:Y:S01]  /*10fb0*/  FADD R59, R59, -R138.reuse ;  /* 0x8000008a3b3b7221 */ /* 0x100fe20000000000 */
[----:B------:R-:W-:Y:S01]  /*10fc0*/  FMUL R62, R62, 1.4426950216293334961 ;  /* 0x3fb8aa3b3e3e7820 */ /* 0x000fe20000400000 */
[--C-:B------:R-:W-:Y:S01]  /*10fd0*/  FADD R58, R58, -R138.reuse ;  /* 0x8000008a3a3a7221 */ /* 0x100fe20000000000 */
[----:B------:R-:W-:Y:S01]  /*10fe0*/  FMUL R0, R0, 1.4426950216293334961 ;  /* 0x3fb8aa3b00007820 */ /* 0x000fe20000400000 */
[----:B------:R-:W-:Y:S01]  /*10ff0*/  FMUL R61, R61, 1.4426950216293334961 ;  /* 0x3fb8aa3b3d3d7820 */ /* 0x000fe20000400000 */
[--C-:B------:R-:W-:Y:S01]  /*11000*/  FADD R57, R57, -R138.reuse ;  /* 0x8000008a39397221 */ /* 0x100fe20000000000 */
[----:B------:R-:W0:Y:S01]  /*11010*/  MUFU.EX2 R170, R70 ;  /* 0x0000004600aa7308 */ /* 0x000e220000000800 */
[----:B------:R-:W-:Y:S01]  /*11020*/  FMUL R60, R60, 1.4426950216293334961 ;  /* 0x3fb8aa3b3c3c7820 */ /* 0x000fe20000400000 */
[--C-:B------:R-:W-:Y:S01]  /*11030*/  FADD R55, R55, -R138.reuse ;  /* 0x8000008a37377221 */ /* 0x100fe20000000000 */
[----:B------:R-:W-:Y:S01]  /*11040*/  FMUL R59, R59, 1.4426950216293334961 ;  /* 0x3fb8aa3b3b3b7820 */ /* 0x000fe20000400000 */
[----:B------:R-:W-:Y:S01]  /*11050*/  STL.64 [R1+0x1130], R164 ;  /* 0x001130a401007387 */ /* 0x000fe20000100a00 */
[----:B------:R-:W-:Y:S01]  /*11060*/  FMUL R58, R58, 1.4426950216293334961 ;  /* 0x3fb8aa3b3a3a7820 */ /* 0x000fe20000400000 */
[----:B------:R-:W-:Y:S01]  /*11070*/  FMUL R57, R57, 1.4426950216293334961 ;  /* 0x3fb8aa3b39397820 */ /* 0x000fe20000400000 */
[----:B------:R-:W-:Y:S01]  /*11080*/  FMUL R55, R55, 1.4426950216293334961 ;  /* 0x3fb8aa3b37377820 */ /* 0x000fe20000400000 */
[----:B---3--:R-:W3:Y:S01]  /*11090*/  MUFU.EX2 R169, R69 ;  /* 0x0000004500a97308 */ /* 0x008ee20000000800 */
[----:B------:R-:W-:Y:S01]  /*110a0*/  STL.64 [R1+0x1150], R156 ;  /* 0x0011509c01007387 */ /* 0x000fe20000100a00 */
[--C-:B------:R-:W-:Y:S01]  /*110b0*/  FADD R54, R54, -R138.reuse ;  /* 0x8000008a36367221 */ /* 0x100fe20000000000 */
[--C-:B------:R-:W-:Y:S01]  /*110c0*/  FADD R53, R53, -R138.reuse ;  /* 0x8000008a35357221 */ /* 0x100fe20000000000 */
[--C-:B------:R-:W-:Y:S01]  /*110d0*/  FADD R52, R52, -R138.reuse ;  /* 0x8000008a34347221 */ /* 0x100fe20000000000 */
[----:B------:R-:W-:Y:S01]  /*110e0*/  STL [R1+0x1168], R194 ;  /* 0x001168c201007387 */ /* 0x000fe20000100800 */
[----:B------:R-:W-:Y:S01]  /*110f0*/  FMUL R54, R54, 1.4426950216293334961 ;  /* 0x3fb8aa3b36367820 */ /* 0x000fe20000400000 */
[----:B------:R-:W-:Y:S01]  /*11100*/  FMUL R53, R53, 1.4426950216293334961 ;  /* 0x3fb8aa3b35357820 */ /* 0x000fe20000400000 */
[----:B------:R-:W3:Y:S01]  /*11110*/  MUFU.EX2 R168, R68 ;  /* 0x0000004400a87308 */ /* 0x000ee20000000800 */
[----:B0-----:R-:W-:Y:S01]  /*11120*/  STL [R1+0x8d8], R172 ;  /* 0x0008d8ac01007387 */ /* 0x001fe20000100800 */
[----:B------:R-:W-:Y:S01]  /*11130*/  FMUL R52, R52, 1.4426950216293334961 ;  /* 0x3fb8aa3b34347820 */ /* 0x000fe20000400000 */
[--C-:B------:R-:W-:Y:S01]  /*11140*/  FADD R51, R51, -R138.reuse ;  /* 0x8000008a33337221 */ /* 0x100fe20000000000 */
[--C-:B------:R-:W-:Y:S01]  /*11150*/  FADD R50, R50, -R138.reuse ;  /* 0x8000008a32327221 */ /* 0x100fe20000000000 */
[----:B-1----:R-:W-:Y:S01]  /*11160*/  STL [R1+0x8d4], R173 ;  /* 0x0008d4ad01007387 */ /* 0x002fe20000100800 */
[--C-:B------:R-:W-:Y:S01]  /*11170*/  FADD R49, R49, -R138.reuse ;  /* 0x8000008a31317221 */ /* 0x100fe20000000000 */
[----:B------:R-:W-:Y:S01]  /*11180*/  FMUL R51, R51, 1.4426950216293334961 ;  /* 0x3fb8aa3b33337820 */ /* 0x000fe20000400000 */
[----:B------:R-:W0:Y:S01]  /*11190*/  MUFU.EX2 R149, R67 ;  /* 0x0000004300957308 */ /* 0x000e220000000800 */
[----:B----4-:R1:W-:Y:S01]  /*111a0*/  STL [R1+0x8d0], R2 ;  /* 0x0008d00201007387 */ /* 0x0103e20000100800 */
[----:B------:R-:W-:Y:S01]  /*111b0*/  FMUL R50, R50, 1.4426950216293334961 ;  /* 0x3fb8aa3b32327820 */ /* 0x000fe20000400000 */
[----:B------:R-:W-:Y:S01]  /*111c0*/  FMUL R49, R49, 1.4426950216293334961 ;  /* 0x3fb8aa3b31317820 */ /* 0x000fe20000400000 */
[--C-:B------:R-:W-:Y:S01]  /*111d0*/  FADD R48, R48, -R138.reuse ;  /* 0x8000008a30307221 */ /* 0x100fe20000000000 */
[----:B--2---:R-:W-:Y:S01]  /*111e0*/  STL [R1+0x8cc], R171 ;  /* 0x0008ccab01007387 */ /* 0x004fe20000100800 */
[--C-:B------:R-:W-:Y:S01]  /*111f0*/  FADD R47, R47, -R138.reuse ;  /* 0x8000008a2f2f7221 */ /* 0x100fe20000000000 */
[----:B------:R-:W-:Y:S01]  /*11200*/  FADD R46, R46, -R138 ;  /* 0x8000008a2e2e7221 */ /* 0x000fe20000000000 */
[----:B------:R-:W2:Y:S01]  /*11210*/  MUFU.EX2 R143, R66 ;  /* 0x00000042008f7308 */ /* 0x000ea20000000800 */
[----:B------:R-:W-:Y:S01]  /*11220*/  STL [R1+0x8c8], R170 ;  /* 0x0008c8aa01007387 */ /* 0x000fe20000100800 */
[----:B------:R-:W-:Y:S01]  /*11230*/  FMUL R48, R48, 1.4426950216293334961 ;  /* 0x3fb8aa3b30307820 */ /* 0x000fe20000400000 */
[----:B------:R-:W-:-:S02]  /*11240*/  FMUL R47, R47, 1.4426950216293334961 ;  /* 0x3fb8aa3b2f2f7820 */ /* 0x000fc40000400000 */
[----:B---3--:R-:W-:Y:S03]  /*11250*/  STL [R1+0x8c4], R169 ;  /* 0x0008c4a901007387 */ /* 0x008fe60000100800 */
[----:B------:R-:W3:Y:S01]  /*11260*/  MUFU.EX2 R148, R65 ;  /* 0x0000004100947308 */ /* 0x000ee20000000800 */
[----:B------:R-:W-:Y:S04]  /*11270*/  STL [R1+0x8c0], R168 ;  /* 0x0008c0a801007387 */ /* 0x000fe80000100800 */
[----:B0-----:R-:W-:Y:S03]  /*11280*/  STL [R1+0x8bc], R149 ;  /* 0x0008bc9501007387 */ /* 0x001fe60000100800 */
[----:B------:R-:W0:Y:S01]  /*11290*/  MUFU.EX2 R147, R64 ;  /* 0x0000004000937308 */ /* 0x000e220000000800 */
[----:B--2---:R2:W-:Y:S07]  /*112a0*/  STL [R1+0x8b8], R143 ;  /* 0x0008b88f01007387 */ /* 0x0045ee0000100800 */
[----:B------:R-:W4:Y:S01]  /*112b0*/  MUFU.EX2 R142, R63 ;  /* 0x0000003f008e7308 */ /* 0x000f220000000800 */
[----:B---3--:R-:W-:Y:S07]  /*112c0*/  STL [R1+0x8b4], R148 ;  /* 0x0008b49401007387 */ /* 0x008fee0000100800 */
[----:B------:R-:W3:Y:S01]  /*112d0*/  MUFU.EX2 R137, R62 ;  /* 0x0000003e00897308 */ /* 0x000ee20000000800 */
[----:B0-----:R-:W-:Y:S07]  /*112e0*/  STL [R1+0x8b0], R147 ;  /* 0x0008b09301007387 */ /* 0x001fee0000100800 */
[----:B------:R0:W-:Y:S01]  /*112f0*/  MUFU.EX2 R140, R0 ;  /* 0x00000000008c7308 */ /* 0x0001e20000000800 */
[----:B----4-:R-:W-:Y:S07]  /*11300*/  STL [R1+0x8ac], R142 ;  /* 0x0008ac8e01007387 */ /* 0x010fee0000100800 */
[----:B------:R-:W4:Y:S01]  /*11310*/  MUFU.EX2 R136, R61 ;  /* 0x0000003d00887308 */ /* 0x000f220000000800 */
[----:B0-----:R-:W-:Y:S01]  /*11320*/  FADD R0, R172, R173 ;  /* 0x000000adac007221 */ /* 0x001fe20000000000 */
[----:B---3--:R0:W-:Y:S03]  /*11330*/  STL [R1+0x8a8], R137 ;  /* 0x0008a88901007387 */ /* 0x0081e60000100800 */
[----:B------:R-:W-:-:S03]  /*11340*/  FADD R0, R2, R0 ;  /* 0x0000000002007221 */ /* 0x000fc60000000000 */
[----:B------:R-:W3:Y:S01]  /*11350*/  MUFU.EX2 R135, R60 ;  /* 0x0000003c00877308 */ /* 0x000ee20000000800 */
[----:B------:R-:W-:-:S04]  /*11360*/  FADD R0, R171, R0 ;  /* 0x00000000ab007221 */ /* 0x000fc80000000000 */
[----:B------:R-:W-:-:S03]  /*11370*/  FADD R0, R170, R0 ;  /* 0x00000000aa007221 */ /* 0x000fc60000000000 */
[----:B------:R-:W0:Y:S01]  /*11380*/  MUFU.EX2 R134, R59 ;  /* 0x0000003b00867308 */ /* 0x000e220000000800 */
[----:B----4-:R-:W-:Y:S01]  /*11390*/  STL [R1+0x8a4], R136 ;  /* 0x0008a48801007387 */ /* 0x010fe20000100800 */
[----:B------:R-:W-:-:S04]  /*113a0*/  FADD R0, R169, R0 ;  /* 0x00000000a9007221 */ /* 0x000fc80000000000 */
[----:B------:R-:W-:Y:S02]  /*113b0*/  FADD R0, R168, R0 ;  /* 0x00000000a8007221 */ /* 0x000fe40000000000 */
[----:B------:R-:W4:Y:S01]  /*113c0*/  MUFU.EX2 R133, R58 ;  /* 0x0000003a00857308 */ /* 0x000f220000000800 */
[----:B---3--:R3:W-:Y:S01]  /*113d0*/  STL [R1+0x8a0], R135 ;  /* 0x0008a08701007387 */ /* 0x0087e20000100800 */
[----:B------:R-:W-:-:S04]  /*113e0*/  FADD R0, R149, R0 ;  /* 0x0000000095007221 */ /* 0x000fc80000000000 */
[----:B------:R-:W-:Y:S02]  /*113f0*/  FADD R0, R143, R0 ;  /* 0x000000008f007221 */ /* 0x000fe40000000000 */
[----:B------:R-:W2:Y:S01]  /*11400*/  MUFU.EX2 R4, R57 ;  /* 0x0000003900047308 */ /* 0x000ea20000000800 */
[----:B0-----:R-:W-:Y:S01]  /*11410*/  STL [R1+0x89c], R134 ;  /* 0x00089c8601007387 */ /* 0x001fe20000100800 */
[----:B------:R-:W-:-:S04]  /*11420*/  FADD R0, R148, R0 ;  /* 0x0000000094007221 */ /* 0x000fc80000000000 */
[----:B------:R-:W-:Y:S02]  /*11430*/  FADD R0, R147, R0 ;  /* 0x0000000093007221 */ /* 0x000fe40000000000 */
[----:B-1----:R-:W0:Y:S01]  /*11440*/  MUFU.EX2 R2, R55 ;  /* 0x0000003700027308 */ /* 0x002e220000000800 */
[----:B----4-:R-:W-:Y:S01]  /*11450*/  STL [R1+0x898], R133 ;  /* 0x0008988501007387 */ /* 0x010fe20000100800 */
[----:B------:R-:W-:-:S04]  /*11460*/  FADD R0, R142, R0 ;  /* 0x000000008e007221 */ /* 0x000fc80000000000 */
[----:B------:R-:W-:Y:S02]  /*11470*/  FADD R0, R137, R0 ;  /* 0x0000000089007221 */ /* 0x000fe40000000000 */
[----:B------:R-:W1:Y:S01]  /*11480*/  MUFU.EX2 R214, R54 ;  /* 0x0000003600d67308 */ /* 0x000e620000000800 */
[----:B--2---:R2:W-:Y:S01]  /*11490*/  STL [R1+0x894], R4 ;  /* 0x0008940401007387 */ /* 0x0045e20000100800 */
[----:B------:R-:W-:-:S04]  /*114a0*/  FADD R0, R136, R0 ;  /* 0x0000000088007221 */ /* 0x000fc80000000000 */
[----:B------:R-:W-:Y:S02]  /*114b0*/  FADD R0, R135, R0 ;  /* 0x0000000087007221 */ /* 0x000fe40000000000 */
[----:B------:R-:W4:Y:S01]  /*114c0*/  MUFU.EX2 R215, R53 ;  /* 0x0000003500d77308 */ /* 0x000f220000000800 */
[----:B0-----:R0:W-:Y:S01]  /*114d0*/  STL [R1+0x88c], R2 ;  /* 0x00088c0201007387 */ /* 0x0011e20000100800 */
[----:B------:R-:W-:-:S03]  /*114e0*/  FADD R0, R134, R0 ;  /* 0x0000000086007221 */ /* 0x000fc60000000000 */
[----:B------:R-:W-:Y:S01]  /*114f0*/  STL [R1+0x1078], R140 ;  /* 0x0010788c01007387 */ /* 0x000fe20000100800 */
[----:B------:R-:W-:Y:S02]  /*11500*/  FADD R0, R133, R0 ;  /* 0x0000000085007221 */ /* 0x000fe40000000000 */
[----:B------:R-:W0:Y:S01]  /*11510*/  MUFU.EX2 R143, R52 ;  /* 0x00000034008f7308 */ /* 0x000e220000000800 */
[----:B------:R-:W2:Y:S01]  /*11520*/  LDL.64 R168, [R1+0x670] ;  /* 0x0006700001a87983 */ /* 0x000ea20000100a00 */
[----:B------:R-:W-:-:S03]  /*11530*/  FADD R0, R4, R0 ;  /* 0x0000000004007221 */ /* 0x000fc60000000000 */
[----:B------:R-:W2:Y:S01]  /*11540*/  LDL.64 R190, [R1+0x628] ;  /* 0x0006280001be7983 */ /* 0x000ea20000100a00 */
[----:B------:R-:W-:Y:S02]  /*11550*/  FADD R0, R140, R0 ;  /* 0x000000008c007221 */ /* 0x000fe40000000000 */
[----:B------:R-:W0:Y:S01]  /*11560*/  MUFU.EX2 R195, R51 ;  /* 0x0000003300c37308 */ /* 0x000e220000000800 */
[----:B------:R-:W2:Y:S01]  /*11570*/  LDL.64 R220, [R1+0x630] ;  /* 0x0006300001dc7983 */ /* 0x000ea20000100a00 */
[----:B------:R-:W-:Y:S01]  /*11580*/  FADD R0, R2, R0 ;  /* 0x0000000002007221 */ /* 0x000fe20000000000 */
[----:B------:R-:W-:Y:S01]  /*11590*/  FMUL R46, R46, 1.4426950216293334961 ;  /* 0x3fb8aa3b2e2e7820 */ /* 0x000fe20000400000 */
[--C-:B------:R-:W-:Y:S01]  /*115a0*/  FADD R45, R45, -R138.reuse ;  /* 0x8000008a2d2d7221 */ /* 0x100fe20000000000 */
[----:B------:R-:W-:Y:S01]  /*115b0*/  FADD R44, R44, -R138 ;  /* 0x8000008a2c2c7221 */ /* 0x000fe20000000000 */
[----:B-1----:R-:W-:Y:S01]  /*115c0*/  FADD R0, R214, R0 ;  /* 0x00000000d6007221 */ /* 0x002fe20000000000 */
[----:B------:R-:W-:Y:S01]  /*115d0*/  PRMT R139, RZ, 0x7610, R139 ;  /* 0x00007610ff8b7816 */ /* 0x000fe2000000008b */
[----:B------:R-:W1:Y:S01]  /*115e0*/  MUFU.EX2 R137, R50 ;  /* 0x0000003200897308 */ /* 0x000e620000000800 */
[----:B------:R-:W-:Y:S01]  /*115f0*/  BAR.SYNC.DEFER_BLOCKING 0x0 ;  /* 0x0000000000007b1d */ /* 0x000fe20000010000 */
[----:B----4-:R-:W-:-:S06]  /*11600*/  FADD R0, R215, R0 ;  /* 0x00000000d7007221 */ /* 0x010fcc0000000000 */
[----:B------:R-:W4:Y:S01]  /*11610*/  MUFU.EX2 R142, R49 ;  /* 0x00000031008e7308 */ /* 0x000f220000000800 */
[----:B0-----:R-:W-:-:S07]  /*11620*/  FADD R0, R143, R0 ;  /* 0x000000008f007221 */ /* 0x001fce0000000000 */
[----:B---3--:R-:W0:Y:S01]  /*11630*/  MUFU.EX2 R135, R48 ;  /* 0x0000003000877308 */ /* 0x008e220000000800 */
[----:B------:R-:W-:Y:S01]  /*11640*/  FADD R0, R195, R0 ;  /* 0x00000000c3007221 */ /* 0x000fe20000000000 */
[----:B------:R-:W-:Y:S01]  /*11650*/  FMUL R45, R45, 1.4426950216293334961 ;  /* 0x3fb8aa3b2d2d7820 */ /* 0x000fe20000400000 */
[----:B------:R-:W3:Y:S05]  /*11660*/  LDL.64 R176, [R1+0x680] ;  /* 0x0006800001b07983 */ /* 0x000eea0000100a00 */
[----:B------:R-:W0:Y:S01]  /*11670*/  MUFU.EX2 R136, R47 ;  /* 0x0000002f00887308 */ /* 0x000e220000000800 */
[----:B-1----:R-:W-:Y:S01]  /*11680*/  FADD R0, R137, R0 ;  /* 0x0000000089007221 */ /* 0x002fe20000000000 */
[----:B------:R-:W-:Y:S01]  /*11690*/  FMUL R44, R44, 1.4426950216293334961 ;  /* 0x3fb8aa3b2c2c7820 */ /* 0x000fe20000400000 */
[----:B--2---:R-:W-:Y:S01]  /*116a0*/  FADD R4, R43, -R138 ;  /* 0x8000008a2b047221 */ /* 0x004fe20000000000 */
[----:B------:R-:W2:Y:S04]  /*116b0*/  LDL.64 R148, [R1+0x678] ;  /* 0x0006780001947983 */ /* 0x000ea80000100a00 */
[----:B------:R-:W1:Y:S01]  /*116c0*/  MUFU.EX2 R133, R46 ;  /* 0x0000002e00857308 */ /* 0x000e620000000800 */
[----:B----4-:R-:W-:Y:S01]  /*116d0*/  FADD R0, R142, R0 ;  /* 0x000000008e007221 */ /* 0x010fe20000000000 */
[----:B------:R-:W-:Y:S01]  /*116e0*/  FMUL R4, R4, 1.4426950216293334961 ;  /* 0x3fb8aa3b04047820 */ /* 0x000fe20000400000 */
[----:B------:R-:W4:Y:S01]  /*116f0*/  LDL.64 R170, [R1+0x668] ;  /* 0x0006680001aa7983 */ /* 0x000f220000100a00 */
[----:B------:R-:W-:-:S02]  /*11700*/  PRMT R174, RZ, 0x7610, R174 ;  /* 0x00007610ffae7816 */ /* 0x000fc400000000ae */
[----:B------:R-:W-:Y:S01]  /*11710*/  PRMT R175, RZ, 0x7610, R175 ;  /* 0x00007610ffaf7816 */ /* 0x000fe200000000af */
[----:B------:R-:W4:Y:S01]  /*11720*/  LDL.64 R178, [R1+0x640] ;  /* 0x0006400001b27983 */ /* 0x000f220000100a00 */
[----:B------:R-:W1:Y:S01]  /*11730*/  MUFU.EX2 R134, R45 ;  /* 0x0000002d00867308 */ /* 0x000e620000000800 */
[----:B0-----:R-:W-:Y:S02]  /*11740*/  FADD R0, R135, R0 ;  /* 0x0000000087007221 */ /* 0x001fe40000000000 */
[----:B------:R-:W4:Y:S04]  /*11750*/  LDL.64 R172, [R1+0x620] ;  /* 0x0006200001ac7983 */ /* 0x000f280000100a00 */
[----:B------:R-:W4:Y:S01]  /*11760*/  LDL.64 R250, [R1+0x658] ;  /* 0x0006580001fa7983 */ /* 0x000f220000100a00 */
[----:B------:R-:W0:Y:S01]  /*11770*/  MUFU.EX2 R2, R44 ;  /* 0x0000002c00027308 */ /* 0x000e220000000800 */
[----:B------:R-:W-:-:S02]  /*11780*/  FADD R0, R136, R0 ;  /* 0x0000000088007221 */ /* 0x000fc40000000000 */
[----:B------:R-:W4:Y:S04]  /*11790*/  LDL.64 R246, [R1+0x650] ;  /* 0x0006500001f67983 */ /* 0x000f280000100a00 */
[----:B------:R-:W4:Y:S01]  /*117a0*/  LDL.64 R230, [R1+0x648] ;  /* 0x0006480001e67983 */ /* 0x000f220000100a00 */
[----:B------:R-:W0:Y:S01]  /*117b0*/  MUFU.EX2 R147, R4 ;  /* 0x0000000400937308 */ /* 0x000e220000000800 */
[----:B-1----:R-:W-:Y:S02]  /*117c0*/  FADD R0, R133, R0 ;  /* 0x0000000085007221 */ /* 0x002fe40000000000 */
[----:B------:R-:W4:Y:S02]  /*117d0*/  LDL.64 R228, [R1+0x638] ;  /* 0x0006380001e47983 */ /* 0x000f240000100a00 */
[----:B------:R-:W-:-:S04]  /*117e0*/  FADD R0, R134, R0 ;  /* 0x0000000086007221 */ /* 0x000fc80000000000 */
[----:B0-----:R-:W-:-:S04]  /*117f0*/  FADD R0, R2, R0 ;  /* 0x0000000002007221 */ /* 0x001fc80000000000 */
[----:B------:R-:W-:-:S05]  /*11800*/  FADD R0, R147, R0 ;  /* 0x0000000093007221 */ /* 0x000fca0000000000 */
[----:B------:R-:W0:Y:S02]  /*11810*/  SHFL.BFLY PT, R4, R0, 0x10, 0x1f ;  /* 0x0e001f0000047f89 */ /* 0x000e2400000e0000 */
[----:B0-----:R-:W-:-:S05]  /*11820*/  FADD R0, R0, R4 ;  /* 0x0000000400007221 */ /* 0x001fca0000000000 */
[----:B------:R-:W-:Y:S01]  /*11830*/  @!P1 STS [R3+UR9], R0 ;  /* 0x0000000003009988 */ /* 0x000fe20008000809 */
[----:B------:R-:W-:Y:S06]  /*11840*/  BAR.SYNC.DEFER_BLOCKING 0x0 ;  /* 0x0000000000007b1d */ /* 0x000fec0000010000 */
[----:B------:R-:W0:Y:S04]  /*11850*/  @!P2 LDS R75, [R6] ;  /* 0x00000000064ba984 */ /* 0x000e280000000800 */
[----:B0-----:R-:W0:Y:S02]  /*11860*/  SHFL.BFLY PT, R0, R75, 0x1, 0x1f ;  /* 0x0c201f004b007f89 */ /* 0x001e2400000e0000 */
[----:B0-----:R-:W-:-:S05]  /*11870*/  FADD R75, R75, R0 ;  /* 0x000000004b4b7221 */ /* 0x001fca0000000000 */
[----:B------:R-:W-:Y:S01]  /*11880*/  @P3 STS [R6], R75 ;  /* 0x0000004b06003388 */ /* 0x000fe20000000800 */
[----:B------:R-:W-:Y:S06]  /*11890*/  BAR.SYNC.DEFER_BLOCKING 0x0 ;  /* 0x0000000000007b1d */ /* 0x000fec0000010000 */
[----:B------:R0:W-:Y:S04]  /*118a0*/  STL.64 [R1+0x1160], R214 ;  /* 0x001160d601007387 */ /* 0x0001e80000100a00 */
[----:B0-----:R-:W4:Y:S04]  /*118b0*/  LDL.64 R214, [R1+0x660] ;  /* 0x0006600001d67983 */ /* 0x001f280000100a00 */
[----:B------:R-:W4:Y:S04]  /*118c0*/  @P4 LDG.E.U16 R139, desc[UR10][R168.64] ;  /* 0x0000000aa88b4981 */ /* 0x000f28000c1e1500 */
[----:B------:R-:W4:Y:S04]  /*118d0*/  @P4 LDG.E.U16 R174, desc[UR10][R190.64] ;  /* 0x0000000abeae4981 */ /* 0x000f28000c1e1500 */
[----:B------:R-:W4:Y:S01]  /*118e0*/  @P4 LDG.E.U16 R175, desc[UR10][R220.64] ;  /* 0x0000000adcaf4981 */ /* 0x000f22000c1e1500 */
[----:B------:R-:W-:-:S02]  /*118f0*/  PRMT R65, RZ, 0x7610, R65 ;  /* 0x00007610ff417816 */ /* 0x000fc40000000041 */
[----:B------:R-:W-:Y:S02]  /*11900*/  PRMT R129, RZ, 0x7610, R129 ;  /* 0x00007610ff817816 */ /* 0x000fe40000000081 */
[----:B------:R-:W-:Y:S01]  /*11910*/  PRMT R243, RZ, 0x7610, R243 ;  /* 0x00007610fff37816 */ /* 0x000fe200000000f3 */
[----:B------:R-:W-:Y:S01]  /*11920*/  STL.64 [R1+0x1170], R142 ;  /* 0x0011708e01007387 */ /* 0x000fe20000100a00 */
[----:B------:R-:W-:Y:S02]  /*11930*/  PRMT R63, RZ, 0x7610, R63 ;  /* 0x00007610ff3f7816 */ /* 0x000fe4000000003f */
[----:B------:R-:W-:Y:S02]  /*11940*/  PRMT R62, RZ, 0x7610, R62 ;  /* 0x00007610ff3e7816 */ /* 0x000fe4000000003e */
[----:B------:R-:W-:Y:S01]  /*11950*/  PRMT R64, RZ, 0x7610, R64 ;  /* 0x00007610ff407816 */ /* 0x000fe20000000040 */
[----:B---3--:R-:W3:Y:S04]  /*11960*/  @P4 LDG.E.U16 R65, desc[UR10][R176.64] ;  /* 0x0000000ab0414981 */ /* 0x008ee8000c1e1500 */
[----:B--2---:R-:W2:Y:S04]  /*11970*/  @P4 LDG.E.U16 R129, desc[UR10][R148.64] ;  /* 0x0000000a94814981 */ /* 0x004ea8000c1e1500 */
[----:B------:R-:W2:Y:S04]  /*11980*/  LDL.64 R176, [R1+0x618] ;  /* 0x0006180001b07983 */ /* 0x000ea80000100a00 */
[----:B----4-:R-:W4:Y:S04]  /*11990*/  @P4 LDG.E.U16 R243, desc[UR10][R170.64] ;  /* 0x0000000aaaf34981 */ /* 0x010f28000c1e1500 */
[----:B------:R-:W2:Y:S04]  /*119a0*/  LDL.64 R148, [R1+0x610] ;  /* 0x0006100001947983 */ /* 0x000ea80000100a00 */
[----:B------:R-:W3:Y:S04]  /*119b0*/  LDL.LU.64 R168, [R1+0x1358] ;  /* 0x0013580001a87983 */ /* 0x000ee80000300a00 */
[----:B------:R-:W3:Y:S04]  /*119c0*/  @P4 LDG.E.U16 R63, desc[UR10][R178.64] ;  /* 0x0000000ab23f4981 */ /* 0x000ee8000c1e1500 */
[----:B------:R-:W3:Y:S04]  /*119d0*/  @P4 LDG.E.U16 R62, desc[UR10][R172.64] ;  /* 0x0000000aac3e4981 */ /* 0x000ee8000c1e1500 */
[----:B------:R-:W3:Y:S04]  /*119e0*/  @P4 LDG.E.U16 R64, desc[UR10][R214.64] ;  /* 0x0000000ad6404981 */ /* 0x000ee8000c1e1500 */
[----:B------:R0:W-:Y:S04]  /*119f0*/  STL [R1+0x73c], R139 ;  /* 0x00073c8b01007387 */ /* 0x0001e80000100800 */
[----:B0-----:R-:W3:Y:S04]  /*11a00*/  LDL.LU R139, [R1+0x1350] ;  /* 0x00135000018b7983 */ /* 0x001ee80000300800 */
[----:B------:R-:W3:Y:S04]  /*11a10*/  LDL.LU.64 R170, [R1+0x1348] ;  /* 0x0013480001aa7983 */ /* 0x000ee80000300a00 */
[----:B------:R-:W3:Y:S04]  /*11a20*/  LDL.64 R178, [R1+0x608] ;  /* 0x0006080001b27983 */ /* 0x000ee80000100a00 */
[----:B------:R-:W4:Y:S04]  /*11a30*/  LDL.64 R172, [R1+0x600] ;  /* 0x0006000001ac7983 */ /* 0x000f280000100a00 */
[----:B------:R-:W-:Y:S04]  /*11a40*/  STL [R1+0x858], R174 ;  /* 0x000858ae01007387 */ /* 0x000fe80000100800 */
[----:B------:R0:W-:Y:S04]  /*11a50*/  STL [R1+0x734], R175 ;  /* 0x000734af01007387 */ /* 0x0001e80000100800 */
[----:B------:R-:W4:Y:S01]  /*11a60*/  LDL.64 R214, [R1+0x5f0] ;  /* 0x0005f00001d67983 */ /* 0x000f220000100a00 */
[----:B------:R-:W-:-:S02]  /*11a70*/  PRMT R242, RZ, 0x7610, R242 ;  /* 0x00007610fff27816 */ /* 0x000fc400000000f2 */
[----:B------:R-:W-:Y:S02]  /*11a80*/  PRMT R144, RZ, 0x7610, R144 ;  /* 0x00007610ff907816 */ /* 0x000fe40000000090 */
[----:B------:R-:W-:Y:S01]  /*11a90*/  PRMT R145, RZ, 0x7610, R145 ;  /* 0x00007610ff917816 */ /* 0x000fe20000000091 */
[----:B0-----:R-:W4:Y:S01]  /*11aa0*/  LDL.64 R174, [R1+0x5f8] ;  /* 0x0005f80001ae7983 */ /* 0x001f220000100a00 */
[----:B------:R-:W-:-:S03]  /*11ab0*/  PRMT R185, RZ, 0x7610, R185 ;  /* 0x00007610ffb97816 */ /* 0x000fc600000000b9 */
[----:B------:R-:W4:Y:S01]  /*11ac0*/  @P4 LDG.E.U16 R242, desc[UR10][R246.64] ;  /* 0x0000000af6f24981 */ /* 0x000f22000c1e1500 */
[----:B------:R-:W-:-:S03]  /*11ad0*/  PRMT R184, RZ, 0x7610, R184 ;  /* 0x00007610ffb87816 */ /* 0x000fc600000000b8 */
[----:B------:R-:W4:Y:S01]  /*11ae0*/  @P4 LDG.E.U16 R185, desc[UR10][R230.64] ;  /* 0x0000000ae6b94981 */ /* 0x000f22000c1e1500 */
[----:B------:R-:W-:Y:S02]  /*11af0*/  PRMT R128, RZ, 0x7610, R128 ;  /* 0x00007610ff807816 */ /* 0x000fe40000000080 */
[----:B------:R-:W-:Y:S02]  /*11b00*/  PRMT R126, RZ, 0x7610, R126 ;  /* 0x00007610ff7e7816 */ /* 0x000fe4000000007e */
[----:B------:R-:W-:Y:S01]  /*11b10*/  PRMT R127, RZ, 0x7610, R127 ;  /* 0x00007610ff7f7816 */ /* 0x000fe2000000007f */
[----:B------:R-:W4:Y:S04]  /*11b20*/  LDL.64 R246, [R1+0x5d0] ;  /* 0x0005d00001f67983 */ /* 0x000f280000100a00 */
[----:B--2---:R-:W2:Y:S01]  /*11b30*/  @P4 LDG.E.U16 R145, desc[UR10][R148.64] ;  /* 0x0000000a94914981 */ /* 0x004ea2000c1e1500 */
[----:B------:R-:W-:-:S03]  /*11b40*/  PRMT R61, RZ, 0x7610, R61 ;  /* 0x00007610ff3d7816 */ /* 0x000fc6000000003d */
[----:B------:R-:W2:Y:S01]  /*11b50*/  @P4 LDG.E.U16 R128, desc[UR10][R250.64] ;  /* 0x0000000afa804981 */ /* 0x000ea2000c1e1500 */
[----:B------:R-:W-:-:S03]  /*11b60*/  PRMT R125, RZ, 0x7610, R125 ;  /* 0x00007610ff7d7816 */ /* 0x000fc6000000007d */
[----:B------:R-:W2:Y:S04]  /*11b70*/  @P4 LDG.E.U16 R126, desc[UR10][R176.64] ;  /* 0x0000000ab07e4981 */ /* 0x000ea8000c1e1500 */
[----:B------:R-:W2:Y:S04]  /*11b80*/  LDL.64 R148, [R1+0x5e8] ;  /* 0x0005e80001947983 */ /* 0x000ea80000100a00 */
[----:B------:R-:W2:Y:S04]  /*11b90*/  LDL.64 R250, [R1+0x5d8] ;  /* 0x0005d80001fa7983 */ /* 0x000ea80000100a00 */
[----:B------:R-:W2:Y:S04]  /*11ba0*/  LDL.64 R176, [R1+0x5e0] ;  /* 0x0005e00001b07983 */ /* 0x000ea80000100a00 */
[----:B------:R-:W2:Y:S04]  /*11bb0*/  @P4 LDG.E.U16 R127, desc[UR10][R228.64] ;  /* 0x0000000ae47f4981 */ /* 0x000ea8000c1e1500 */
[----:B---3--:R-:W3:Y:S04]  /*11bc0*/  @P4 LDG.E.U16 R144, desc[UR10][R178.64] ;  /* 0x0000000ab2904981 */ /* 0x008ee8000c1e1500 */
[----:B----4-:R-:W4:Y:S04]  /*11bd0*/  @P4 LDG.E.U16 R61, desc[UR10][R172.64] ;  /* 0x0000000aac3d4981 */ /* 0x010f28000c1e1500 */
[----:B------:R-:W4:Y:S01]  /*11be0*/  @P4 LDG.E.U16 R184, desc[UR10][R214.64] ;  /* 0x0000000ad6b84981 */ /* 0x000f22000c1e1500 */
[----:B------:R-:W-:-:S03]  /*11bf0*/  PRMT R131, RZ, 0x7610, R131 ;  /* 0x00007610ff837816 */ /* 0x000fc60000000083 */
[----:B------:R-:W4:Y:S04]  /*11c00*/  @P4 LDG.E.U16 R125, desc[UR10][R174.64] ;  /* 0x0000000aae7d4981 */ /* 0x000f28000c1e1500 */
[----:B------:R-:W-:Y:S04]  /*11c10*/  STL [R1+0x738], R242 ;  /* 0x000738f201007387 */ /* 0x000fe80000100800 */
[----:B------:R0:W-:Y:S04]  /*11c20*/  STL [R1+0x860], R243 ;  /* 0x000860f301007387 */ /* 0x0001e80000100800 */
[----:B------:R-:W4:Y:S04]  /*11c30*/  LDL.64 R230, [R1+0x5c0] ;  /* 0x0005c00001e67983 */ /* 0x000f280000100a00 */
[----:B------:R-:W4:Y:S04]  /*11c40*/  LDL.64 R190, [R1+0x5b8] ;  /* 0x0005b80001be7983 */ /* 0x000f280000100a00 */
[----:B0-----:R-:W4:Y:S04]  /*11c50*/  LDL.64 R242, [R1+0x5c8] ;  /* 0x0005c80001f27983 */ /* 0x001f280000100a00 */
[----:B------:R-:W4:Y:S04]  /*11c60*/  LDL.64 R228, [R1+0x5b0] ;  /* 0x0005b00001e47983 */ /* 0x000f280000100a00 */
[----:B------:R-:W4:Y:S04]  /*11c70*/  LDL.64 R220, [R1+0x5a8] ;  /* 0x0005a80001dc7983 */ /* 0x000f280000100a00 */
[----:B------:R-:W4:Y:S04]  /*11c80*/  LDL.64 R178, [R1+0x5a0] ;  /* 0x0005a00001b27983 */ /* 0x000f280000100a00 */
[----:B--2---:R-:W2:Y:S04]  /*11c90*/  @P4 LDG.E.U16 R131, desc[UR10][R148.64] ;  /* 0x0000000a94834981 */ /* 0x004ea8000c1e1500 */
[----:B---3--:R-:W-:Y:S04]  /*11ca0*/  STL [R1+0x854], R144 ;  /* 0x0008549001007387 */ /* 0x008fe80000100800 */
[----:B------:R0:W-:Y:S04]  /*11cb0*/  STL [R1+0x730], R145 ;  /* 0x0007309101007387 */ /* 0x0001e80000100800 */
[----:B0-----:R-:W3:Y:S04]  /*11cc0*/  LDL.64 R144, [R1+0x598] ;  /* 0x0005980001907983 */ /* 0x001ee80000100a00 */
[----:B------:R-:W3:Y:S04]  /*11cd0*/  LDL.LU.64 R172, [R1+0x1340] ;  /* 0x0013400001ac7983 */ /* 0x000ee80000300a00 */
[----:B------:R-:W3:Y:S04]  /*11ce0*/  LDL.LU.64 R174, [R1+0x1338] ;  /* 0x0013380001ae7983 */ /* 0x000ee80000300a00 */
[----:B------:R-:W-:Y:S04]  /*11cf0*/  STL [R1+0x85c], R185 ;  /* 0x00085cb901007387 */ /* 0x000fe80000100800 */
[----:B------:R-:W3:Y:S04]  /*11d00*/  LDL.64 R214, [R1+0x590] ;  /* 0x0005900001d67983 */ /* 0x000ee80000100a00 */
[----:B----4-:R0:W-:Y:S04]  /*11d10*/  STL [R1+0x72c], R184 ;  /* 0x00072cb801007387 */ /* 0x0101e80000100800 */
[----:B0-----:R-:W4:Y:S01]  /*11d20*/  LDL.64 R184, [R1+0x588] ;  /* 0x0005880001b87983 */ /* 0x001f220000100a00 */
[----:B------:R-:W-:-:S02]  /*11d30*/  PRMT R182, RZ, 0x7610, R182 ;  /* 0x00007610ffb67816 */ /* 0x000fc400000000b6 */
[----:B------:R-:W-:Y:S01]  /*11d40*/  PRMT R183, RZ, 0x7610, R183 ;  /* 0x00007610ffb77816 */ /* 0x000fe200000000b7 */
[----:B------:R-:W4:Y:S01]  /*11d50*/  LDL.LU.64 R148, [R1+0x1330] ;  /* 0x0013300001947983 */ /* 0x000f220000300a00 */
[----:B------:R-:W-:Y:S02]  /*11d60*/  PRMT R238, RZ, 0x7610, R238 ;  /* 0x00007610ffee7816 */ /* 0x000fe400000000ee */
[----:B------:R-:W-:Y:S02]  /*11d70*/  PRMT R239, RZ, 0x7610, R239 ;  /* 0x00007610ffef7816 */ /* 0x000fe400000000ef */
[----:B------:R-:W-:Y:S02]  /*11d80*/  PRMT R60, RZ, 0x7610, R60 ;  /* 0x00007610ff3c7816 */ /* 0x000fe4000000003c */
[----:B------:R-:W-:Y:S01]  /*11d90*/  PRMT R123, RZ, 0x7610, R123 ;  /* 0x00007610ff7b7816 */ /* 0x000fe2000000007b */
[----:B------:R-:W4:Y:S01]  /*11da0*/  @P4 LDG.E.U16 R238, desc[UR10][R242.64] ;  /* 0x0000000af2ee4981 */ /* 0x000f22000c1e1500 */
[----:B------:R-:W-:-:S02]  /*11db0*/  PRMT R216, RZ, 0x7610, R216 ;  /* 0x00007610ffd87816 */ /* 0x000fc400000000d8 */
[----:B------:R-:W-:Y:S01]  /*11dc0*/  PRMT R217, RZ, 0x7610, R217 ;  /* 0x00007610ffd97816 */ /* 0x000fe200000000d9 */
[----:B--2---:R0:W-:Y:S04]  /*11dd0*/  STL [R1+0x850], R131 ;  /* 0x0008508301007387 */ /* 0x0041e80000100800 */
[----:B------:R-:W2:Y:S04]  /*11de0*/  @P4 LDG.E.U16 R239, desc[UR10][R246.64] ;  /* 0x0000000af6ef4981 */ /* 0x000ea8000c1e1500 */
[----:B------:R-:W2:Y:S04]  /*11df0*/  @P4 LDG.E.U16 R60, desc[UR10][R176.64] ;  /* 0x0000000ab03c4981 */ /* 0x000ea8000c1e1500 */
[----:B0-----:R-:W2:Y:S04]  /*11e00*/  LDL.LU R131, [R1+0x1328] ;  /* 0x0013280001837983 */ /* 0x001ea80000300800 */
[----:B------:R-:W2:Y:S04]  /*11e10*/  @P4 LDG.E.U16 R123, desc[UR10][R190.64] ;  /* 0x0000000abe7b4981 */ /* 0x000ea8000c1e1500 */
[----:B------:R-:W2:Y:S04]  /*11e20*/  LDL.LU.64 R176, [R1+0x1320] ;  /* 0x0013200001b07983 */ /* 0x000ea80000300a00 */
[----:B------:R-:W2:Y:S04]  /*11e30*/  @P4 LDG.E.U16 R216, desc[UR10][R220.64] ;  /* 0x0000000adcd84981 */ /* 0x000ea8000c1e1500 */
[----:B------:R-:W2:Y:S04]  /*11e40*/  LDL.64 R190, [R1+0x580] ;  /* 0x0005800001be7983 */ /* 0x000ea80000100a00 */
[----:B------:R-:W2:Y:S01]  /*11e50*/  @P4 LDG.E.U16 R217, desc[UR10][R228.64] ;  /* 0x0000000ae4d94981 */ /* 0x000ea2000c1e1500 */
[----:B------:R-:W-:-:S02]  /*11e60*/  PRMT R58, RZ, 0x7610, R58 ;  /* 0x00007610ff3a7816 */ /* 0x000fc4000000003a */
[----:B------:R-:W-:Y:S01]  /*11e70*/  PRMT R122, RZ, 0x7610, R122 ;  /* 0x00007610ff7a7816 */ /* 0x000fe2000000007a */
[----:B------:R-:W2:Y:S01]  /*11e80*/  LDL.64 R220, [R1+0x568] ;  /* 0x0005680001dc7983 */ /* 0x000ea20000100a00 */
[----:B------:R-:W-:-:S03]  /*11e90*/  PRMT R124, RZ, 0x7610, R124 ;  /* 0x00007610ff7c7816 */ /* 0x000fc6000000007c */
[----:B------:R-:W2:Y:S01]  /*11ea0*/  @P4 LDG.E.U16 R58, desc[UR10][R178.64] ;  /* 0x0000000ab23a4981 */ /* 0x000ea2000c1e1500 */
[----:B------:R-:W-:Y:S02]  /*11eb0*/  PRMT R57, RZ, 0x7610, R57 ;  /* 0x00007610ff397816 */ /* 0x000fe40000000039 */
[----:B------:R-:W-:Y:S01]  /*11ec0*/  PRMT R59, RZ, 0x7610, R59 ;  /* 0x00007610ff3b7816 */ /* 0x000fe2000000003b */
[----:B------:R-:W2:Y:S05]  /*11ed0*/  @P4 LDG.E.U16 R124, desc[UR10][R250.64] ;  /* 0x0000000afa7c4981 */ /* 0x000eaa000c1e1500 */
[----:B------:R-:W2:Y:S04]  /*11ee0*/  @P4 LDG.E.U16 R59, desc[UR10][R230.64] ;  /* 0x0000000ae63b4981 */ /* 0x000ea8000c1e1500 */
[----:B------:R-:W2:Y:S04]  /*11ef0*/  LDL.64 R178, [R1+0x578] ;  /* 0x0005780001b27983 */ /* 0x000ea80000100a00 */
[----:B---3--:R-:W3:Y:S04]  /*11f00*/  @P4 LDG.E.U16 R122, desc[UR10][R144.64] ;  /* 0x0000000a907a4981 */ /* 0x008ee8000c1e1500 */
[----:B------:R-:W3:Y:S04]  /*11f10*/  LDL.64 R144, [R1+0x570] ;  /* 0x0005700001907983 */ /* 0x000ee80000100a00 */
[----:B------:R-:W3:Y:S04]  /*11f20*/  @P4 LDG.E.U16 R183, desc[UR10][R214.64] ;  /* 0x0000000ad6b74981 */ /* 0x000ee8000c1e1500 */
[----:B----4-:R-:W4:Y:S04]  /*11f30*/  @P4 LDG.E.U16 R182, desc[UR10][R184.64] ;  /* 0x0000000ab8b64981 */ /* 0x010f28000c1e1500 */
[----:B--2---:R-:W2:Y:S04]  /*11f40*/  @P4 LDG.E.U16 R57, desc[UR10][R190.64] ;  /* 0x0000000abe394981 */ /* 0x004ea8000c1e1500 */
[----:B----4-:R-:W-:Y:S04]  /*11f50*/  STL [R1+0x844], R182 ;  /* 0x000844b601007387 */ /* 0x010fe80000100800 */
[----:B---3--:R0:W-:Y:S04]  /*11f60*/  STL [R1+0x720], R183 ;  /* 0x000720b701007387 */ /* 0x0081e80000100800 */
[----:B------:R-:W3:Y:S04]  /*11f70*/  LDL.64 R184, [R1+0x558] ;  /* 0x0005580001b87983 */ /* 0x000ee80000100a00 */
[----:B------:R-:W4:Y:S04]  /*11f80*/  LDL.64 R250, [R1+0x550] ;  /* 0x0005500001fa7983 */ /* 0x000f280000100a00 */
[----:B0-----:R-:W2:Y:S04]  /*11f90*/  LDL.64 R182, [R1+0x560] ;  /* 0x0005600001b67983 */ /* 0x001ea80000100a00 */
[----:B------:R-:W2:Y:S04]  /*11fa0*/  LDL.64 R246, [R1+0x548] ;  /* 0x0005480001f67983 */ /* 0x000ea80000100a00 */
[----:B------:R-:W2:Y:S04]  /*11fb0*/  LDL.64 R242, [R1+0x540] ;  /* 0x0005400001f27983 */ /* 0x000ea80000100a00 */
[----:B------:R-:W-:Y:S04]  /*11fc0*/  STL [R1+0x84c], R238 ;  /* 0x00084cee01007387 */ /* 0x000fe80000100800 */
[----:B------:R0:W-:Y:S04]  /*11fd0*/  STL [R1+0x728], R239 ;  /* 0x000728ef01007387 */ /* 0x0001e80000100800 */
[----:B0-----:R-:W2:Y:S04]  /*11fe0*/  LDL.64 R238, [R1+0x538] ;  /* 0x0005380001ee7983 */ /* 0x001ea80000100a00 */
[----:B------:R-:W-:Y:S04]  /*11ff0*/  STL [R1+0x848], R216 ;  /* 0x000848d801007387 */ /* 0x000fe80000100800 */
[----:B------:R0:W-:Y:S04]  /*12000*/  STL [R1+0x724], R217 ;  /* 0x000724d901007387 */ /* 0x0001e80000100800 */
[----:B------:R-:W2:Y:S04]  /*12010*/  LDL.64 R190, [R1+0x510] ;  /* 0x0005100001be7983 */ /* 0x000ea80000100a00 */
[----:B------:R-:W3:Y:S01]  /*12020*/  LDL.64 R230, [R1+0x528] ;  /* 0x0005280001e67983 */ /* 0x000ee20000100a00 */
[----:B------:R-:W-:-:S02]  /*12030*/  PRMT R192, RZ, 0x7610, R192 ;  /* 0x00007610ffc07816 */ /* 0x000fc400000000c0 */
[----:B------:R-:W-:Y:S01]  /*12040*/  PRMT R193, RZ, 0x7610, R193 ;  /* 0x00007610ffc17816 */ /* 0x000fe200000000c1 */
[----:B0-----:R-:W4:Y:S01]  /*12050*/  LDL.64 R216, [R1+0x530] ;  /* 0x0005300001d87983 */ /* 0x001f220000100a00 */
[----:B------:R-:W-:Y:S02]  /*12060*/  PRMT R121, RZ, 0x7610, R121 ;  /* 0x00007610ff797816 */ /* 0x000fe40000000079 */
[----:B------:R-:W-:Y:S01]  /*12070*/  PRMT R186, RZ, 0x7610, R186 ;  /* 0x00007610ffba7816 */ /* 0x000fe200000000ba */
[----:B------:R-:W4:Y:S01]  /*12080*/  @P4 LDG.E.U16 R192, desc[UR10][R220.64] ;  /* 0x0000000adcc04981 */ /* 0x000f22000c1e1500 */
[----:B------:R-:W-:-:S03]  /*12090*/  PRMT R187, RZ, 0x7610, R187 ;  /* 0x00007610ffbb7816 */ /* 0x000fc600000000bb */
[----:B------:R-:W4:Y:S04]  /*120a0*/  @P4 LDG.E.U16 R193, desc[UR10][R144.64] ;  /* 0x0000000a90c14981 */ /* 0x000f28000c1e1500 */
[----:B------:R-:W4:Y:S04]  /*120b0*/  LDL.64 R228, [R1+0x520] ;  /* 0x0005200001e47983 */ /* 0x000f280000100a00 */
[----:B------:R-:W4:Y:S04]  /*120c0*/  LDL.64 R214, [R1+0x518] ;  /* 0x0005180001d67983 */ /* 0x000f280000100a00 */
[----:B------:R-:W4:Y:S04]  /*120d0*/  @P4 LDG.E.U16 R121, desc[UR10][R178.64] ;  /* 0x0000000ab2794981 */ /* 0x000f28000c1e1500 */
[----:B------:R-:W4:Y:S04]  /*120e0*/  LDL.LU.64 R178, [R1+0x1318] ;  /* 0x0013180001b27983 */ /* 0x000f280000300a00 */
[----:B------:R-:W4:Y:S04]  /*120f0*/  LDL.LU.64 R144, [R1+0x1310] ;  /* 0x0013100001907983 */ /* 0x000f280000300a00 */
[----:B------:R-:W4:Y:S04]  /*12100*/  LDL.64 R220, [R1+0x508] ;  /* 0x0005080001dc7983 */ /* 0x000f280000100a00 */
[----:B--2---:R-:W2:Y:S04]  /*12110*/  @P4 LDG.E.U16 R186, desc[UR10][R190.64] ;  /* 0x0000000abeba4981 */ /* 0x004ea8000c1e1500 */
[----:B---3--:R-:W3:Y:S01]  /*12120*/  @P4 LDG.E.U16 R187, desc[UR10][R230.64] ;  /* 0x0000000ae6bb4981 */ /* 0x008ee2000c1e1500 */
[----:B------:R-:W-:-:S02]  /*12130*/  PRMT R56, RZ, 0x7610, R56 ;  /* 0x00007610ff387816 */ /* 0x000fc40000000038 */
[----:B------:R-:W-:Y:S02]  /*12140*/  PRMT R120, RZ, 0x7610, R120 ;  /* 0x00007610ff787816 */ /* 0x000fe40000000078 */
[----:B------:R-:W-:Y:S02]  /*12150*/  PRMT R197, RZ, 0x7610, R197 ;  /* 0x00007610ffc57816 */ /* 0x000fe400000000c5 */
[----:B------:R-:W-:Y:S01]  /*12160*/  PRMT R196, RZ, 0x7610, R196 ;  /* 0x00007610ffc47816 */ /* 0x000fe200000000c4 */
[----:B----4-:R-:W-:Y:S01]  /*12170*/  STL [R1+0x840], R192 ;  /* 0x000840c001007387 */ /* 0x010fe20000100800 */
[----:B------:R-:W-:-:S03]  /*12180*/  PRMT R244, RZ, 0x7610, R244 ;  /* 0x00007610fff47816 */ /* 0x000fc600000000f4 */
[----:B------:R0:W-:Y:S01]  /*12190*/  STL [R1+0x71c], R193 ;  /* 0x00071cc101007387 */ /* 0x0001e20000100800 */
[----:B------:R-:W-:-:S03]  /*121a0*/  PRMT R245, RZ, 0x7610, R245 ;  /* 0x00007610fff57816 */ /* 0x000fc600000000f5 */
[----:B------:R-:W4:Y:S04]  /*121b0*/  @P4 LDG.E.U16 R56, desc[UR10][R182.64] ;  /* 0x0000000ab6384981 */ /* 0x000f28000c1e1500 */
[----:B------:R-:W4:Y:S04]  /*121c0*/  @P4 LDG.E.U16 R120, desc[UR10][R184.64] ;  /* 0x0000000ab8784981 */ /* 0x000f28000c1e1500 */
[----:B0-----:R-:W4:Y:S04]  /*121d0*/  LDL.64 R192, [R1+0x500] ;  /* 0x0005000001c07983 */ /* 0x001f280000100a00 */
[----:B------:R-:W4:Y:S04]  /*121e0*/  LDL.LU.64 R182, [R1+0x1308] ;  /* 0x0013080001b67983 */ /* 0x000f280000300a00 */
[----:B------:R-:W4:Y:S04]  /*121f0*/  LDL.LU.64 R184, [R1+0x1300] ;  /* 0x0013000001b87983 */ /* 0x000f280000300a00 */
[----:B------:R-:W4:Y:S04]  /*12200*/  @P4 LDG.E.U16 R197, desc[UR10][R216.64] ;  /* 0x0000000ad8c54981 */ /* 0x000f28000c1e1500 */
[----:B------:R-:W4:Y:S04]  /*12210*/  @P4 LDG.E.U16 R244, desc[UR10][R246.64] ;  /* 0x0000000af6f44981 */ /* 0x000f28000c1e1500 */
[----:B------:R-:W4:Y:S04]  /*12220*/  @P4 LDG.E.U16 R196, desc[UR10][R220.64] ;  /* 0x0000000adcc44981 */ /* 0x000f28000c1e1500 */
[----:B------:R-:W4:Y:S04]  /*12230*/  LDL.64 R216, [R1+0x4f8] ;  /* 0x0004f80001d87983 */ /* 0x000f280000100a00 */
[----:B------:R-:W4:Y:S04]  /*12240*/  @P4 LDG.E.U16 R245, desc[UR10][R250.64] ;  /* 0x0000000afaf54981 */ /* 0x000f28000c1e1500 */
[----:B--2---:R-:W-:Y:S04]  /*12250*/  STL [R1+0x710], R186 ;  /* 0x000710ba01007387 */ /* 0x004fe80000100800 */
[----:B---3--:R0:W-:Y:S04]  /*12260*/  STL [R1+0x838], R187 ;  /* 0x000838bb01007387 */ /* 0x0081e80000100800 */
[----:B------:R-:W2:Y:S04]  /*12270*/  LDL.64 R190, [R1+0x4e8] ;  /* 0x0004e80001be7983 */ /* 0x000ea80000100a00 */
[----:B0-----:R-:W3:Y:S01]  /*12280*/  LDL.64 R186, [R1+0x4f0] ;  /* 0x0004f00001ba7983 */ /* 0x001ee20000100a00 */
[----:B------:R-:W-:-:S02]  /*12290*/  PRMT R118, RZ, 0x7610, R118 ;  /* 0x00007610ff767816 */ /* 0x000fc40000000076 */
[----:B------:R-:W-:Y:S02]  /*122a0*/  PRMT R53, RZ, 0x7610, R53 ;  /* 0x00007610ff357816 */ /* 0x000fe40000000035 */
[----:B------:R-:W-:Y:S02]  /*122b0*/  PRMT R226, RZ, 0x7610, R226 ;  /* 0x00007610ffe27816 */ /* 0x000fe400000000e2 */
[----:B------:R-:W-:Y:S01]  /*122c0*/  PRMT R227, RZ, 0x7610, R227 ;  /* 0x00007610ffe37816 */ /* 0x000fe200000000e3 */
[----:B------:R-:W3:Y:S01]  /*122d0*/  @P4 LDG.E.U16 R118, desc[UR10][R214.64] ;  /* 0x0000000ad6764981 */ /* 0x000ee2000c1e1500 */
[----:B------:R-:W-:Y:S02]  /*122e0*/  PRMT R117, RZ, 0x7610, R117 ;  /* 0x00007610ff757816 */ /* 0x000fe40000000075 */
[----:B------:R-:W-:Y:S01]  /*122f0*/  PRMT R54, RZ, 0x7610, R54 ;  /* 0x00007610ff367816 */ /* 0x000fe20000000036 */
[----:B----4-:R-:W4:Y:S04]  /*12300*/  @P4 LDG.E.U16 R53, desc[UR10][R192.64] ;  /* 0x0000000ac0354981 */ /* 0x010f28000c1e1500 */
[----:B------:R-:W4:Y:S04]  /*12310*/  LDL.64 R214, [R1+0x4e0] ;  /* 0x0004e00001d67983 */ /* 0x000f280000100a00 */
[----:B------:R-:W4:Y:S04]  /*12320*/  @P4 LDG.E.U16 R54, desc[UR10][R228.64] ;  /* 0x0000000ae4364981 */ /* 0x000f28000c1e1500 */
[----:B------:R-:W4:Y:S04]  /*12330*/  LDL.64 R192, [R1+0x4d8] ;  /* 0x0004d80001c07983 */ /* 0x000f280000100a00 */
[----:B------:R-:W-:Y:S04]  /*12340*/  STL [R1+0x834], R196 ;  /* 0x000834c401007387 */ /* 0x000fe80000100800 */
[----:B------:R0:W-:Y:S04]  /*12350*/  STL [R1+0x714], R197 ;  /* 0x000714c501007387 */ /* 0x0001e80000100800 */
[----:B------:R-:W4:Y:S04]  /*12360*/  LDL.64 R250, [R1+0x4c8] ;  /* 0x0004c80001fa7983 */ /* 0x000f280000100a00 */
[----:B------:R-:W4:Y:S04]  /*12370*/  LDL.64 R246, [R1+0x4c0] ;  /* 0x0004c00001f67983 */ /* 0x000f280000100a00 */
[----:B0-----:R-:W4:Y:S04]  /*12380*/  LDL.64 R196, [R1+0x4d0] ;  /* 0x0004d00001c47983 */ /* 0x001f280000100a00 */
[----:B------:R-:W-:Y:S04]  /*12390*/  STL [R1+0x83c], R244 ;  /* 0x00083cf401007387 */ /* 0x000fe80000100800 */
[----:B------:R0:W-:Y:S04]  /*123a0*/  STL [R1+0x718], R245 ;  /* 0x000718f501007387 */ /* 0x0001e80000100800 */
[----:B------:R-:W4:Y:S04]  /*123b0*/  LDL.64 R220, [R1+0x4a8] ;  /* 0x0004a80001dc7983 */ /* 0x000f280000100a00 */
[----:B------:R-:W4:Y:S04]  /*123c0*/  @P4 LDG.E.U16 R117, desc[UR10][R216.64] ;  /* 0x0000000ad8754981 */ /* 0x000f28000c1e1500 */
[----:B------:R-:W4:Y:S01]  /*123d0*/  LDL.64 R228, [R1+0x490] ;  /* 0x0004900001e47983 */ /* 0x000f220000100a00 */
[----:B------:R-:W-:-:S02]  /*123e0*/  PRMT R55, RZ, 0x7610, R55 ;  /* 0x00007610ff377816 */ /* 0x000fc40000000037 */
[----:B------:R-:W-:Y:S01]  /*123f0*/  PRMT R119, RZ, 0x7610, R119 ;  /* 0x00007610ff777816 */ /* 0x000fe20000000077 */
[----:B0-----:R-:W4:Y:S04]  /*12400*/  LDL.64 R244, [R1+0x4b8] ;  /* 0x0004b80001f47983 */ /* 0x001f280000100a00 */
[----:B------:R-:W4:Y:S01]  /*12410*/  LDL.64 R216, [R1+0x488] ;  /* 0x0004880001d87983 */ /* 0x000f220000100a00 */
[----:B------:R-:W-:Y:S02]  /*12420*/  PRMT R52, RZ, 0x7610, R52 ;  /* 0x00007610ff347816 */ /* 0x000fe40000000034 */
[----:B------:R-:W-:Y:S01]  /*12430*/  PRMT R116, RZ, 0x7610, R116 ;  /* 0x00007610ff747816 */ /* 0x000fe20000000074 */
[----:B------:R-:W4:Y:S01]  /*12440*/  @P4 LDG.E.U16 R55, desc[UR10][R242.64] ;  /* 0x0000000af2374981 */ /* 0x000f22000c1e1500 */
[----:B------:R-:W-:-:S03]  /*12450*/  PRMT R249, RZ, 0x7610, R249 ;  /* 0x00007610fff97816 */ /* 0x000fc600000000f9 */
[----:B------:R-:W4:Y:S01]  /*12460*/  @P4 LDG.E.U16 R119, desc[UR10][R238.64] ;  /* 0x0000000aee774981 */ /* 0x000f22000c1e1500 */
[----:B------:R-:W-:-:S03]  /*12470*/  PRMT R219, RZ, 0x7610, R219 ;  /* 0x00007610ffdb7816 */ /* 0x000fc600000000db */
[----:B------:R-:W4:Y:S01]  /*12480*/  LDL.64 R230, [R1+0x498] ;  /* 0x0004980001e67983 */ /* 0x000f220000100a00 */
[----:B------:R-:W-:-:S03]  /*12490*/  PRMT R206, RZ, 0x7610, R206 ;  /* 0x00007610ffce7816 */ /* 0x000fc600000000ce */
[----:B------:R-:W4:Y:S01]  /*124a0*/  LDL.64 R242, [R1+0x4b0] ;  /* 0x0004b00001f27983 */ /* 0x000f220000100a00 */
[----:B------:R-:W-:-:S03]  /*124b0*/  PRMT R207, RZ, 0x7610, R207 ;  /* 0x00007610ffcf7816 */ /* 0x000fc600000000cf */
[----:B------:R-:W4:Y:S04]  /*124c0*/  LDL.64 R238, [R1+0x4a0] ;  /* 0x0004a00001ee7983 */ /* 0x000f280000100a00 */
[----:B--2---:R-:W2:Y:S04]  /*124d0*/  @P4 LDG.E.U16 R226, desc[UR10][R190.64] ;  /* 0x0000000abee24981 */ /* 0x004ea8000c1e1500 */
[----:B---3--:R-:W3:Y:S04]  /*124e0*/  @P4 LDG.E.U16 R227, desc[UR10][R186.64] ;  /* 0x0000000abae34981 */ /* 0x008ee8000c1e1500 */
[----:B------:R-:W3:Y:S04]  /*124f0*/  LDL.LU.64 R186, [R1+0x12f8] ;  /* 0x0012f80001ba7983 */ /* 0x000ee80000300a00 */
[----:B------:R-:W3:Y:S04]  /*12500*/  LDL.LU.64 R190, [R1+0x12f0] ;  /* 0x0012f00001be7983 */ /* 0x000ee80000300a00 */
[----:B----4-:R-:W4:Y:S04]  /*12510*/  @P4 LDG.E.U16 R52, desc[UR10][R214.64] ;  /* 0x0000000ad6344981 */ /* 0x010f28000c1e1500 */
[----:B------:R-:W4:Y:S04]  /*12520*/  @P4 LDG.E.U16 R116, desc[UR10][R192.64] ;  /* 0x0000000ac0744981 */ /* 0x000f28000c1e1500 */
[----:B------:R-:W4:Y:S04]  /*12530*/  @P4 LDG.E.U16 R249, desc[UR10][R196.64] ;  /* 0x0000000ac4f94981 */ /* 0x000f28000c1e1500 */
[----:B------:R-:W4:Y:S04]  /*12540*/  @P4 LDG.E.U16 R219, desc[UR10][R220.64] ;  /* 0x0000000adcdb4981 */ /* 0x000f28000c1e1500 */
[----:B------:R-:W4:Y:S04]  /*12550*/  @P4 LDG.E.U16 R207, desc[UR10][R228.64] ;  /* 0x0000000ae4cf4981 */ /* 0x000f28000c1e1500 */
[----:B------:R-:W4:Y:S04]  /*12560*/  @P4 LDG.E.U16 R206, desc[UR10][R216.64] ;  /* 0x0000000ad8ce4981 */ /* 0x000f28000c1e1500 */
[----:B--2---:R-:W-:Y:S04]  /*12570*/  STL [R1+0x830], R226 ;  /* 0x000830e201007387 */ /* 0x004fe80000100800 */
[----:B---3--:R0:W-:Y:S04]  /*12580*/  STL [R1+0x70c], R227 ;  /* 0x00070ce301007387 */ /* 0x0081e80000100800 */
[----:B------:R-:W2:Y:S04]  /*12590*/  LDL.64 R214, [R1+0x478] ;  /* 0x0004780001d67983 */ /* 0x000ea80000100a00 */
[----:B0-----:R-:W3:Y:S04]  /*125a0*/  LDL.64 R226, [R1+0x480] ;  /* 0x0004800001e27983 */ /* 0x001ee80000100a00 */
[----:B------:R-:W3:Y:S04]  /*125b0*/  LDL.LU.64 R192, [R1+0x12e8] ;  /* 0x0012e80001c07983 */ /* 0x000ee80000300a00 */
[----:B------:R-:W3:Y:S04]  /*125c0*/  LDL.LU.64 R196, [R1+0x12e0] ;  /* 0x0012e00001c47983 */ /* 0x000ee80000300a00 */
[----:B------:R-:W3:Y:S01]  /*125d0*/  LDL.64 R220, [R1+0x470] ;  /* 0x0004700001dc7983 */ /* 0x000ee20000100a00 */
[----:B------:R-:W-:-:S02]  /*125e0*/  PRMT R240, RZ, 0x7610, R240 ;  /* 0x00007610fff07816 */ /* 0x000fc400000000f0 */
[----:B------:R-:W-:Y:S01]  /*125f0*/  PRMT R241, RZ, 0x7610, R241 ;  /* 0x00007610fff17816 */ /* 0x000fe200000000f1 */
[----:B------:R-:W3:Y:S01]  /*12600*/  LDL.64 R216, [R1+0x460] ;  /* 0x0004600001d87983 */ /* 0x000ee20000100a00 */
[----:B------:R-:W-:-:S03]  /*12610*/  PRMT R218, RZ, 0x7610, R218 ;  /* 0x00007610ffda7816 */ /* 0x000fc600000000da */
[----:B------:R-:W3:Y:S04]  /*12620*/  @P4 LDG.E.U16 R240, desc[UR10][R242.64] ;  /* 0x0000000af2f04981 */ /* 0x000ee8000c1e1500 */
[----:B------:R-:W3:Y:S04]  /*12630*/  @P4 LDG.E.U16 R241, desc[UR10][R250.64] ;  /* 0x0000000afaf14981 */ /* 0x000ee8000c1e1500 */
[----:B------:R-:W3:Y:S04]  /*12640*/  LDL.64 R250, [R1+0x468] ;  /* 0x0004680001fa7983 */ /* 0x000ee80000100a00 */
[----:B----4-:R-:W-:Y:S04]  /*12650*/  STL [R1+0x824], R206 ;  /* 0x000824ce01007387 */ /* 0x010fe80000100800 */
[----:B------:R0:W-:Y:S01]  /*12660*/  STL [R1+0x700], R207 ;  /* 0x000700cf01007387 */ /* 0x0001e20000100800 */
[----:B------:R-:W-:-:S02]  /*12670*/  PRMT R51, RZ, 0x7610, R51 ;  /* 0x00007610ff337816 */ /* 0x000fc40000000033 */
[----:B------:R-:W-:Y:S01]  /*12680*/  PRMT R115, RZ, 0x7610, R115 ;  /* 0x00007610ff737816 */ /* 0x000fe20000000073 */
[----:B------:R-:W4:Y:S01]  /*12690*/  LDL.64 R242, [R1+0x440] ;  /* 0x0004400001f27983 */ /* 0x000f220000100a00 */
[----:B------:R-:W-:Y:S02]  /*126a0*/  PRMT R50, RZ, 0x7610, R50 ;  /* 0x00007610ff327816 */ /* 0x000fe40000000032 */
[----:B------:R-:W-:Y:S01]  /*126b0*/  PRMT R49, RZ, 0x7610, R49 ;  /* 0x00007610ff317816 */ /* 0x000fe20000000031 */
[----:B------:R-:W4:Y:S04]  /*126c0*/  @P4 LDG.E.U16 R51, desc[UR10][R246.64] ;  /* 0x0000000af6334981 */ /* 0x000f28000c1e1500 */
[----:B0-----:R-:W4:Y:S01]  /*126d0*/  LDL.64 R206, [R1+0x458] ;  /* 0x0004580001ce7983 */ /* 0x001f220000100a00 */
[----:B------:R-:W-:-:S02]  /*126e0*/  PRMT R114, RZ, 0x7610, R114 ;  /* 0x00007610ff727816 */ /* 0x000fc40000000072 */
[----:B------:R-:W-:Y:S01]  /*126f0*/  PRMT R113, RZ, 0x7610, R113 ;  /* 0x00007610ff717816 */ /* 0x000fe20000000071 */
[----:B------:R-:W4:Y:S04]  /*12700*/  @P4 LDG.E.U16 R115, desc[UR10][R244.64] ;  /* 0x0000000af4734981 */ /* 0x000f28000c1e1500 */
[----:B------:R-:W4:Y:S01]  /*12710*/  LDL.64 R246, [R1+0x450] ;  /* 0x0004500001f67983 */ /* 0x000f220000100a00 */
[----:B------:R-:W-:-:S03]  /*12720*/  PRMT R112, RZ, 0x7610, R112 ;  /* 0x00007610ff707816 */ /* 0x000fc60000000070 */
[----:B------:R-:W4:Y:S04]  /*12730*/  @P4 LDG.E.U16 R50, desc[UR10][R238.64] ;  /* 0x0000000aee324981 */ /* 0x000f28000c1e1500 */
[----:B------:R-:W4:Y:S04]  /*12740*/  LDL.64 R244, [R1+0x448] ;  /* 0x0004480001f47983 */ /* 0x000f280000100a00 */
[----:B------:R-:W4:Y:S04]  /*12750*/  @P4 LDG.E.U16 R114, desc[UR10][R230.64] ;  /* 0x0000000ae6724981 */ /* 0x000f28000c1e1500 */
[----:B--2---:R-:W2:Y:S04]  /*12760*/  @P4 LDG.E.U16 R113, desc[UR10][R214.64] ;  /* 0x0000000ad6714981 */ /* 0x004ea8000c1e1500 */
[----:B---3--:R-:W3:Y:S04]  /*12770*/  @P4 LDG.E.U16 R49, desc[UR10][R226.64] ;  /* 0x0000000ae2314981 */ /* 0x008ee8000c1e1500 */
[----:B------:R-:W2:Y:S04]  /*12780*/  @P4 LDG.E.U16 R218, desc[UR10][R220.64] ;  /* 0x0000000adcda4981 */ /* 0x000ea8000c1e1500 */
[----:B------:R-:W-:Y:S04]  /*12790*/  STL [R1+0x704], R240 ;  /* 0x000704f001007387 */ /* 0x000fe80000100800 */
[----:B------:R0:W-:Y:S04]  /*127a0*/  STL [R1+0x82c], R241 ;  /* 0x00082cf101007387 */ /* 0x0001e80000100800 */
[----:B------:R-:W3:Y:S04]  /*127b0*/  LDL.64 R238, [R1+0x430] ;  /* 0x0004300001ee7983 */ /* 0x000ee80000100a00 */
[----:B------:R-:W3:Y:S04]  /*127c0*/  LDL.64 R226, [R1+0x410] ;  /* 0x0004100001e27983 */ /* 0x000ee80000100a00 */
[----:B0-----:R-:W3:Y:S04]  /*127d0*/  LDL.64 R240, [R1+0x438] ;  /* 0x0004380001f07983 */ /* 0x001ee80000100a00 */
[----:B------:R-:W3:Y:S04]  /*127e0*/  LDL.64 R230, [R1+0x428] ;  /* 0x0004280001e67983 */ /* 0x000ee80000100a00 */
[----:B------:R-:W3:Y:S04]  /*127f0*/  LDL.64 R214, [R1+0x420] ;  /* 0x0004200001d67983 */ /* 0x000ee80000100a00 */
[----:B------:R-:W3:Y:S04]  /*12800*/  LDL.64 R228, [R1+0x418] ;  /* 0x0004180001e47983 */ /* 0x000ee80000100a00 */
[----:B------:R-:W3:Y:S04]  /*12810*/  LDL.64 R220, [R1+0x408] ;  /* 0x0004080001dc7983 */ /* 0x000ee80000100a00 */
[----:B----4-:R-:W4:Y:S04]  /*12820*/  @P4 LDG.E.U16 R112, desc[UR10][R206.64] ;  /* 0x0000000ace704981 */ /* 0x010f28000c1e1500 */
[----:B--2---:R-:W-:Y:S04]  /*12830*/  STL [R1+0x6fc], R218 ;  /* 0x0006fcda01007387 */ /* 0x004fe80000100800 */
[----:B------:R-:W-:Y:S04]  /*12840*/  STL [R1+0x708], R249 ;  /* 0x000708f901007387 */ /* 0x000fe80000100800 */
[----:B------:R0:W-:Y:S04]  /*12850*/  STL [R1+0x828], R219 ;  /* 0x000828db01007387 */ /* 0x0001e80000100800 */
[----:B------:R-:W2:Y:S01]  /*12860*/  LDL.64 R206, [R1+0x3f0] ;  /* 0x0003f00001ce7983 */ /* 0x000ea20000100a00 */
[----:B------:R-:W-:-:S02]  /*12870*/  PRMT R234, RZ, 0x7610, R234 ;  /* 0x00007610ffea7816 */ /* 0x000fc400000000ea */
[----:B------:R-:W-:Y:S02]  /*12880*/  PRMT R235, RZ, 0x7610, R235 ;  /* 0x00007610ffeb7816 */ /* 0x000fe400000000eb */
[----:B------:R-:W-:Y:S01]  /*12890*/  PRMT R224, RZ, 0x7610, R224 ;  /* 0x00007610ffe07816 */ /* 0x000fe200000000e0 */
[----:B0-----:R-:W4:Y:S01]  /*128a0*/  LDL.64 R218, [R1+0x400] ;  /* 0x0004000001da7983 */ /* 0x001f220000100a00 */
[----:B------:R-:W-:Y:S02]  /*128b0*/  PRMT R225, RZ, 0x7610, R225 ;  /* 0x00007610ffe17816 */ /* 0x000fe400000000e1 */
[----:B------:R-:W-:Y:S01]  /*128c0*/  PRMT R248, RZ, 0x7610, R248 ;  /* 0x00007610fff87816 */ /* 0x000fe200000000f8 */
[----:B---3--:R-:W3:Y:S01]  /*128d0*/  @P4 LDG.E.U16 R234, desc[UR10][R238.64] ;  /* 0x0000000aeeea4981 */ /* 0x008ee2000c1e1500 */
[----:B------:R-:W-:-:S03]  /*128e0*/  PRMT R204, RZ, 0x7610, R204 ;  /* 0x00007610ffcc7816 */ /* 0x000fc600000000cc */
[----:B------:R-:W4:Y:S01]  /*128f0*/  @P4 LDG.E.U16 R235, desc[UR10][R244.64] ;  /* 0x0000000af4eb4981 */ /* 0x000f22000c1e1500 */
[----:B------:R-:W-:Y:S02]  /*12900*/  PRMT R111, RZ, 0x7610, R111 ;  /* 0x00007610ff6f7816 */ /* 0x000fe4000000006f */
[----:B------:R-:W-:Y:S01]  /*12910*/  PRMT R205, RZ, 0x7610, R205 ;  /* 0x00007610ffcd7816 */ /* 0x000fe200000000cd */
[----:B------:R-:W4:Y:S01]  /*12920*/  @P4 LDG.E.U16 R224, desc[UR10][R226.64] ;  /* 0x0000000ae2e04981 */ /* 0x000f22000c1e1500 */
[----:B------:R-:W-:-:S03]  /*12930*/  PRMT R46, RZ, 0x7610, R46 ;  /* 0x00007610ff2e7816 */ /* 0x000fc6000000002e */
[----:B------:R-:W4:Y:S01]  /*12940*/  @P4 LDG.E.U16 R225, desc[UR10][R230.64] ;  /* 0x0000000ae6e14981 */ /* 0x000f22000c1e1500 */
[----:B------:R-:W-:-:S03]  /*12950*/  PRMT R237, RZ, 0x7610, R237 ;  /* 0x00007610ffed7816 */ /* 0x000fc600000000ed */
[----:B------:R-:W4:Y:S04]  /*12960*/  @P4 LDG.E.U16 R248, desc[UR10][R250.64] ;  /* 0x0000000afaf84981 */ /* 0x000f28000c1e1500 */
[----:B------:R-:W4:Y:S04]  /*12970*/  @P4 LDG.E.U16 R111, desc[UR10][R240.64] ;  /* 0x0000000af06f4981 */ /* 0x000f28000c1e1500 */
[----:B------:R-:W4:Y:S04]  /*12980*/  @P4 LDG.E.U16 R205, desc[UR10][R220.64] ;  /* 0x0000000adccd4981 */ /* 0x000f28000c1e1500 */
[----:B------:R-:W4:Y:S04]  /*12990*/  @P4 LDG.E.U16 R46, desc[UR10][R214.64] ;  /* 0x0000000ad62e4981 */ /* 0x000f28000c1e1500 */
[----:B------:R-:W4:Y:S04]  /*129a0*/  LDL.64 R240, [R1+0x3d0] ;  /* 0x0003d00001f07983 */ /* 0x000f280000100a00 */
[----:B------:R-:W4:Y:S04]  /*129b0*/  @P4 LDG.E.U16 R237, desc[UR10][R246.64] ;  /* 0x0000000af6ed4981 */ /* 0x000f28000c1e1500 */
[----:B------:R-:W4:Y:S01]  /*129c0*/  LDL.64 R214, [R1+0x3e8] ;  /* 0x0003e80001d67983 */ /* 0x000f220000100a00 */
[----:B------:R-:W-:-:S02]  /*129d0*/  PRMT R48, RZ, 0x7610, R48 ;  /* 0x00007610ff307816 */ /* 0x000fc40000000030 */
[----:B------:R-:W-:Y:S01]  /*129e0*/  PRMT R47, RZ, 0x7610, R47 ;  /* 0x00007610ff2f7816 */ /* 0x000fe2000000002f */
[----:B------:R-:W4:Y:S01]  /*129f0*/  LDL.64 R244, [R1+0x3e0] ;  /* 0x0003e00001f47983 */ /* 0x000f220000100a00 */
[----:B------:R-:W-:-:S03]  /*12a00*/  PRMT R110, RZ, 0x7610, R110 ;  /* 0x00007610ff6e7816 */ /* 0x000fc6000000006e */
[----:B------:R-:W4:Y:S04]  /*12a10*/  @P4 LDG.E.U16 R48, desc[UR10][R216.64] ;  /* 0x0000000ad8304981 */ /* 0x000f28000c1e1500 */
[----:B------:R-:W4:Y:S04]  /*12a20*/  @P4 LDG.E.U16 R47, desc[UR10][R242.64] ;  /* 0x0000000af22f4981 */ /* 0x000f28000c1e1500 */
[----:B------:R-:W4:Y:S04]  /*12a30*/  LDL.64 R238, [R1+0x3c8] ;  /* 0x0003c80001ee7983 */ /* 0x000f280000100a00 */
[----:B------:R-:W4:Y:S04]  /*12a40*/  LDL.64 R216, [R1+0x3f8] ;  /* 0x0003f80001d87983 */ /* 0x000f280000100a00 */
[----:B------:R-:W4:Y:S01]  /*12a50*/  LDL.64 R242, [R1+0x3d8] ;  /* 0x0003d80001f27983 */ /* 0x000f220000100a00 */
[----:B------:R-:W-:-:S03]  /*12a60*/  PRMT R212, RZ, 0x7610, R212 ;  /* 0x00007610ffd47816 */ /* 0x000fc600000000d4 */
[----:B------:R-:W4:Y:S04]  /*12a70*/  @P4 LDG.E.U16 R110, desc[UR10][R228.64] ;  /* 0x0000000ae46e4981 */ /* 0x000f28000c1e1500 */
[----:B--2---:R-:W2:Y:S01]  /*12a80*/  @P4 LDG.E.U16 R204, desc[UR10][R206.64] ;  /* 0x0000000acecc4981 */ /* 0x004ea2000c1e1500 */
[----:B------:R-:W-:-:S03]  /*12a90*/  PRMT R213, RZ, 0x7610, R213 ;  /* 0x00007610ffd57816 */ /* 0x000fc600000000d5 */
[----:B---3--:R-:W-:Y:S04]  /*12aa0*/  STL [R1+0x6f4], R234 ;  /* 0x0006f4ea01007387 */ /* 0x008fe80000100800 */
[----:B----4-:R0:W-:Y:S04]  /*12ab0*/  STL [R1+0x81c], R235 ;  /* 0x00081ceb01007387 */ /* 0x0101e80000100800 */
[----:B------:R-:W3:Y:S04]  /*12ac0*/  LDL.64 R230, [R1+0x3b8] ;  /* 0x0003b80001e67983 */ /* 0x000ee80000100a00 */
[----:B------:R-:W4:Y:S04]  /*12ad0*/  LDL.64 R228, [R1+0x3b0] ;  /* 0x0003b00001e47983 */ /* 0x000f280000100a00 */
[----:B0-----:R-:W3:Y:S04]  /*12ae0*/  LDL.64 R234, [R1+0x3c0] ;  /* 0x0003c00001ea7983 */ /* 0x001ee80000100a00 */
[----:B------:R-:W3:Y:S04]  /*12af0*/  LDL.64 R226, [R1+0x3a8] ;  /* 0x0003a80001e27983 */ /* 0x000ee80000100a00 */
[----:B------:R-:W-:Y:S04]  /*12b00*/  STL [R1+0x6f0], R224 ;  /* 0x0006f0e001007387 */ /* 0x000fe80000100800 */
[----:B------:R0:W-:Y:S04]  /*12b10*/  STL [R1+0x818], R225 ;  /* 0x000818e101007387 */ /* 0x0001e80000100800 */
[----:B------:R-:W3:Y:S04]  /*12b20*/  @P4 LDG.E.U16 R212, desc[UR10][R240.64] ;  /* 0x0000000af0d44981 */ /* 0x000ee8000c1e1500 */
[----:B0-----:R-:W4:Y:S04]  /*12b30*/  LDL.64 R224, [R1+0x3a0] ;  /* 0x0003a00001e07983 */ /* 0x001f280000100a00 */
[----:B------:R-:W-:Y:S04]  /*12b40*/  STL [R1+0x820], R248 ;  /* 0x000820f801007387 */ /* 0x000fe80000100800 */
[----:B------:R-:W4:Y:S04]  /*12b50*/  LDL.64 R206, [R1+0x398] ;  /* 0x0003980001ce7983 */ /* 0x000f280000100a00 */
[----:B------:R-:W4:Y:S04]  /*12b60*/  @P4 LDG.E.U16 R213, desc[UR10][R214.64] ;  /* 0x0000000ad6d54981 */ /* 0x000f28000c1e1500 */
[----:B--2---:R-:W-:Y:S04]  /*12b70*/  STL [R1+0x6ec], R204 ;  /* 0x0006eccc01007387 */ /* 0x004fe80000100800 */
[----:B------:R0:W-:Y:S04]  /*12b80*/  STL [R1+0x814], R205 ;  /* 0x000814cd01007387 */ /* 0x0001e80000100800 */
[----:B0-----:R-:W2:Y:S04]  /*12b90*/  LDL.64 R204, [R1+0x390] ;  /* 0x0003900001cc7983 */ /* 0x001ea80000100a00 */
[----:B------:R-:W-:Y:S04]  /*12ba0*/  STL [R1+0x6f8], R237 ;  /* 0x0006f8ed01007387 */ /* 0x000fe80000100800 */
[----:B------:R-:W2:Y:S04]  /*12bb0*/  LDL.64 R214, [R1+0x370] ;  /* 0x0003700001d67983 */ /* 0x000ea80000100a00 */
[----:B------:R-:W2:Y:S01]  /*12bc0*/  LDL.64 R220, [R1+0x388] ;  /* 0x0003880001dc7983 */ /* 0x000ea20000100a00 */
[----:B------:R-:W-:-:S02]  /*12bd0*/  PRMT R45, RZ, 0x7610, R45 ;  /* 0x00007610ff2d7816 */ /* 0x000fc4000000002d */
[----:B------:R-:W-:Y:S02]  /*12be0*/  PRMT R109, RZ, 0x7610, R109 ;  /* 0x00007610ff6d7816 */ /* 0x000fe4000000006d */
[----:B------:R-:W-:Y:S02]  /*12bf0*/  PRMT R202, RZ, 0x7610, R202 ;  /* 0x00007610ffca7816 */ /* 0x000fe400000000ca */
[----:B------:R-:W-:Y:S01]  /*12c00*/  PRMT R203, RZ, 0x7610, R203 ;  /* 0x00007610ffcb7816 */ /* 0x000fe200000000cb */
[----:B------:R-:W2:Y:S01]  /*12c10*/  @P4 LDG.E.U16 R45, desc[UR10][R218.64] ;  /* 0x0000000ada2d4981 */ /* 0x000ea2000c1e1500 */
[----:B------:R-:W-:Y:S02]  /*12c20*/  PRMT R200, RZ, 0x7610, R200 ;  /* 0x00007610ffc87816 */ /* 0x000fe400000000c8 */
[----:B------:R-:W-:Y:S01]  /*12c30*/  PRMT R201, RZ, 0x7610, R201 ;  /* 0x00007610ffc97816 */ /* 0x000fe200000000c9 */
[----:B------:R-:W2:Y:S04]  /*12c40*/  @P4 LDG.E.U16 R109, desc[UR10][R216.64] ;  /* 0x0000000ad86d4981 */ /* 0x000ea8000c1e1500 */
[----:B---3--:R-:W3:Y:S04]  /*12c50*/  @P4 LDG.E.U16 R203, desc[UR10][R226.64] ;  /* 0x0000000ae2cb4981 */ /* 0x008ee8000c1e1500 */
[----:B------:R-:W3:Y:S04]  /*12c60*/  LDL.64 R218, [R1+0x380] ;  /* 0x0003800001da7983 */ /* 0x000ee80000100a00 */
[----:B------:R-:W3:Y:S04]  /*12c70*/  LDL.64 R216, [R1+0x378] ;  /* 0x0003780001d87983 */ /* 0x000ee80000100a00 */
[----:B------:R-:W-:Y:S04]  /*12c80*/  STL [R1+0x6e8], R212 ;  /* 0x0006e8d401007387 */ /* 0x000fe80000100800 */
[----:B----4-:R0:W-:Y:S04]  /*12c90*/  STL [R1+0x810], R213 ;  /* 0x000810d501007387 */ /* 0x0101e80000100800 */
[----:B0-----:R-:W4:Y:S04]  /*12ca0*/  LDL.64 R212, [R1+0x368] ;  /* 0x0003680001d47983 */ /* 0x001f280000100a00 */
[----:B--2---:R-:W2:Y:S04]  /*12cb0*/  @P4 LDG.E.U16 R202, desc[UR10][R204.64] ;  /* 0x0000000accca4981 */ /* 0x004ea8000c1e1500 */
[----:B------:R-:W2:Y:S04]  /*12cc0*/  @P4 LDG.E.U16 R200, desc[UR10][R214.64] ;  /* 0x0000000ad6c84981 */ /* 0x000ea8000c1e1500 */
[----:B------:R-:W2:Y:S01]  /*12cd0*/  @P4 LDG.E.U16 R201, desc[UR10][R220.64] ;  /* 0x0000000adcc94981 */ /* 0x000ea2000c1e1500 */
[----:B------:R-:W-:-:S02]  /*12ce0*/  PRMT R106, RZ, 0x7610, R106 ;  /* 0x00007610ff6a7816 */ /* 0x000fc4000000006a */
[----:B------:R-:W-:Y:S01]  /*12cf0*/  PRMT R236, RZ, 0x7610, R236 ;  /* 0x00007610ffec7816 */ /* 0x000fe200000000ec */
[----:B------:R-:W2:Y:S01]  /*12d00*/  LDL.64 R204, [R1+0x358] ;  /* 0x0003580001cc7983 */ /* 0x000ea20000100a00 */
[----:B------:R-:W-:Y:S02]  /*12d10*/  PRMT R208, RZ, 0x7610, R208 ;  /* 0x00007610ffd07816 */ /* 0x000fe400000000d0 */
[----:B------:R-:W-:Y:S01]  /*12d20*/  PRMT R209, RZ, 0x7610, R209 ;  /* 0x00007610ffd17816 */ /* 0x000fe200000000d1 */
[----:B------:R-:W2:Y:S04]  /*12d30*/  @P4 LDG.E.U16 R106, desc[UR10][R206.64] ;  /* 0x0000000ace6a4981 */ /* 0x000ea8000c1e1500 */
[----:B------:R-:W2:Y:S04]  /*12d40*/  @P4 LDG.E.U16 R236, desc[UR10][R238.64] ;  /* 0x0000000aeeec4981 */ /* 0x000ea8000c1e1500 */
[----:B------:R-:W2:Y:S04]  /*12d50*/  @P4 LDG.E.U16 R209, desc[UR10][R228.64] ;  /* 0x0000000ae4d14981 */ /* 0x000ea8000c1e1500 */
[----:B------:R-:W2:Y:S01]  /*12d60*/  LDL.64 R206, [R1+0x360] ;  /* 0x0003600001ce7983 */ /* 0x000ea20000100a00 */
[----:B------:R-:W-:-:S06]  /*12d70*/  PRMT R105, RZ, 0x7610, R105 ;  /* 0x00007610ff697816 */ /* 0x000fcc0000000069 */
[----:B---3--:R-:W3:Y:S04]  /*12d80*/  @P4 LDG.E.U16 R105, desc[UR10][R216.64] ;  /* 0x0000000ad8694981 */ /* 0x008ee8000c1e1500 */
[----:B----4-:R-:W4:Y:S04]  /*12d90*/  @P4 LDG.E.U16 R208, desc[UR10][R212.64] ;  /* 0x0000000ad4d04981 */ /* 0x010f28000c1e1500 */
[----:B--2---:R-:W-:Y:S04]  /*12da0*/  STL [R1+0x6e0], R202 ;  /* 0x0006e0ca01007387 */ /* 0x004fe80000100800 */
[----:B------:R0:W-:Y:S04]  /*12db0*/  STL [R1+0x808], R203 ;  /* 0x000808cb01007387 */ /* 0x0001e80000100800 */
[----:B0-----:R-:W2:Y:S04]  /*12dc0*/  LDL.64 R202, [R1+0x350] ;  /* 0x0003500001ca7983 */ /* 0x001ea80000100a00 */
[----:B------:R-:W-:Y:S04]  /*12dd0*/  STL [R1+0x6dc], R200 ;  /* 0x0006dcc801007387 */ /* 0x000fe80000100800 */
[----:B------:R0:W-:Y:S04]  /*12de0*/  STL [R1+0x804], R201 ;  /* 0x000804c901007387 */ /* 0x0001e80000100800 */
[----:B------:R-:W3:Y:S04]  /*12df0*/  LDL.64 R214, [R1+0x308] ;  /* 0x0003080001d67983 */ /* 0x000ee80000100a00 */
[----:B------:R-:W3:Y:S04]  /*12e00*/  LDL.64 R216, [R1+0x310] ;  /* 0x0003100001d87983 */ /* 0x000ee80000100a00 */
[----:B0-----:R-:W3:Y:S01]  /*12e10*/  LDL.64 R200, [R1+0x348] ;  /* 0x0003480001c87983 */ /* 0x001ee20000100a00 */
[----:B------:R-:W-:-:S02]  /*12e20*/  PRMT R107, RZ, 0x7610, R107 ;  /* 0x00007610ff6b7816 */ /* 0x000fc4000000006b */
[----:B------:R-:W-:Y:S01]  /*12e30*/  PRMT R42, RZ, 0x7610, R42 ;  /* 0x00007610ff2a7816 */ /* 0x000fe2000000002a */
[----:B------:R-:W3:Y:S01]  /*12e40*/  LDL.64 R228, [R1+0x338] ;  /* 0x0003380001e47983 */ /* 0x000ee20000100a00 */
[----:B------:R-:W-:Y:S02]  /*12e50*/  PRMT R41, RZ, 0x7610, R41 ;  /* 0x00007610ff297816 */ /* 0x000fe40000000029 */
[----:B------:R-:W-:Y:S01]  /*12e60*/  PRMT R104, RZ, 0x7610, R104 ;  /* 0x00007610ff687816 */ /* 0x000fe20000000068 */
[----:B------:R-:W3:Y:S01]  /*12e70*/  @P4 LDG.E.U16 R107, desc[UR10][R230.64] ;  /* 0x0000000ae66b4981 */ /* 0x000ee2000c1e1500 */
[----:B------:R-:W-:Y:S02]  /*12e80*/  PRMT R40, RZ, 0x7610, R40 ;  /* 0x00007610ff287816 */ /* 0x000fe40000000028 */
[----:B------:R-:W-:Y:S01]  /*12e90*/  PRMT R198, RZ, 0x7610, R198 ;  /* 0x00007610ffc67816 */ /* 0x000fe200000000c6 */
[----:B------:R-:W3:Y:S01]  /*12ea0*/  @P4 LDG.E.U16 R42, desc[UR10][R224.64] ;  /* 0x0000000ae02a4981 */ /* 0x000ee2000c1e1500 */
[----:B------:R-:W-:-:S03]  /*12eb0*/  PRMT R199, RZ, 0x7610, R199 ;  /* 0x00007610ffc77816 */ /* 0x000fc600000000c7 */
[----:B------:R-:W3:Y:S04]  /*12ec0*/  @P4 LDG.E.U16 R41, desc[UR10][R218.64] ;  /* 0x0000000ada294981 */ /* 0x000ee8000c1e1500 */
[----:B------:R-:W3:Y:S04]  /*12ed0*/  LDL.64 R230, [R1+0x340] ;  /* 0x0003400001e67983 */ /* 0x000ee80000100a00 */
[----:B------:R-:W3:Y:S04]  /*12ee0*/  LDL.64 R226, [R1+0x330] ;  /* 0x0003300001e27983 */ /* 0x000ee80000100a00 */
[----:B------:R-:W3:Y:S04]  /*12ef0*/  LDL.64 R224, [R1+0x328] ;  /* 0x0003280001e07983 */ /* 0x000ee80000100a00 */
[----:B------:R-:W3:Y:S04]  /*12f00*/  LDL.64 R220, [R1+0x320] ;  /* 0x0003200001dc7983 */ /* 0x000ee80000100a00 */
[----:B------:R-:W3:Y:S04]  /*12f10*/  LDL.64 R218, [R1+0x318] ;  /* 0x0003180001da7983 */ /* 0x000ee80000100a00 */
[----:B------:R-:W-:Y:S04]  /*12f20*/  STL [R1+0x80c], R236 ;  /* 0x00080cec01007387 */ /* 0x000fe80000100800 */
[----:B------:R-:W3:Y:S04]  /*12f30*/  LDL.64 R212, [R1+0x300] ;  /* 0x0003000001d47983 */ /* 0x000ee80000100a00 */
[----:B----4-:R-:W-:Y:S04]  /*12f40*/  STL [R1+0x800], R208 ;  /* 0x000800d001007387 */ /* 0x010fe80000100800 */
[----:B------:R-:W4:Y:S04]  /*12f50*/  @P4 LDG.E.U16 R104, desc[UR10][R204.64] ;  /* 0x0000000acc684981 */ /* 0x000f28000c1e1500 */
[----:B------:R0:W-:Y:S04]  /*12f60*/  STL [R1+0x6e4], R209 ;  /* 0x0006e4d101007387 */ /* 0x0001e80000100800 */
[----:B------:R-:W4:Y:S04]  /*12f70*/  @P4 LDG.E.U16 R40, desc[UR10][R206.64] ;  /* 0x0000000ace284981 */ /* 0x000f28000c1e1500 */
[----:B------:R-:W4:Y:S01]  /*12f80*/  LDL.64 R204, [R1+0x2e8] ;  /* 0x0002e80001cc7983 */ /* 0x000f220000100a00 */
[----:B------:R-:W-:-:S02]  /*12f90*/  PRMT R188, RZ, 0x7610, R188 ;  /* 0x00007610ffbc7816 */ /* 0x000fc400000000bc */
[----:B------:R-:W-:Y:S01]  /*12fa0*/  PRMT R189, RZ, 0x7610, R189 ;  /* 0x00007610ffbd7816 */ /* 0x000fe200000000bd */
[----:B0-----:R-:W4:Y:S04]  /*12fb0*/  LDL.64 R208, [R1+0x2f8] ;  /* 0x0002f80001d07983 */ /* 0x001f280000100a00 */
[----:B------:R-:W4:Y:S04]  /*12fc0*/  LDL.64 R206, [R1+0x2f0] ;  /* 0x0002f00001ce7983 */ /* 0x000f280000100a00 */
[----:B--2---:R-:W2:Y:S01]  /*12fd0*/  @P4 LDG.E.U16 R199, desc[UR10][R202.64] ;  /* 0x0000000acac74981 */ /* 0x004ea2000c1e1500 */
[----:B------:R-:W-:-:S02]  /*12fe0*/  PRMT R80, RZ, 0x7610, R80 ;  /* 0x00007610ff507816 */ /* 0x000fc40000000050 */
[----:B------:R-:W-:Y:S02]  /*12ff0*/  PRMT R81, RZ, 0x7610, R81 ;  /* 0x00007610ff517816 */ /* 0x000fe40000000051 */
[----:B------:R-:W-:Y:S02]  /*13000*/  PRMT R223, RZ, 0x7610, R223 ;  /* 0x00007610ffdf7816 */ /* 0x000fe400000000df */
[----:B------:R-:W-:Y:S01]  /*13010*/  PRMT R222, RZ, 0x7610, R222 ;  /* 0x00007610ffde7816 */ /* 0x000fe200000000de */
[----:B------:R-:W2:Y:S04]  /*13020*/  LDL.64 R202, [R1+0x2e0] ;  /* 0x0002e00001ca7983 */ /* 0x000ea80000100a00 */
[----:B---3--:R-:W3:Y:S04]  /*13030*/  @P4 LDG.E.U16 R188, desc[UR10][R214.64] ;  /* 0x0000000ad6bc4981 */ /* 0x008ee8000c1e1500 */
[----:B------:R-:W2:Y:S04]  /*13040*/  @P4 LDG.E.U16 R189, desc[UR10][R216.64] ;  /* 0x0000000ad8bd4981 */ /* 0x000ea8000c1e1500 */
[----:B------:R-:W2:Y:S04]  /*13050*/  @P4 LDG.E.U16 R198, desc[UR10][R200.64] ;  /* 0x0000000ac8c64981 */ /* 0x000ea8000c1e1500 */
[----:B------:R-:W3:Y:S04]  /*13060*/  LDL.64 R200, [R1+0x2d8] ;  /* 0x0002d80001c87983 */ /* 0x000ee80000100a00 */
[----:B------:R-:W3:Y:S04]  /*13070*/  @P4 LDG.E.U16 R223, desc[UR10][R226.64] ;  /* 0x0000000ae2df4981 */ /* 0x000ee8000c1e1500 */
[----:B------:R-:W3:Y:S04]  /*13080*/  @P4 LDG.E.U16 R222, desc[UR10][R224.64] ;  /* 0x0000000ae0de4981 */ /* 0x000ee8000c1e1500 */
[----:B----4-:R-:W4:Y:S04]  /*13090*/  @P4 LDG.E.U16 R80, desc[UR10][R204.64] ;  /* 0x0000000acc504981 */ /* 0x010f28000c1e1500 */
[----:B------:R-:W4:Y:S04]  /*130a0*/  @P4 LDG.E.U16 R81, desc[UR10][R206.64] ;  /* 0x0000000ace514981 */ /* 0x000f28000c1e1500 */
[----:B--2---:R-:W-:Y:S04]  /*130b0*/  STL [R1+0x7fc], R198 ;  /* 0x0007fcc601007387 */ /* 0x004fe80000100800 */
[----:B------:R0:W-:Y:S04]  /*130c0*/  STL [R1+0x6d8], R199 ;  /* 0x0006d8c701007387 */ /* 0x0001e80000100800 */
[----:B0-----:R-:W2:Y:S04]  /*130d0*/  LDL.64 R198, [R1+0x2d0] ;  /* 0x0002d00001c67983 */ /* 0x001ea80000100a00 */
[----:B---3--:R-:W-:Y:S04]  /*130e0*/  STL [R1+0x7f4], R188 ;  /* 0x0007f4bc01007387 */ /* 0x008fe80000100800 */
[----:B------:R0:W-:Y:S04]  /*130f0*/  STL [R1+0x6d0], R189 ;  /* 0x0006d0bd01007387 */ /* 0x0001e80000100800 */
        /* <DEDUP_REMOVED lines=8> */
[----:B------:R-:W3:Y:S01]  /*13180*/  @P4 LDG.E.U16 R108, desc[UR10][R242.64] ;  /* 0x0000000af26c4981 */ /* 0x000ee2000c1e1500 */
[----:B------:R-:W-:-:S02]  /*13190*/  PRMT R83, RZ, 0x7610, R83 ;  /* 0x00007610ff537816 */ /* 0x000fc40000000053 */
[----:B------:R-:W-:Y:S01]  /*131a0*/  PRMT R100, RZ, 0x7610, R100 ;  /* 0x00007610ff647816 */ /* 0x000fe20000000064 */
[----:B------:R-:W3:Y:S01]  /*131b0*/  @P4 LDG.E.U16 R43, desc[UR10][R234.64] ;  /* 0x0000000aea2b4981 */ /* 0x000ee2000c1e1500 */
[----:B------:R-:W-:-:S03]  /*131c0*/  PRMT R36, RZ, 0x7610, R36 ;  /* 0x00007610ff247816 */ /* 0x000fc60000000024 */
[----:B------:R-:W3:Y:S04]  /*131d0*/  @P4 LDG.E.U16 R39, desc[UR10][R230.64] ;  /* 0x0000000ae6274981 */ /* 0x000ee8000c1e1500 */
[----:B------:R-:W3:Y:S04]  /*131e0*/  @P4 LDG.E.U16 R103, desc[UR10][R228.64] ;  /* 0x0000000ae4674981 */ /* 0x000ee8000c1e1500 */
[----:B------:R-:W3:Y:S04]  /*131f0*/  @P4 LDG.E.U16 R38, desc[UR10][R220.64] ;  /* 0x0000000adc264981 */ /* 0x000ee8000c1e1500 */
[----:B----4-:R-:W-:Y:S01]  /*13200*/  STL [R1+0x7f0], R80 ;  /* 0x0007f05001007387 */ /* 0x010fe20000100800 */
[----:B------:R-:W-:-:S03]  /*13210*/  PRMT R101, RZ, 0x7610, R101 ;  /* 0x00007610ff657816 */ /* 0x000fc60000000065 */
[----:B------:R-:W4:Y:S04]  /*13220*/  @P4 LDG.E.U16 R100, desc[UR10][R200.64] ;  /* 0x0000000ac8644981 */ /* 0x000f28000c1e1500 */
[----:B------:R0:W-:Y:S04]  /*13230*/  STL [R1+0x6cc], R81 ;  /* 0x0006cc5101007387 */ /* 0x0001e80000100800 */
[----:B------:R-:W4:Y:S04]  /*13240*/  LDL.64 R206, [R1+0x1e0] ;  /* 0x0001e00001ce7983 */ /* 0x000f280000100a00 */
[----:B------:R-:W4:Y:S04]  /*13250*/  LDL.64 R220, [R1+0x1c0] ;  /* 0x0001c00001dc7983 */ /* 0x000f280000100a00 */
[----:B0-----:R-:W4:Y:S04]  /*13260*/  LDL.64 R80, [R1+0x2c0] ;  /* 0x0002c00001507983 */ /* 0x001f280000100a00 */
[----:B------:R-:W4:Y:S04]  /*13270*/  LDL.64 R226, [R1+0x1a0] ;  /* 0x0001a00001e27983 */ /* 0x000f280000100a00 */
        /* <DEDUP_REMOVED lines=9> */
[----:B------:R-:W-:Y:S01]  /*13310*/  STL [R1+0x6d4], R223 ;  /* 0x0006d4df01007387 */ /* 0x000fe20000100800 */
[----:B------:R-:W-:-:S03]  /*13320*/  PRMT R37, RZ, 0x7610, R37 ;  /* 0x00007610ff257816 */ /* 0x000fc60000000025 */
[----:B------:R-:W4:Y:S04]  /*13330*/  @P4 LDG.E.U16 R36, desc[UR10][R202.64] ;  /* 0x0000000aca244981 */ /* 0x000f28000c1e1500 */
[----:B------:R-:W4:Y:S04]  /*13340*/  @P4 LDG.E.U16 R101, desc[UR10][R208.64] ;  /* 0x0000000ad0654981 */ /* 0x000f28000c1e1500 */
[----:B------:R-:W4:Y:S01]  /*13350*/  @P4 LDG.E.U16 R37, desc[UR10][R212.64] ;  /* 0x0000000ad4254981 */ /* 0x000f22000c1e1500 */
[----:B------:R-:W-:-:S03]  /*13360*/  PRMT R82, RZ, 0x7610, R82 ;  /* 0x00007610ff527816 */ /* 0x000fc60000000052 */
[----:B--2---:R-:W2:Y:S04]  /*13370*/  @P4 LDG.E.U16 R83, desc[UR10][R198.64] ;  /* 0x0000000ac6534981 */ /* 0x004ea8000c1e1500 */
[----:B------:R-:W2:Y:S04]  /*13380*/  LDL.64 R198, [R1+0x2b8] ;  /* 0x0002b80001c67983 */ /* 0x000ea80000100a00 */
[----:B------:R0:W-:Y:S04]  /*13390*/  STL [R1+0x7f8], R222 ;  /* 0x0007f8de01007387 */ /* 0x0001e80000100800 */
[----:B------:R-:W2:Y:S04]  /*133a0*/  LDL.64 R200, [R1+0x2b0] ;  /* 0x0002b00001c87983 */ /* 0x000ea80000100a00 */
[----:B------:R-:W2:Y:S04]  /*133b0*/  LDL.64 R202, [R1+0x2a8] ;  /* 0x0002a80001ca7983 */ /* 0x000ea80000100a00 */
[----:B------:R-:W2:Y:S04]  /*133c0*/  LDL.64 R208, [R1+0x290] ;  /* 0x0002900001d07983 */ /* 0x000ea80000100a00 */
[----:B------:R-:W2:Y:S04]  /*133d0*/  LDL.64 R212, [R1+0x288] ;  /* 0x0002880001d47983 */ /* 0x000ea80000100a00 */
[----:B0-----:R-:W2:Y:S04]  /*133e0*/  LDL.64 R222, [R1+0x270] ;  /* 0x0002700001de7983 */ /* 0x001ea80000100a00 */
[----:B------:R-:W2:Y:S04]  /*133f0*/  LDL.64 R240, [R1+0x268] ;  /* 0x0002680001f07983 */ /* 0x000ea80000100a00 */
[----:B---3--:R-:W3:Y:S01]  /*13400*/  @P4 LDG.E.U16 R82, desc[UR10][R188.64] ;  /* 0x0000000abc524981 */ /* 0x008ee2000c1e1500 */
[----:B------:R-:W-:-:S02]  /*13410*/  PRMT R130, RZ, 0x7610, R130 ;  /* 0x00007610ff827816 */ /* 0x000fc40000000082 */
[----:B------:R-:W-:Y:S01]  /*13420*/  PRMT R210, RZ, 0x7610, R210 ;  /* 0x00007610ffd27816 */ /* 0x000fe200000000d2 */
[----:B------:R-:W3:Y:S01]  /*13430*/  LDL.64 R246, [R1+0x2a0] ;  /* 0x0002a00001f67983 */ /* 0x000ee20000100a00 */
[----:B------:R-:W-:Y:S02]  /*13440*/  PRMT R211, RZ, 0x7610, R211 ;  /* 0x00007610ffd37816 */ /* 0x000fe400000000d3 */
[----:B------:R-:W-:Y:S01]  /*13450*/  PRMT R232, RZ, 0x7610, R232 ;  /* 0x00007610ffe87816 */ /* 0x000fe200000000e8 */
[----:B------:R-:W3:Y:S01]  /*13460*/  LDL.64 R204, [R1+0x298] ;  /* 0x0002980001cc7983 */ /* 0x000ee20000100a00 */
[----:B------:R-:W-:Y:S02]  /*13470*/  PRMT R102, RZ, 0x7610, R102 ;  /* 0x00007610ff667816 */ /* 0x000fe40000000066 */
[----:B------:R-:W-:Y:S01]  /*13480*/  PRMT R233, RZ, 0x7610, R233 ;  /* 0x00007610ffe97816 */ /* 0x000fe200000000e9 */
[----:B------:R-:W3:Y:S01]  /*13490*/  LDL.64 R216, [R1+0x280] ;  /* 0x0002800001d87983 */ /* 0x000ee20000100a00 */
[----:B------:R-:W-:-:S02]  /*134a0*/  PRMT R35, RZ, 0x7610, R35 ;  /* 0x00007610ff237816 */ /* 0x000fc40000000023 */
[----:B------:R-:W-:Y:S01]  /*134b0*/  PRMT R132, RZ, 0x7610, R132 ;  /* 0x00007610ff847816 */ /* 0x000fe20000000084 */
[----:B------:R-:W3:Y:S04]  /*134c0*/  @P4 LDG.E.U16 R102, desc[UR10][R218.64] ;  /* 0x0000000ada664981 */ /* 0x000ee8000c1e1500 */
[----:B------:R-:W3:Y:S04]  /*134d0*/  LDL.64 R224, [R1+0x260] ;  /* 0x0002600001e07983 */ /* 0x000ee80000100a00 */
[----:B------:R-:W3:Y:S04]  /*134e0*/  LDL.64 R218, [R1+0x278] ;  /* 0x0002780001da7983 */ /* 0x000ee80000100a00 */
[----:B----4-:R-:W4:Y:S04]  /*134f0*/  @P4 LDG.E.U16 R35, desc[UR10][R80.64] ;  /* 0x0000000a50234981 */ /* 0x010f28000c1e1500 */
[----:B------:R-:W4:Y:S04]  /*13500*/  LDL.64 R80, [R1+0x258] ;  /* 0x0002580001507983 */ /* 0x000f280000100a00 */
[----:B--2---:R-:W2:Y:S04]  /*13510*/  @P4 LDG.E.U16 R130, desc[UR10][R200.64] ;  /* 0x0000000ac8824981 */ /* 0x004ea8000c1e1500 */
[----:B------:R-:W2:Y:S04]  /*13520*/  @P4 LDG.E.U16 R210, desc[UR10][R202.64] ;  /* 0x0000000acad24981 */ /* 0x000ea8000c1e1500 */
[----:B------:R-:W2:Y:S04]  /*13530*/  @P4 LDG.E.U16 R211, desc[UR10][R208.64] ;  /* 0x0000000ad0d34981 */ /* 0x000ea8000c1e1500 */
[----:B------:R-:W2:Y:S04]  /*13540*/  @P4 LDG.E.U16 R232, desc[UR10][R212.64] ;  /* 0x0000000ad4e84981 */ /* 0x000ea8000c1e1500 */
[----:B------:R-:W2:Y:S04]  /*13550*/  @P4 LDG.E.U16 R233, desc[UR10][R222.64] ;  /* 0x0000000adee94981 */ /* 0x000ea8000c1e1500 */
[----:B------:R-:W2:Y:S04]  /*13560*/  @P4 LDG.E.U16 R132, desc[UR10][R240.64] ;  /* 0x0000000af0844981 */ /* 0x000ea8000c1e1500 */
[----:B---3--:R-:W-:Y:S04]  /*13570*/  STL [R1+0x7ec], R82 ;  /* 0x0007ec5201007387 */ /* 0x008fe80000100800 */
[----:B------:R0:W-:Y:S01]  /*13580*/  STL [R1+0x6c8], R83 ;  /* 0x0006c85301007387 */ /* 0x0001e20000100800 */
[----:B------:R-:W-:-:S02]  /*13590*/  PRMT R99, RZ, 0x7610, R99 ;  /* 0x00007610ff637816 */ /* 0x000fc40000000063 */
[----:B------:R-:W-:Y:S01]  /*135a0*/  PRMT R34, RZ, 0x7610, R34 ;  /* 0x00007610ff227816 */ /* 0x000fe20000000022 */
[----:B------:R-:W3:Y:S01]  /*135b0*/  LDL.64 R214, [R1+0x220] ;  /* 0x0002200001d67983 */ /* 0x000ee20000100a00 */
[----:B------:R-:W-:-:S03]  /*135c0*/  PRMT R98, RZ, 0x7610, R98 ;  /* 0x00007610ff627816 */ /* 0x000fc60000000062 */
[----:B------:R-:W3:Y:S04]  /*135d0*/  LDL.64 R188, [R1+0x200] ;  /* 0x0002000001bc7983 */ /* 0x000ee80000100a00 */
[----:B0-----:R-:W3:Y:S04]  /*135e0*/  LDL.64 R82, [R1+0x240] ;  /* 0x0002400001527983 */ /* 0x001ee80000100a00 */
[----:B------:R-:W3:Y:S01]  /*135f0*/  @P4 LDG.E.U16 R99, desc[UR10][R198.64] ;  /* 0x0000000ac6634981 */ /* 0x000ee2000c1e1500 */
[----:B------:R-:W-:-:S03]  /*13600*/  PRMT R33, RZ, 0x7610, R33 ;  /* 0x00007610ff217816 */ /* 0x000fc60000000021 */
[----:B------:R-:W3:Y:S01]  /*13610*/  @P4 LDG.E.U16 R34, desc[UR10][R246.64] ;  /* 0x0000000af6224981 */ /* 0x000ee2000c1e1500 */
[----:B------:R-:W-:-:S03]  /*13620*/  PRMT R97, RZ, 0x7610, R97 ;  /* 0x00007610ff617816 */ /* 0x000fc60000000061 */
[----:B------:R-:W3:Y:S04]  /*13630*/  @P4 LDG.E.U16 R98, desc[UR10][R204.64] ;  /* 0x0000000acc624981 */ /* 0x000ee8000c1e1500 */
[----:B------:R-:W3:Y:S04]  /*13640*/  LDL.LU.64 R198, [R1+0x12d8] ;  /* 0x0012d80001c67983 */ /* 0x000ee80000300a00 */
[----:B------:R-:W3:Y:S01]  /*13650*/  LDL.LU.64 R200, [R1+0x12d0] ;  /* 0x0012d00001c87983 */ /* 0x000ee20000300a00 */
[----:B------:R-:W-:-:S03]  /*13660*/  PRMT R32, RZ, 0x7610, R32 ;  /* 0x00007610ff207816 */ /* 0x000fc60000000020 */
[----:B------:R-:W3:Y:S01]  /*13670*/  @P4 LDG.E.U16 R33, desc[UR10][R216.64] ;  /* 0x0000000ad8214981 */ /* 0x000ee2000c1e1500 */
[----:B------:R-:W-:-:S03]  /*13680*/  PRMT R96, RZ, 0x7610, R96 ;  /* 0x00007610ff607816 */ /* 0x000fc60000000060 */
[----:B------:R-:W3:Y:S01]  /*13690*/  @P4 LDG.E.U16 R97, desc[UR10][R218.64] ;  /* 0x0000000ada614981 */ /* 0x000ee2000c1e1500 */
[----:B------:R-:W-:Y:S02]  /*136a0*/  PRMT R31, RZ, 0x7610, R31 ;  /* 0x00007610ff1f7816 */ /* 0x000fe4000000001f */
[----:B------:R-:W-:Y:S01]  /*136b0*/  PRMT R27, RZ, 0x7610, R27 ;  /* 0x00007610ff1b7816 */ /* 0x000fe2000000001b */
[----:B------:R-:W3:Y:S01]  /*136c0*/  @P4 LDG.E.U16 R32, desc[UR10][R224.64] ;  /* 0x0000000ae0204981 */ /* 0x000ee2000c1e1500 */
[----:B------:R-:W-:-:S03]  /*136d0*/  PRMT R25, RZ, 0x7610, R25 ;  /* 0x00007610ff197816 */ /* 0x000fc60000000019 */
[----:B----4-:R-:W4:Y:S04]  /*136e0*/  @P4 LDG.E.U16 R96, desc[UR10][R80.64] ;  /* 0x0000000a50604981 */ /* 0x010f28000c1e1500 */
[----:B------:R-:W4:Y:S04]  /*136f0*/  @P4 LDG.E.U16 R27, desc[UR10][R220.64] ;  /* 0x0000000adc1b4981 */ /* 0x000f28000c1e1500 */
[----:B------:R-:W4:Y:S04]  /*13700*/  @P4 LDG.E.U16 R25, desc[UR10][R228.64] ;  /* 0x0000000ae4194981 */ /* 0x000f28000c1e1500 */
[----:B--2---:R0:W-:Y:S04]  /*13710*/  STL [R1+0x6c4], R130 ;  /* 0x0006c48201007387 */ /* 0x0041e80000100800 */
[----:B0-----:R-:W2:Y:S04]  /*13720*/  LDL.LU R130, [R1+0x12c8] ;  /* 0x0012c80001827983 */ /* 0x001ea80000300800 */
[----:B------:R-:W2:Y:S04]  /*13730*/  LDL.LU.64 R202, [R1+0x12c0] ;  /* 0x0012c00001ca7983 */ /* 0x000ea80000300a00 */
[----:B------:R0:W-:Y:S04]  /*13740*/  STL [R1+0x7e8], R210 ;  /* 0x0007e8d201007387 */ /* 0x0001e80000100800 */
[----:B0-----:R-:W2:Y:S04]  /*13750*/  LDL.LU R210, [R1+0x12b8] ;  /* 0x0012b80001d27983 */ /* 0x001ea80000300800 */
[----:B------:R-:W2:Y:S04]  /*13760*/  LDL.64 R246, [R1+0x20] ;  /* 0x0000200001f67983 */ /* 0x000ea80000100a00 */
[----:B------:R-:W4:Y:S04]  /*13770*/  LDL.LU.64 R204, [R1+0x12b0] ;  /* 0x0012b00001cc7983 */ /* 0x000f280000300a00 */
[----:B------:R-:W4:Y:S04]  /*13780*/  LDL.LU.64 R208, [R1+0x12a8] ;  /* 0x0012a80001d07983 */ /* 0x000f280000300a00 */
[----:B------:R0:W-:Y:S04]  /*13790*/  STL [R1+0x6c0], R211 ;  /* 0x0006c0d301007387 */ /* 0x0001e80000100800 */
[----:B---3--:R-:W3:Y:S04]  /*137a0*/  @P4 LDG.E.U16 R31, desc[UR10][R82.64] ;  /* 0x0000000a521f4981 */ /* 0x008ee8000c1e1500 */
[----:B0-----:R-:W3:Y:S04]  /*137b0*/  LDL.LU R211, [R1+0x12a0] ;  /* 0x0012a00001d37983 */ /* 0x001ee80000300800 */
[----:B------:R-:W3:Y:S04]  /*137c0*/  LDL.LU.64 R212, [R1+0x1298] ;  /* 0x0012980001d47983 */ /* 0x000ee80000300a00 */
[----:B------:R0:W-:Y:S04]  /*137d0*/  STL [R1+0x7e4], R232 ;  /* 0x0007e4e801007387 */ /* 0x0001e80000100800 */
[----:B0-----:R-:W3:Y:S04]  /*137e0*/  LDL.LU R232, [R1+0x1290] ;  /* 0x0012900001e87983 */ /* 0x001ee80000300800 */
[----:B------:R-:W3:Y:S04]  /*137f0*/  LDL.LU.64 R216, [R1+0x1288] ;  /* 0x0012880001d87983 */ /* 0x000ee80000300a00 */
[----:B------:R-:W3:Y:S04]  /*13800*/  LDL.LU.64 R218, [R1+0x1280] ;  /* 0x0012800001da7983 */ /* 0x000ee80000300a00 */
[----:B------:R-:W3:Y:S04]  /*13810*/  LDL.LU.64 R222, [R1+0x1278] ;  /* 0x0012780001de7983 */ /* 0x000ee80000300a00 */
[----:B------:R0:W-:Y:S04]  /*13820*/  STL [R1+0x6bc], R233 ;  /* 0x0006bce901007387 */ /* 0x0001e80000100800 */
[----:B0-----:R-:W3:Y:S04]  /*13830*/  LDL.LU R233, [R1+0x1270] ;  /* 0x0012700001e97983 */ /* 0x001ee80000300800 */
[----:B------:R-:W3:Y:S04]  /*13840*/  LDL.LU.64 R240, [R1+0x1268] ;  /* 0x0012680001f07983 */ /* 0x000ee80000300a00 */
[----:B------:R0:W-:Y:S04]  /*13850*/  STL [R1+0x7e0], R132 ;  /* 0x0007e08401007387 */ /* 0x0001e80000100800 */
[----:B0-----:R-:W3:Y:S04]  /*13860*/  LDL.LU R132, [R1+0x1260] ;  /* 0x0012600001847983 */ /* 0x001ee80000300800 */
[----:B------:R-:W3:Y:S04]  /*13870*/  LDL.LU.64 R224, [R1+0x1258] ;  /* 0x0012580001e07983 */ /* 0x000ee80000300a00 */
[----:B------:R-:W4:Y:S04]  /*13880*/  LDL.LU.64 R80, [R1+0x1250] ;  /* 0x0012500001507983 */ /* 0x000f280000300a00 */
[----:B------:R-:W4:Y:S04]  /*13890*/  LDL.LU.64 R82, [R1+0x1248] ;  /* 0x0012480001527983 */ /* 0x000f280000300a00 */
[----:B------:R-:W4:Y:S04]  /*138a0*/  LDL.64 R220, [R1+0x250] ;  /* 0x0002500001dc7983 */ /* 0x000f280000100a00 */
[----:B------:R-:W4:Y:S01]  /*138b0*/  LDL.64 R228, [R1+0x248] ;  /* 0x0002480001e47983 */ /* 0x000f220000100a00 */
[----:B------:R-:W-:-:S02]  /*138c0*/  PRMT R146, RZ, 0x7610, R146 ;  /* 0x00007610ff927816 */ /* 0x000fc40000000092 */
[----:B------:R-:W-:Y:S02]  /*138d0*/  PRMT R252, RZ, 0x7610, R252 ;  /* 0x00007610fffc7816 */ /* 0x000fe400000000fc */
[----:B------:R-:W-:Y:S02]  /*138e0*/  PRMT R24, RZ, 0x7610, R24 ;  /* 0x00007610ff187816 */ /* 0x000fe40000000018 */
[----:B------:R-:W-:Y:S02]  /*138f0*/  PRMT R21, RZ, 0x7610, R21 ;  /* 0x00007610ff157816 */ /* 0x000fe40000000015 */
[----:B------:R-:W-:Y:S02]  /*13900*/  PRMT R20, RZ, 0x7610, R20 ;  /* 0x00007610ff147816 */ /* 0x000fe40000000014 */
[----:B------:R-:W-:Y:S01]  /*13910*/  PRMT R14, RZ, 0x7610, R14 ;  /* 0x00007610ff0e7816 */ /* 0x000fe2000000000e */
[----:B------:R-:W4:Y:S01]  /*13920*/  @P4 LDG.E.U16 R24, desc[UR10][R230.64] ;  /* 0x0000000ae6184981 */ /* 0x000f22000c1e1500 */
[----:B------:R-:W-:-:S02]  /*13930*/  PRMT R13, RZ, 0x7610, R13 ;  /* 0x00007610ff0d7816 */ /* 0x000fc4000000000d */
[----:B------:R-:W-:Y:S01]  /*13940*/  PRMT R18, RZ, 0x7610, R18 ;  /* 0x00007610ff127816 */ /* 0x000fe20000000012 */
[----:B------:R-:W4:Y:S01]  /*13950*/  @P4 LDG.E.U16 R21, desc[UR10][R238.64] ;  /* 0x0000000aee154981 */ /* 0x000f22000c1e1500 */
[----:B------:R-:W-:Y:S02]  /*13960*/  PRMT R17, RZ, 0x7610, R17 ;  /* 0x00007610ff117816 */ /* 0x000fe40000000011 */
[----:B------:R-:W-:Y:S01]  /*13970*/  PRMT R15, RZ, 0x7610, R15 ;  /* 0x00007610ff0f7816 */ /* 0x000fe2000000000f */
[----:B------:R-:W4:Y:S04]  /*13980*/  @P4 LDG.E.U16 R20, desc[UR10][R242.64] ;  /* 0x0000000af2144981 */ /* 0x000f28000c1e1500 */
[----:B------:R-:W4:Y:S04]  /*13990*/  LDL.64 R230, [R1+0x238] ;  /* 0x0002380001e67983 */ /* 0x000f280000100a00 */
[----:B------:R-:W4:Y:S04]  /*139a0*/  LDL.64 R238, [R1+0x230] ;  /* 0x0002300001ee7983 */ /* 0x000f280000100a00 */
[----:B------:R-:W4:Y:S04]  /*139b0*/  LDL.64 R242, [R1+0x228] ;  /* 0x0002280001f27983 */ /* 0x000f280000100a00 */
[----:B------:R-:W4:Y:S04]  /*139c0*/  @P4 LDG.E.U16 R18, desc[UR10][R248.64] ;  /* 0x0000000af8124981 */ /* 0x000f28000c1e1500 */
[----:B------:R-:W4:Y:S04]  /*139d0*/  @P4 LDG.E.U16 R17, desc[UR10][R250.64] ;  /* 0x0000000afa114981 */ /* 0x000f28000c1e1500 */
[----:B------:R-:W4:Y:S04]  /*139e0*/  LDL.64 R248, [R1+0x1d8] ;  /* 0x0001d80001f87983 */ /* 0x000f280000100a00 */
[----:B------:R-:W4:Y:S04]  /*139f0*/  LDL.64 R250, [R1+0x1b8] ;  /* 0x0001b80001fa7983 */ /* 0x000f280000100a00 */
[----:B--2---:R-:W2:Y:S04]  /*13a00*/  @P4 LDG.E.U16 R14, desc[UR10][R246.64] ;  /* 0x0000000af60e4981 */ /* 0x004ea8000c1e1500 */
[----:B------:R-:W2:Y:S04]  /*13a10*/  LDL.64 R246, [R1+0x218] ;  /* 0x0002180001f67983 */ /* 0x000ea80000100a00 */
[----:B---3--:R-:W3:Y:S04]  /*13a20*/  @P4 LDG.E.U16 R13, desc[UR10][R224.64] ;  /* 0x0000000ae00d4981 */ /* 0x008ee8000c1e1500 */
[----:B----4-:R-:W4:Y:S04]  /*13a30*/  @P4 LDG.E.U16 R15, desc[UR10][R80.64] ;  /* 0x0000000a500f4981 */ /* 0x010f28000c1e1500 */
[----:B------:R-:W3:Y:S04]  /*13a40*/  LDL.64 R224, [R1+0x1f8] ;  /* 0x0001f80001e07983 */ /* 0x000ee80000100a00 */
[----:B------:R-:W4:Y:S04]  /*13a50*/  @P4 LDG.E.U16 R146, desc[UR10][R220.64] ;  /* 0x0000000adc924981 */ /* 0x000f28000c1e1500 */
[----:B------:R-:W4:Y:S04]  /*13a60*/  @P4 LDG.E.U16 R252, desc[UR10][R228.64] ;  /* 0x0000000ae4fc4981 */ /* 0x000f28000c1e1500 */
[----:B------:R-:W4:Y:S01]  /*13a70*/  LDL.64 R80, [R1+0x198] ;  /* 0x0001980001507983 */ /* 0x000f220000100a00 */
[----:B------:R-:W-:-:S02]  /*13a80*/  PRMT R30, RZ, 0x7610, R30 ;  /* 0x00007610ff1e7816 */ /* 0x000fc4000000001e */
[----:B------:R-:W-:Y:S02]  /*13a90*/  PRMT R29, RZ, 0x7610, R29 ;  /* 0x00007610ff1d7816 */ /* 0x000fe4000000001d */
[----:B------:R-:W-:Y:S02]  /*13aa0*/  PRMT R28, RZ, 0x7610, R28 ;  /* 0x00007610ff1c7816 */ /* 0x000fe4000000001c */
[----:B------:R-:W-:Y:S01]  /*13ab0*/  PRMT R26, RZ, 0x7610, R26 ;  /* 0x00007610ff1a7816 */ /* 0x000fe2000000001a */
[----:B------:R-:W4:Y:S01]  /*13ac0*/  @P4 LDG.E.U16 R30, desc[UR10][R214.64] ;  /* 0x0000000ad61e4981 */ /* 0x000f22000c1e1500 */
[----:B------:R-:W-:Y:S02]  /*13ad0*/  PRMT R23, RZ, 0x7610, R23 ;  /* 0x00007610ff177816 */ /* 0x000fe40000000017 */
[----:B------:R-:W-:Y:S01]  /*13ae0*/  PRMT R22, RZ, 0x7610, R22 ;  /* 0x00007610ff167816 */ /* 0x000fe20000000016 */
[----:B------:R-:W4:Y:S01]  /*13af0*/  @P4 LDG.E.U16 R29, desc[UR10][R188.64] ;  /* 0x0000000abc1d4981 */ /* 0x000f22000c1e1500 */
[----:B------:R-:W-:-:S02]  /*13b00*/  PRMT R19, RZ, 0x7610, R19 ;  /* 0x00007610ff137816 */ /* 0x000fc40000000013 */
[----:B------:R-:W-:Y:S01]  /*13b10*/  PRMT R16, RZ, 0x7610, R16 ;  /* 0x00007610ff107816 */ /* 0x000fe20000000010 */
[----:B------:R-:W4:Y:S01]  /*13b20*/  @P4 LDG.E.U16 R28, desc[UR10][R206.64] ;  /* 0x0000000ace1c4981 */ /* 0x000f22000c1e1500 */
[----:B------:R-:W-:-:S03]  /*13b30*/  PRMT R95, RZ, 0x7610, R95 ;  /* 0x00007610ff5f7816 */ /* 0x000fc6000000005f */
[----:B------:R-:W4:Y:S01]  /*13b40*/  @P4 LDG.E.U16 R26, desc[UR10][R226.64] ;  /* 0x0000000ae21a4981 */ /* 0x000f22000c1e1500 */
[----:B------:R-:W-:-:S03]  /*13b50*/  PRMT R181, RZ, 0x7610, R181 ;  /* 0x00007610ffb57816 */ /* 0x000fc600000000b5 */
[----:B------:R-:W4:Y:S01]  /*13b60*/  @P4 LDG.E.U16 R23, desc[UR10][R234.64] ;  /* 0x0000000aea174981 */ /* 0x000f22000c1e1500 */
[----:B------:R-:W-:-:S03]  /*13b70*/  PRMT R165, RZ, 0x7610, R165 ;  /* 0x00007610ffa57816 */ /* 0x000fc600000000a5 */
[----:B------:R-:W4:Y:S04]  /*13b80*/  @P4 LDG.E.U16 R22, desc[UR10][R236.64] ;  /* 0x0000000aec164981 */ /* 0x000f28000c1e1500 */
[----:B------:R-:W4:Y:S04]  /*13b90*/  @P4 LDG.E.U16 R19, desc[UR10][R244.64] ;  /* 0x0000000af4134981 */ /* 0x000f28000c1e1500 */
[----:B------:R-:W4:Y:S01]  /*13ba0*/  @P4 LDG.E.U16 R16, desc[UR10][R82.64] ;  /* 0x0000000a52104981 */ /* 0x000f22000c1e1500 */
[----:B------:R-:W-:-:S03]  /*13bb0*/  PRMT R94, RZ, 0x7610, R94 ;  /* 0x00007610ff5e7816 */ /* 0x000fc6000000005e */
[----:B------:R-:W4:Y:S04]  /*13bc0*/  LDL.64 R214, [R1+0x138] ;  /* 0x0001380001d67983 */ /* 0x000f280000100a00 */
[----:B------:R-:W4:Y:S04]  /*13bd0*/  LDL.64 R188, [R1+0x118] ;  /* 0x0001180001bc7983 */ /* 0x000f280000100a00 */
[----:B------:R-:W4:Y:S04]  /*13be0*/  LDL.64 R82, [R1+0x178] ;  /* 0x0001780001527983 */ /* 0x000f280000100a00 */
[----:B------:R-:W4:Y:S04]  /*13bf0*/  LDL.64 R206, [R1+0xf8] ;  /* 0x0000f80001ce7983 */ /* 0x000f280000100a00 */
[----:B------:R-:W4:Y:S04]  /*13c00*/  LDL.64 R226, [R1+0xd8] ;  /* 0x0000d80001e27983 */ /* 0x000f280000100a00 */
[----:B------:R-:W4:Y:S04]  /*13c10*/  LDL.64 R234, [R1+0xb8] ;  /* 0x0000b80001ea7983 */ /* 0x000f280000100a00 */
[----:B------:R-:W4:Y:S04]  /*13c20*/  LDL.64 R236, [R1+0x98] ;  /* 0x0000980001ec7983 */ /* 0x000f280000100a00 */
[----:B------:R-:W4:Y:S01]  /*13c30*/  LDL.64 R244, [R1+0x78] ;  /* 0x0000780001f47983 */ /* 0x000f220000100a00 */
[----:B------:R-:W-:-:S03]  /*13c40*/  PRMT R93, RZ, 0x7610, R93 ;  /* 0x00007610ff5d7816 */ /* 0x000fc6000000005d */
[----:B------:R-:W4:Y:S01]  /*13c50*/  LDL.LU.64 R220, [R1+0x1240] ;  /* 0x0012400001dc7983 */ /* 0x000f220000300a00 */
[----:B------:R-:W-:Y:S02]  /*13c60*/  PRMT R92, RZ, 0x7610, R92 ;  /* 0x00007610ff5c7816 */ /* 0x000fe4000000005c */
[----:B------:R-:W-:Y:S01]  /*13c70*/  PRMT R91, RZ, 0x7610, R91 ;  /* 0x00007610ff5b7816 */ /* 0x000fe2000000005b */
[----:B------:R-:W4:Y:S01]  /*13c80*/  @P4 LDG.E.U16 R95, desc[UR10][R230.64] ;  /* 0x0000000ae65f4981 */ /* 0x000f22000c1e1500 */
[----:B------:R-:W-:-:S03]  /*13c90*/  PRMT R90, RZ, 0x7610, R90 ;  /* 0x00007610ff5a7816 */ /* 0x000fc6000000005a */
[----:B------:R-:W4:Y:S04]  /*13ca0*/  @P4 LDG.E.U16 R181, desc[UR10][R238.64] ;  /* 0x0000000aeeb54981 */ /* 0x000f28000c1e1500 */
[----:B------:R-:W4:Y:S04]  /*13cb0*/  @P4 LDG.E.U16 R165, desc[UR10][R242.64] ;  /* 0x0000000af2a54981 */ /* 0x000f28000c1e1500 */
[----:B------:R-:W4:Y:S04]  /*13cc0*/  @P4 LDG.E.U16 R92, desc[UR10][R248.64] ;  /* 0x0000000af85c4981 */ /* 0x000f28000c1e1500 */
[----:B------:R-:W4:Y:S04]  /*13cd0*/  @P4 LDG.E.U16 R91, desc[UR10][R250.64] ;  /* 0x0000000afa5b4981 */ /* 0x000f28000c1e1500 */
[----:B--2---:R-:W2:Y:S04]  /*13ce0*/  @P4 LDG.E.U16 R94, desc[UR10][R246.64] ;  /* 0x0000000af65e4981 */ /* 0x004ea8000c1e1500 */
[----:B---3--:R-:W3:Y:S04]  /*13cf0*/  @P4 LDG.E.U16 R93, desc[UR10][R224.64] ;  /* 0x0000000ae05d4981 */ /* 0x008ee8000c1e1500 */
[----:B----4-:R0:W-:Y:S04]  /*13d00*/  STL [R1+0x6b8], R146 ;  /* 0x0006b89201007387 */ /* 0x0101e80000100800 */
[----:B------:R-:W4:Y:S04]  /*13d10*/  @P4 LDG.E.U16 R90, desc[UR10][R80.64] ;  /* 0x0000000a505a4981 */ /* 0x000f28000c1e1500 */
[----:B0-----:R-:W2:Y:S04]  /*13d20*/  LDL.LU R146, [R1+0x1238] ;  /* 0x0012380001927983 */ /* 0x001ea80000300800 */
[----:B------:R-:W2:Y:S04]  /*13d30*/  LDL.LU.64 R228, [R1+0x1230] ;  /* 0x0012300001e47983 */ /* 0x000ea80000300a00 */
[----:B------:R0:W-:Y:S04]  /*13d40*/  STL [R1+0x7dc], R252 ;  /* 0x0007dcfc01007387 */ /* 0x0001e80000100800 */
[----:B0-----:R-:W2:Y:S04]  /*13d50*/  LDL.LU R252, [R1+0x1228] ;  /* 0x0012280001fc7983 */ /* 0x001ea80000300800 */
[----:B------:R-:W2:Y:S04]  /*13d60*/  LDL.LU.64 R230, [R1+0x1220] ;  /* 0x0012200001e67983 */ /* 0x000ea80000300a00 */
[----:B------:R-:W2:Y:S04]  /*13d70*/  LDL.LU.64 R238, [R1+0x1218] ;  /* 0x0012180001ee7983 */ /* 0x000ea80000300a00 */
[----:B------:R-:W2:Y:S04]  /*13d80*/  LDL.LU.64 R242, [R1+0x1210] ;  /* 0x0012100001f27983 */ /* 0x000ea80000300a00 */
[----:B------:R-:W2:Y:S04]  /*13d90*/  LDL.LU.64 R246, [R1+0x1208] ;  /* 0x0012080001f67983 */ /* 0x000ea80000300a00 */
[----:B------:R-:W2:Y:S04]  /*13da0*/  LDL.LU.64 R224, [R1+0x1200] ;  /* 0x0012000001e07983 */ /* 0x000ea80000300a00 */
[----:B------:R-:W2:Y:S04]  /*13db0*/  LDL.LU.64 R248, [R1+0x11f8] ;  /* 0x0011f80001f87983 */ /* 0x000ea80000300a00 */
[----:B------:R-:W2:Y:S04]  /*13dc0*/  LDL.LU.64 R250, [R1+0x11f0] ;  /* 0x0011f00001fa7983 */ /* 0x000ea80000300a00 */
[----:B------:R-:W2:Y:S01]  /*13dd0*/  LDL.LU.64 R80, [R1+0x11e8] ;  /* 0x0011e80001507983 */ /* 0x000ea20000300a00 */
[----:B------:R-:W-:-:S02]  /*13de0*/  PRMT R89, RZ, 0x7610, R89 ;  /* 0x00007610ff597816 */ /* 0x000fc40000000059 */
[----:B------:R-:W-:-:S04]  /*13df0*/  PRMT R88, RZ, 0x7610, R88 ;  /* 0x00007610ff587816 */ /* 0x000fc80000000058 */
[----:B------:R0:W3:Y:S04]  /*13e00*/  @P4 LDG.E.U16 R89, desc[UR10][R82.64] ;  /* 0x0000000a52594981 */ /* 0x0000e8000c1e1500 */
[----:B------:R-:W0:Y:S04]  /*13e10*/  LDL.LU.64 R82, [R1+0x11e0] ;  /* 0x0011e00001527983 */ /* 0x000e280000300a00 */
[----:B--2---:R1:W2:Y:S04]  /*13e20*/  @P4 LDG.E.U16 R88, desc[UR10][R80.64] ;  /* 0x0000000a50584981 */ /* 0x0042a8000c1e1500 */
[----:B------:R-:W1:Y:S01]  /*13e30*/  LDL.LU.64 R80, [R1+0x11d8] ;  /* 0x0011d80001507983 */ /* 0x000e620000300a00 */
[----:B------:R-:W-:-:S02]  /*13e40*/  PRMT R86, RZ, 0x7610, R86 ;  /* 0x00007610ff567816 */ /* 0x000fc40000000056 */
[----:B------:R-:W-:Y:S02]  /*13e50*/  PRMT R85, RZ, 0x7610, R85 ;  /* 0x00007610ff557816 */ /* 0x000fe40000000055 */
[----:B0-----:R-:W-:Y:S01]  /*13e60*/  PRMT R83, RZ, 0x7610, R83 ;  /* 0x00007610ff537816 */ /* 0x001fe20000000053 */
[----:B------:R-:W-:Y:S01]  /*13e70*/  STL [R1+0x6b4], R181 ;  /* 0x0006b4b501007387 */ /* 0x000fe20000100800 */
[----:B------:R-:W-:-:S03]  /*13e80*/  PRMT R84, RZ, 0x7610, R84 ;  /* 0x00007610ff547816 */ /* 0x000fc60000000054 */
[----:B------:R-:W-:Y:S04]  /*13e90*/  STL [R1+0x7d8], R165 ;  /* 0x0007d8a501007387 */ /* 0x000fe80000100800 */
[----:B------:R-:W2:Y:S01]  /*13ea0*/  @P4 LDG.E.U16 R83, desc[UR10][R234.64] ;  /* 0x0000000aea534981 */ /* 0x000ea2000c1e1500 */
[----:B------:R-:W-:-:S03]  /*13eb0*/  PRMT R82, RZ, 0x7610, R82 ;  /* 0x00007610ff527816 */ /* 0x000fc60000000052 */
[----:B------:R-:W2:Y:S01]  /*13ec0*/  @P4 LDG.E.U16 R86, desc[UR10][R188.64] ;  /* 0x0000000abc564981 */ /* 0x000ea2000c1e1500 */
[----:B------:R-:W-:-:S03]  /*13ed0*/  PRMT R78, RZ, 0x7610, R78 ;  /* 0x00007610ff4e7816 */ /* 0x000fc6000000004e */
[----:B------:R-:W2:Y:S04]  /*13ee0*/  @P4 LDG.E.U16 R85, desc[UR10][R206.64] ;  /* 0x0000000ace554981 */ /* 0x000ea8000c1e1500 */
[----:B------:R-:W2:Y:S04]  /*13ef0*/  LDL.64 R234, [R1+0x210] ;  /* 0x0002100001ea7983 */ /* 0x000ea80000100a00 */
[----:B------:R-:W3:Y:S04]  /*13f00*/  LDL.64 R188, [R1+0x208] ;  /* 0x0002080001bc7983 */ /* 0x000ee80000100a00 */
[----:B------:R-:W4:Y:S04]  /*13f10*/  @P4 LDG.E.U16 R84, desc[UR10][R226.64] ;  /* 0x0000000ae2544981 */ /* 0x000f28000c1e1500 */
[----:B------:R-:W4:Y:S04]  /*13f20*/  LDL.64 R206, [R1+0x1e8] ;  /* 0x0001e80001ce7983 */ /* 0x000f280000100a00 */
[----:B------:R-:W4:Y:S04]  /*13f30*/  @P4 LDG.E.U16 R82, desc[UR10][R236.64] ;  /* 0x0000000aec524981 */ /* 0x000f28000c1e1500 */
[----:B------:R-:W4:Y:S04]  /*13f40*/  LDL.64 R226, [R1+0x1f0] ;  /* 0x0001f00001e27983 */ /* 0x000f280000100a00 */
[----:B------:R-:W4:Y:S04]  /*13f50*/  @P4 LDG.E.U16 R78, desc[UR10][R224.64] ;  /* 0x0000000ae04e4981 */ /* 0x000f28000c1e1500 */
[----:B------:R-:W4:Y:S04]  /*13f60*/  LDL.64 R236, [R1+0x1d0] ;  /* 0x0001d00001ec7983 */ /* 0x000f280000100a00 */
[----:B------:R-:W4:Y:S01]  /*13f70*/  LDL.64 R224, [R1+0x1b0] ;  /* 0x0001b00001e07983 */ /* 0x000f220000100a00 */
[----:B-1----:R-:W-:-:S06]  /*13f80*/  PRMT R81, RZ, 0x7610, R81 ;  /* 0x00007610ff517816 */ /* 0x002fcc0000000051 */
[----:B------:R-:W4:Y:S04]  /*13f90*/  @P4 LDG.E.U16 R81, desc[UR10][R244.64] ;  /* 0x0000000af4514981 */ /* 0x000f28000c1e1500 */
[----:B------:R-:W4:Y:S01]  /*13fa0*/  LDL.64 R244, [R1+0x1c8] ;  /* 0x0001c80001f47983 */ /* 0x000f220000100a00 */
[----:B------:R-:W-:Y:S02]  /*13fb0*/  PRMT R164, RZ, 0x7610, R164 ;  /* 0x00007610ffa47816 */ /* 0x000fe400000000a4 */
[----:B------:R-:W-:Y:S02]  /*13fc0*/  PRMT R180, RZ, 0x7610, R180 ;  /* 0x00007610ffb47816 */ /* 0x000fe400000000b4 */
[----:B------:R-:W-:Y:S02]  /*13fd0*/  PRMT R198, RZ, 0x7610, R198 ;  /* 0x00007610ffc67816 */ /* 0x000fe400000000c6 */
[----:B------:R-:W-:-:S02]  /*13fe0*/  PRMT R199, RZ, 0x7610, R199 ;  /* 0x00007610ffc77816 */ /* 0x000fc400000000c7 */
[----:B------:R-:W-:Y:S01]  /*13ff0*/  PRMT R242, RZ, 0x7610, R242 ;  /* 0x00007610fff27816 */ /* 0x000fe200000000f2 */
[----:B--2---:R-:W2:Y:S01]  /*14000*/  @P4 LDG.E.U16 R164, desc[UR10][R234.64] ;  /* 0x0000000aeaa44981 */ /* 0x004ea2000c1e1500 */
[----:B------:R-:W-:-:S03]  /*14010*/  PRMT R243, RZ, 0x7610, R243 ;  /* 0x00007610fff37816 */ /* 0x000fc600000000f3 */
[----:B---3--:R-:W3:Y:S01]  /*14020*/  @P4 LDG.E.U16 R180, desc[UR10][R188.64] ;  /* 0x0000000abcb44981 */ /* 0x008ee2000c1e1500 */
[----:B------:R-:W-:-:S03]  /*14030*/  PRMT R146, RZ, 0x7610, R146 ;  /* 0x00007610ff927816 */ /* 0x000fc60000000092 */
[----:B----4-:R-:W4:Y:S01]  /*14040*/  @P4 LDG.E.U16 R198, desc[UR10][R206.64] ;  /* 0x0000000acec64981 */ /* 0x010f22000c1e1500 */
[----:B------:R-:W-:-:S06]  /*14050*/  PRMT R79, RZ, 0x7610, R79 ;  /* 0x00007610ff4f7816 */ /* 0x000fcc000000004f */
[----:B------:R-:W3:Y:S04]  /*14060*/  @P4 LDG.E.U16 R79, desc[UR10][R248.64] ;  /* 0x0000000af84f4981 */ /* 0x000ee8000c1e1500 */
[----:B------:R-:W3:Y:S04]  /*14070*/  @P4 LDG.E.U16 R199, desc[UR10][R226.64] ;  /* 0x0000000ae2c74981 */ /* 0x000ee8000c1e1500 */
[----:B------:R-:W4:Y:S04]  /*14080*/  @P4 LDG.E.U16 R243, desc[UR10][R236.64] ;  /* 0x0000000aecf34981 */ /* 0x000f28000c1e1500 */
[----:B------:R-:W4:Y:S04]  /*14090*/  LDL.64 R248, [R1+0x1a8] ;  /* 0x0001a80001f87983 */ /* 0x000f280000100a00 */
[----:B------:R-:W4:Y:S04]  /*140a0*/  @P4 LDG.E.U16 R146, desc[UR10][R224.64] ;  /* 0x0000000ae0924981 */ /* 0x000f28000c1e1500 */
[----:B------:R-:W4:Y:S01]  /*140b0*/  @P4 LDG.E.U16 R242, desc[UR10][R244.64] ;  /* 0x0000000af4f24981 */ /* 0x000f22000c1e1500 */
[----:B------:R-:W-:-:S02]  /*140c0*/  PRMT R87, RZ, 0x7610, R87 ;  /* 0x00007610ff577816 */ /* 0x000fc40000000057 */
[----:B------:R-:W-:-:S04]  /*140d0*/  PRMT R80, RZ, 0x7610, R80 ;  /* 0x00007610ff507816 */ /* 0x000fc80000000050 */
[----:B------:R-:W4:Y:S04]  /*140e0*/  @P4 LDG.E.U16 R87, desc[UR10][R214.64] ;  /* 0x0000000ad6574981 */ /* 0x000f28000c1e1500 */
[----:B------:R0:W4:Y:S04]  /*140f0*/  @P4 LDG.E.U16 R80, desc[UR10][R250.64] ;  /* 0x0000000afa504981 */ /* 0x000128000c1e1500 */
[----:B------:R-:W4:Y:S04]  /*14100*/  LDL.64 R214, [R1+0x170] ;  /* 0x0001700001d67983 */ /* 0x000f280000100a00 */
[----:B------:R-:W4:Y:S04]  /*14110*/  LDL.64 R250, [R1+0x190] ;  /* 0x0001900001fa7983 */ /* 0x000f280000100a00 */
[----:B--2---:R1:W-:Y:S04]  /*14120*/  STL [R1+0x6b0], R164 ;  /* 0x0006b0a401007387 */ /* 0x0043e80000100800 */
[----:B-1----:R-:W2:Y:S04]  /*14130*/  LDL.64 R164, [R1+0x110] ;  /* 0x0001100001a47983 */ /* 0x002ea80000100a00 */
[----:B---3--:R1:W-:Y:S04]  /*14140*/  STL [R1+0x7d4], R180 ;  /* 0x0007d4b401007387 */ /* 0x0083e80000100800 */
[----:B------:R-:W3:Y:S04]  /*14150*/  LDL.64 R188, [R1+0xb0] ;  /* 0x0000b00001bc7983 */ /* 0x000ee80000100a00 */
[----:B-1----:R-:W2:Y:S04]  /*14160*/  LDL.64 R180, [R1+0xd0] ;  /* 0x0000d00001b47983 */ /* 0x002ea80000100a00 */
[----:B----4-:R-:W-:Y:S04]  /*14170*/  STL [R1+0x7d0], R198 ;  /* 0x0007d0c601007387 */ /* 0x010fe80000100800 */
[----:B------:R1:W-:Y:S04]  /*14180*/  STL [R1+0x6ac], R199 ;  /* 0x0006acc701007387 */ /* 0x0003e80000100800 */
[----:B------:R-:W4:Y:S04]  /*14190*/  LDL.64 R206, [R1+0x70] ;  /* 0x0000700001ce7983 */ /* 0x000f280000100a00 */
[----:B------:R-:W2:Y:S04]  /*141a0*/  LDL.64 R226, [R1+0x50] ;  /* 0x0000500001e27983 */ /* 0x000ea80000100a00 */
[----:B-1----:R-:W2:Y:S04]  /*141b0*/  LDL.64 R198, [R1+0x90] ;  /* 0x0000900001c67983 */ /* 0x002ea80000100a00 */
[----:B------:R-:W2:Y:S04]  /*141c0*/  LDL.64 R234, [R1+0x30] ;  /* 0x0000300001ea7983 */ /* 0x000ea80000100a00 */
[----:B------:R-:W2:Y:S04]  /*141d0*/  LDL.LU.64 R236, [R1+0x11d0] ;  /* 0x0011d00001ec7983 */ /* 0x000ea80000300a00 */
[----:B------:R-:W2:Y:S01]  /*141e0*/  LDL.LU.64 R244, [R1+0x11c8] ;  /* 0x0011c80001f47983 */ /* 0x000ea20000300a00 */
[----:B------:R-:W-:-:S06]  /*141f0*/  PRMT R252, RZ, 0x7610, R252 ;  /* 0x00007610fffc7816 */ /* 0x000fcc00000000fc */
[----:B------:R-:W2:Y:S04]  /*14200*/  @P4 LDG.E.U16 R252, desc[UR10][R248.64] ;  /* 0x0000000af8fc4981 */ /* 0x000ea8000c1e1500 */
[----:B------:R-:W-:Y:S04]  /*14210*/  STL [R1+0x7cc], R242 ;  /* 0x0007ccf201007387 */ /* 0x000fe80000100800 */
[----:B------:R1:W-:Y:S04]  /*14220*/  STL [R1+0x6a8], R243 ;  /* 0x0006a8f301007387 */ /* 0x0003e80000100800 */
[----:B-1----:R-:W3:Y:S04]  /*14230*/  LDL.64 R242, [R1+0x10] ;  /* 0x0000100001f27983 */ /* 0x002ee80000100a00 */
[----:B------:R-:W3:Y:S04]  /*14240*/  LDL.LU.64 R224, [R1+0x11c0] ;  /* 0x0011c00001e07983 */ /* 0x000ee80000300a00 */
[----:B------:R1:W-:Y:S04]  /*14250*/  STL [R1+0x6a4], R146 ;  /* 0x0006a49201007387 */ /* 0x0003e80000100800 */
[----:B-1----:R-:W3:Y:S04]  /*14260*/  LDL.LU R146, [R1+0x11b8] ;  /* 0x0011b80001927983 */ /* 0x002ee80000300800 */
[----:B------:R-:W4:Y:S04]  /*14270*/  LDL.LU.64 R248, [R1+0x11b0] ;  /* 0x0011b00001f87983 */ /* 0x000f280000300a00 */
[----:B--2---:R1:W-:Y:S04]  /*14280*/  STL [R1+0x7c8], R252 ;  /* 0x0007c8fc01007387 */ /* 0x0043e80000100800 */
[----:B-1----:R-:W2:Y:S01]  /*14290*/  LDL.LU R252, [R1+0x11a8] ;  /* 0x0011a80001fc7983 */ /* 0x002ea20000300800 */
[----:B---3--:R-:W-:-:S06]  /*142a0*/  PRMT R146, RZ, 0x7610, R146 ;  /* 0x00007610ff927816 */ /* 0x008fcc0000000092 */
[----:B------:R-:W3:Y:S04]  /*142b0*/  @P4 LDG.E.U16 R146, desc[UR10][R250.64] ;  /* 0x0000000afa924981 */ /* 0x000ee8000c1e1500 */
[----:B------:R-:W2:Y:S01]  /*142c0*/  LDL.LU.64 R250, [R1+0x11a0] ;  /* 0x0011a00001fa7983 */ /* 0x000ea20000300a00 */
[----:B------:R-:W-:Y:S02]  /*142d0*/  PRMT R156, RZ, 0x7610, R156 ;  /* 0x00007610ff9c7816 */ /* 0x000fe4000000009c */
[----:B------:R-:W-:Y:S02]  /*142e0*/  PRMT R149, RZ, 0x7610, R149 ;  /* 0x00007610ff957816 */ /* 0x000fe40000000095 */
[----:B------:R-:W-:Y:S02]  /*142f0*/  PRMT R143, RZ, 0x7610, R143 ;  /* 0x00007610ff8f7816 */ /* 0x000fe4000000008f */
[----:B------:R-:W-:-:S02]  /*14300*/  PRMT R142, RZ, 0x7610, R142 ;  /* 0x00007610ff8e7816 */ /* 0x000fc4000000008e */
[----:B------:R-:W-:Y:S01]  /*14310*/  PRMT R157, RZ, 0x7610, R157 ;  /* 0x00007610ff9d7816 */ /* 0x000fe2000000009d */
[----:B----4-:R1:W4:Y:S01]  /*14320*/  @P4 LDG.E.U16 R149, desc[UR10][R248.64] ;  /* 0x0000000af8954981 */ /* 0x010322000c1e1500 */
[----:B------:R-:W-:-:S03]  /*14330*/  PRMT R148, RZ, 0x7610, R148 ;  /* 0x00007610ff947816 */ /* 0x000fc60000000094 */
        /* <DEDUP_REMOVED lines=10> */
[----:B---3--:R3:W-:Y:S04]  /*143e0*/  STL [R1+0x6a0], R146 ;  /* 0x0006a09201007387 */ /* 0x0087e80000100800 */
[----:B---3--:R-:W3:Y:S04]  /*143f0*/  LDL.LU R146, [R1+0x1198] ;  /* 0x0011980001927983 */ /* 0x008ee80000300800 */
[----:B--2---:R-:W2:Y:S04]  /*14400*/  @P4 LDG.E.U16 R156, desc[UR10][R250.64] ;  /* 0x0000000afa9c4981 */ /* 0x004ea8000c1e1500 */
[----:B------:R-:W0:Y:S04]  /*14410*/  LDL.LU.64 R250, [R1+0x1190] ;  /* 0x0011900001fa7983 */ /* 0x000e280000300a00 */
[----:B------:R-:W1:Y:S04]  /*14420*/  LDL.LU.64 R248, [R1+0x1188] ;  /* 0x0011880001f87983 */ /* 0x000e680000300a00 */
[----:B------:R-:W3:Y:S01]  /*14430*/  LDL.LU.64 R224, [R1+0x1180] ;  /* 0x0011800001e07983 */ /* 0x000ee20000300a00 */
[----:B------:R-:W-:-:S03]  /*14440*/  PRMT R252, RZ, 0x7610, R252 ;  /* 0x00007610fffc7816 */ /* 0x000fc600000000fc */
[----:B----4-:R-:W-:Y:S04]  /*14450*/  STL [R1+0x688], R142 ;  /* 0x0006888e01007387 */ /* 0x010fe80000100800 */
[----:B------:R4:W-:Y:S04]  /*14460*/  STL [R1+0x68c], R143 ;  /* 0x00068c8f01007387 */ /* 0x0009e80000100800 */
[----:B------:R-:W3:Y:S01]  /*14470*/  LDL.64 R214, [R1+0x168] ;  /* 0x0001680001d67983 */ /* 0x000ee20000100a00 */
[----:B------:R-:W-:-:S03]  /*14480*/  PRMT R132, RZ, 0x7610, R132 ;  /* 0x00007610ff847816 */ /* 0x000fc60000000084 */
[----:B------:R-:W5:Y:S04]  /*14490*/  @P4 LDG.E.U16 R252, desc[UR10][R188.64] ;  /* 0x0000000abcfc4981 */ /* 0x000f68000c1e1500 */
[----:B----4-:R-:W4:Y:S04]  /*144a0*/  LDL.64 R142, [R1+0x188] ;  /* 0x00018800018e7983 */ /* 0x010f280000100a00 */
[----:B------:R-:W4:Y:S04]  /*144b0*/  @P4 LDG.E.U16 R132, desc[UR10][R150.64] ;  /* 0x0000000a96844981 */ /* 0x000f28000c1e1500 */
[----:B--2---:R-:W-:Y:S04]  /*144c0*/  STL [R1+0x698], R156 ;  /* 0x0006989c01007387 */ /* 0x004fe80000100800 */
[----:B------:R2:W-:Y:S04]  /*144d0*/  STL [R1+0x69c], R157 ;  /* 0x00069c9d01007387 */ /* 0x0005e80000100800 */
[----:B------:R-:W4:Y:S01]  /*144e0*/  LDL.64 R164, [R1+0x108] ;  /* 0x0001080001a47983 */ /* 0x000f220000100a00 */
[----:B0-----:R-:W-:-:S02]  /*144f0*/  PRMT R251, RZ, 0x7610, R251 ;  /* 0x00007610fffb7816 */ /* 0x001fc400000000fb */
[----:B------:R-:W-:Y:S02]  /*14500*/  PRMT R250, RZ, 0x7610, R250 ;  /* 0x00007610fffa7816 */ /* 0x000fe400000000fa */
[----:B-1----:R-:W-:Y:S01]  /*14510*/  PRMT R249, RZ, 0x7610, R249 ;  /* 0x00007610fff97816 */ /* 0x002fe200000000f9 */
[----:B--2---:R-:W2:Y:S01]  /*14520*/  LDL.64 R156, [R1+0x148] ;  /* 0x00014800019c7983 */ /* 0x004ea20000100a00 */
[----:B------:R-:W-:Y:S02]  /*14530*/  PRMT R248, RZ, 0x7610, R248 ;  /* 0x00007610fff87816 */ /* 0x000fe400000000f8 */
[----:B---3--:R-:W-:Y:S01]  /*14540*/  PRMT R225, RZ, 0x7610, R225 ;  /* 0x00007610ffe17816 */ /* 0x008fe200000000e1 */
[----:B------:R0:W5:Y:S04]  /*14550*/  @P4 LDG.E.U16 R251, desc[UR10][R198.64] ;  /* 0x0000000ac6fb4981 */ /* 0x000168000c1e1500 */
[----:B------:R-:W5:Y:S04]  /*14560*/  @P4 LDG.E.U16 R250, desc[UR10][R206.64] ;  /* 0x0000000acefa4981 */ /* 0x000f68000c1e1500 */
[----:B------:R-:W5:Y:S04]  /*14570*/  @P4 LDG.E.U16 R249, desc[UR10][R226.64] ;  /* 0x0000000ae2f94981 */ /* 0x000f68000c1e1500 */
[----:B------:R-:W3:Y:S04]  /*14580*/  LDL.64 R198, [R1+0x128] ;  /* 0x0001280001c67983 */ /* 0x000ee80000100a00 */
[----:B------:R-:W-:Y:S04]  /*14590*/  STL [R1+0x690], R148 ;  /* 0x0006909401007387 */ /* 0x000fe80000100800 */
[----:B------:R1:W5:Y:S04]  /*145a0*/  @P4 LDG.E.U16 R248, desc[UR10][R234.64] ;  /* 0x0000000aeaf84981 */ /* 0x000368000c1e1500 */
[----:B------:R-:W5:Y:S04]  /*145b0*/  @P4 LDG.E.U16 R225, desc[UR10][R242.64] ;  /* 0x0000000af2e14981 */ /* 0x000f68000c1e1500 */
[----:B------:R0:W-:Y:S04]  /*145c0*/  STL [R1+0x694], R149 ;  /* 0x0006949501007387 */ /* 0x0001e80000100800 */
[----:B------:R-:W2:Y:S04]  /*145d0*/  LDL.64 R180, [R1+0xc8] ;  /* 0x0000c80001b47983 */ /* 0x000ea80000100a00 */
[----:B------:R-:W2:Y:S04]  /*145e0*/  LDL.64 R234, [R1+0xa8] ;  /* 0x0000a80001ea7983 */ /* 0x000ea80000100a00 */
[----:B0-----:R-:W2:Y:S04]  /*145f0*/  LDL.64 R148, [R1+0xe8] ;  /* 0x0000e80001947983 */ /* 0x001ea80000100a00 */
[----:B------:R-:W2:Y:S04]  /*14600*/  LDL.64 R188, [R1+0x88] ;  /* 0x0000880001bc7983 */ /* 0x000ea80000100a00 */
[----:B------:R-:W2:Y:S04]  /*14610*/  LDL.64 R206, [R1+0x68] ;  /* 0x0000680001ce7983 */ /* 0x000ea80000100a00 */
[----:B------:R-:W2:Y:S04]  /*14620*/  LDL.64 R226, [R1+0x48] ;  /* 0x0000480001e27983 */ /* 0x000ea80000100a00 */
[----:B------:R-:W2:Y:S04]  /*14630*/  LDL.64 R242, [R1+0x28] ;  /* 0x0000280001f27983 */ /* 0x000ea80000100a00 */
[----:B------:R-:W-:Y:S04]  /*14640*/  STL [R1+0x754], R216 ;  /* 0x000754d801007387 */ /* 0x000fe80000100800 */
[----:B------:R0:W-:Y:S04]  /*14650*/  STL [R1+0x75c], R217 ;  /* 0x00075cd901007387 */ /* 0x0001e80000100800 */
[----:B0-----:R-:W2:Y:S04]  /*14660*/  LDL.64 R216, [R1+0x8] ;  /* 0x0000080001d87983 */ /* 0x001ea80000100a00 */
[----:B------:R0:W-:Y:S04]  /*14670*/  STL [R1+0x74c], R172 ;  /* 0x00074cac01007387 */ /* 0x0001e80000100800 */
[----:B0-----:R-:W2:Y:S01]  /*14680*/  LDL.LU R172, [R1+0x117c] ;  /* 0x00117c0001ac7983 */ /* 0x001ea20000300800 */
[----:B------:R-:W-:-:S02]  /*14690*/  PRMT R194, RZ, 0x7610, R194 ;  /* 0x00007610ffc27816 */ /* 0x000fc400000000c2 */
[----:B------:R-:W-:Y:S01]  /*146a0*/  PRMT R173, RZ, 0x7610, R173 ;  /* 0x00007610ffad7816 */ /* 0x000fe200000000ad */
[----:B----4-:R0:W-:Y:S04]  /*146b0*/  STL [R1+0x744], R132 ;  /* 0x0007448401007387 */ /* 0x0101e80000100800 */
[----:B------:R-:W4:Y:S04]  /*146c0*/  @P4 LDG.E.U16 R194, desc[UR10][R142.64] ;  /* 0x0000000a8ec24981 */ /* 0x000f28000c1e1500 */
[----:B------:R-:W3:Y:S04]  /*146d0*/  @P4 LDG.E.U16 R173, desc[UR10][R214.64] ;  /* 0x0000000ad6ad4981 */ /* 0x000ee8000c1e1500 */
[----:B0-----:R-:W3:Y:S04]  /*146e0*/  LDL.LU R132, [R1+0x1178] ;  /* 0x0011780001847983 */ /* 0x001ee80000300800 */
[----:B------:R-:W3:Y:S01]  /*146f0*/  LDL.LU.64 R142, [R1+0x1170] ;  /* 0x00117000018e7983 */ /* 0x000ee20000300a00 */
[----:B--2---:R-:W-:-:S06]  /*14700*/  PRMT R172, RZ, 0x7610, R172 ;  /* 0x00007610ffac7816 */ /* 0x004fcc00000000ac */
[----:B------:R-:W2:Y:S04]  /*14710*/  @P4 LDG.E.U16 R172, desc[UR10][R156.64] ;  /* 0x0000000a9cac4981 */ /* 0x000ea8000c1e1500 */
[----:B----4-:R0:W-:Y:S01]  /*14720*/  STL [R1+0x7c4], R194 ;  /* 0x0007c4c201007387 */ /* 0x0101e20000100800 */
[----:B---3--:R-:W-:-:S03]  /*14730*/  PRMT R132, RZ, 0x7610, R132 ;  /* 0x00007610ff847816 */ /* 0x008fc60000000084 */
[----:B0-----:R-:W3:Y:S04]  /*14740*/  LDL.LU R194, [R1+0x1168] ;  /* 0x0011680001c27983 */ /* 0x001ee80000300800 */
[----:B------:R-:W4:Y:S04]  /*14750*/  LDL.LU.64 R214, [R1+0x1160] ;  /* 0x0011600001d67983 */ /* 0x000f280000300a00 */
[----:B------:R0:W-:Y:S04]  /*14760*/  STL [R1+0x7c0], R173 ;  /* 0x0007c0ad01007387 */ /* 0x0001e80000100800 */
[----:B------:R-:W3:Y:S04]  /*14770*/  @P4 LDG.E.U16 R132, desc[UR10][R198.64] ;  /* 0x0000000ac6844981 */ /* 0x000ee8000c1e1500 */
[----:B0-----:R-:W3:Y:S04]  /*14780*/  LDL.LU R173, [R1+0x1158] ;  /* 0x0011580001ad7983 */ /* 0x001ee80000300800 */
[----:B------:R-:W4:Y:S04]  /*14790*/  LDL.LU.64 R156, [R1+0x1150] ;  /* 0x00115000019c7983 */ /* 0x000f280000300a00 */
[----:B--2---:R0:W-:Y:S04]  /*147a0*/  STL [R1+0x7bc], R172 ;  /* 0x0007bcac01007387 */ /* 0x0041e80000100800 */
[----:B0-----:R-:W2:Y:S04]  /*147b0*/  LDL.LU R172, [R1+0x1148] ;  /* 0x0011480001ac7983 */ /* 0x001ea80000300800 */
[----:B------:R-:W2:Y:S01]  /*147c0*/  LDL.LU.64 R198, [R1+0x1140] ;  /* 0x0011400001c67983 */ /* 0x000ea20000300a00 */
[----:B---3--:R-:W-:-:S03]  /*147d0*/  PRMT R173, RZ, 0x7610, R173 ;  /* 0x00007610ffad7816 */ /* 0x008fc600000000ad */
[----:B------:R0:W-:Y:S04]  /*147e0*/  STL [R1+0x7b8], R132 ;  /* 0x0007b88401007387 */ /* 0x0001e80000100800 */
[----:B------:R-:W3:Y:S04]  /*147f0*/  @P4 LDG.E.U16 R173, desc[UR10][R164.64] ;  /* 0x0000000aa4ad4981 */ /* 0x000ee8000c1e1500 */
[----:B0-----:R-:W4:Y:S04]  /*14800*/  LDL.LU R132, [R1+0x1138] ;  /* 0x0011380001847983 */ /* 0x001f280000300800 */
[----:B------:R-:W4:Y:S01]  /*14810*/  LDL.LU.64 R164, [R1+0x1130] ;  /* 0x0011300001a47983 */ /* 0x000f220000300a00 */
[----:B--2---:R-:W-:-:S02]  /*14820*/  PRMT R199, RZ, 0x7610, R199 ;  /* 0x00007610ffc77816 */ /* 0x004fc400000000c7 */
[----:B------:R-:W-:-:S04]  /*14830*/  PRMT R198, RZ, 0x7610, R198 ;  /* 0x00007610ffc67816 */ /* 0x000fc800000000c6 */
[----:B------:R-:W2:Y:S04]  /*14840*/  @P4 LDG.E.U16 R199, desc[UR10][R148.64] ;  /* 0x0000000a94c74981 */ /* 0x000ea8000c1e1500 */
[----:B------:R-:W2:Y:S04]  /*14850*/  @P4 LDG.E.U16 R198, desc[UR10][R180.64] ;  /* 0x0000000ab4c64981 */ /* 0x000ea8000c1e1500 */
[----:B---3--:R0:W-:Y:S01]  /*14860*/  STL [R1+0x7b4], R173 ;  /* 0x0007b4ad01007387 */ /* 0x0081e20000100800 */
[----:B----4-:R-:W-:-:S03]  /*14870*/  PRMT R132, RZ, 0x7610, R132 ;  /* 0x00007610ff847816 */ /* 0x010fc60000000084 */
[----:B0-----:R-:W3:Y:S04]  /*14880*/  LDL.LU R173, [R1+0x1128] ;  /* 0x0011280001ad7983 */ /* 0x001ee80000300800 */
[----:B------:R-:W4:Y:S04]  /*14890*/  LDL.LU.64 R148, [R1+0x1120] ;  /* 0x0011200001947983 */ /* 0x000f280000300a00 */
[----:B------:R-:W3:Y:S04]  /*148a0*/  @P4 LDG.E.U16 R132, desc[UR10][R234.64] ;  /* 0x0000000aea844981 */ /* 0x000ee8000c1e1500 */
[----:B--2---:R0:W-:Y:S04]  /*148b0*/  STL [R1+0x7b0], R199 ;  /* 0x0007b0c701007387 */ /* 0x0041e80000100800 */
[----:B0-----:R-:W2:Y:S04]  /*148c0*/  LDL.LU R199, [R1+0x1118] ;  /* 0x0011180001c77983 */ /* 0x001ea80000300800 */
[----:B------:R-:W2:Y:S04]  /*148d0*/  LDL.LU.64 R180, [R1+0x1110] ;  /* 0x0011100001b47983 */ /* 0x000ea80000300a00 */
[----:B------:R0:W-:Y:S04]  /*148e0*/  STL [R1+0x7ac], R198 ;  /* 0x0007acc601007387 */ /* 0x0001e80000100800 */
[----:B0-----:R-:W2:Y:S04]  /*148f0*/  LDL.LU R198, [R1+0x1108] ;  /* 0x0011080001c67983 */ /* 0x001ea80000300800 */
[----:B------:R-:W1:Y:S04]  /*14900*/  LDL.LU.64 R234, [R1+0x1100] ;  /* 0x0011000001ea7983 */ /* 0x000e680000300a00 */
[----:B---3--:R0:W-:Y:S04]  /*14910*/  STL [R1+0x7a8], R132 ;  /* 0x0007a88401007387 */ /* 0x0081e80000100800 */
[----:B0-----:R-:W3:Y:S01]  /*14920*/  LDL.LU R132, [R1+0x10f8] ;  /* 0x0010f80001847983 */ /* 0x001ee20000300800 */
[----:B--2---:R-:W-:-:S02]  /*14930*/  PRMT R198, RZ, 0x7610, R198 ;  /* 0x00007610ffc67816 */ /* 0x004fc400000000c6 */
[----:B-1----:R-:W-:Y:S02]  /*14940*/  PRMT R235, RZ, 0x7610, R235 ;  /* 0x00007610ffeb7816 */ /* 0x002fe400000000eb */
[----:B------:R-:W-:Y:S02]  /*14950*/  PRMT R234, RZ, 0x7610, R234 ;  /* 0x00007610ffea7816 */ /* 0x000fe400000000ea */
[----:B------:R-:W2:Y:S04]  /*14960*/  @P4 LDG.E.U16 R198, desc[UR10][R188.64] ;  /* 0x0000000abcc64981 */ /* 0x000ea8000c1e1500 */
[----:B------:R-:W4:Y:S04]  /*14970*/  @P4 LDG.E.U16 R235, desc[UR10][R206.64] ;  /* 0x0000000aceeb4981 */ /* 0x000f28000c1e1500 */
[----:B------:R-:W4:Y:S04]  /*14980*/  @P4 LDG.E.U16 R234, desc[UR10][R226.64] ;  /* 0x0000000ae2ea4981 */ /* 0x000f28000c1e1500 */
[----:B------:R-:W4:Y:S01]  /*14990*/  LDL.LU.64 R188, [R1+0x10f0] ;  /* 0x0010f00001bc7983 */ /* 0x000f220000300a00 */
[----:B---3--:R-:W-:-:S06]  /*149a0*/  PRMT R132, RZ, 0x7610, R132 ;  /* 0x00007610ff847816 */ /* 0x008fcc0000000084 */
[----:B------:R0:W3:Y:S04]  /*149b0*/  @P4 LDG.E.U16 R132, desc[UR10][R242.64] ;  /* 0x0000000af2844981 */ /* 0x0000e8000c1e1500 */
[----:B--2---:R1:W-:Y:S04]  /*149c0*/  STL [R1+0x7a4], R198 ;  /* 0x0007a4c601007387 */ /* 0x0043e80000100800 */
[----:B-1----:R-:W2:Y:S04]  /*149d0*/  LDL.LU R198, [R1+0x10e8] ;  /* 0x0010e80001c67983 */ /* 0x002ea80000300800 */
[----:B------:R-:W2:Y:S04]  /*149e0*/  LDL.LU.64 R206, [R1+0x10e0] ;  /* 0x0010e00001ce7983 */ /* 0x000ea80000300a00 */
[----:B----4-:R1:W-:Y:S04]  /*149f0*/  STL [R1+0x7a0], R235 ;  /* 0x0007a0eb01007387 */ /* 0x0103e80000100800 */
[----:B-1----:R-:W4:Y:S04]  /*14a00*/  LDL.LU R235, [R1+0x10d8] ;  /* 0x0010d80001eb7983 */ /* 0x002f280000300800 */
[----:B------:R-:W2:Y:S04]  /*14a10*/  LDL.LU.64 R226, [R1+0x10d0] ;  /* 0x0010d00001e27983 */ /* 0x000ea80000300a00 */
[----:B------:R1:W-:Y:S04]  /*14a20*/  STL [R1+0x788], R234 ;  /* 0x000788ea01007387 */ /* 0x0003e80000100800 */
[----:B-1----:R-:W2:Y:S04]  /*14a30*/  LDL.LU R234, [R1+0x10c8] ;  /* 0x0010c80001ea7983 */ /* 0x002ea80000300800 */
[----:B------:R-:W0:Y:S02]  /*14a40*/  LDL.LU.64 R242, [R1+0x10c0] ;  /* 0x0010c00001f27983 */ /* 0x000e240000300a00 */
[----:B0-----:R-:W-:-:S06]  /*14a50*/  PRMT R243, RZ, 0x7610, R243 ;  /* 0x00007610fff37816 */ /* 0x001fcc00000000f3 */
[----:B------:R-:W2:Y:S04]  /*14a60*/  @P4 LDG.E.U16 R243, desc[UR10][R216.64] ;  /* 0x0000000ad8f34981 */ /* 0x000ea8000c1e1500 */
[----:B---3--:R0:W-:Y:S04]  /*14a70*/  STL [R1+0x784], R132 ;  /* 0x0007848401007387 */ /* 0x0081e80000100800 */
[----:B0-----:R-:W3:Y:S04]  /*14a80*/  LDL.LU R132, [R1+0x10b8] ;  /* 0x0010b80001847983 */ /* 0x001ee80000300800 */
[----:B------:R-:W3:Y:S04]  /*14a90*/  LDL.LU.64 R216, [R1+0x10b0] ;  /* 0x0010b00001d87983 */ /* 0x000ee80000300a00 */
[----:B--2---:R0:W-:Y:S04]  /*14aa0*/  STL [R1+0x780], R243 ;  /* 0x000780f301007387 */ /* 0x0041e80000100800 */
[----:B0-----:R-:W2:Y:S01]  /*14ab0*/  LDL.LU R243, [R1+0x10a8] ;  /* 0x0010a80001f37983 */ /* 0x001ea20000300800 */
[----:B----4-:R-:W-:-:S06]  /*14ac0*/  PRMT R235, RZ, 0x7610, R235 ;  /* 0x00007610ffeb7816 */ /* 0x010fcc00000000eb */
[----:B--2---:R-:W2:Y:S01]  /*14ad0*/  @P4 LDG.E.U16 R235, desc[UR10][R242.64] ;  /* 0x0000000af2eb4981 */ /* 0x004ea2000c1e1500 */
[----:B------:R-:W-:-:S03]  /*14ae0*/  PRMT R227, RZ, 0x7610, R227 ;  /* 0x00007610ffe37816 */ /* 0x000fc600000000e3 */
[----:B--2---:R0:W-:Y:S04]  /*14af0*/  STL [R1+0x77c], R235 ;  /* 0x00077ceb01007387 */ /* 0x0041e80000100800 */
[----:B0-----:R-:W2:Y:S04]  /*14b00*/  LDL.LU R235, [R1+0x10a4] ;  /* 0x0010a40001eb7983 */ /* 0x001ea80000300800 */
[----:B--2---:R-:W2:Y:S01]  /*14b10*/  @P4 LDG.E.U16 R227, desc[UR10][R234.64] ;  /* 0x0000000aeae34981 */ /* 0x004ea2000c1e1500 */
[----:B---3--:R-:W-:Y:S02]  /*14b20*/  PRMT R132, RZ, 0x7610, R132 ;  /* 0x00007610ff847816 */ /* 0x008fe40000000084 */
[----:B------:R-:W-:-:S06]  /*14b30*/  PRMT R207, RZ, 0x7610, R207 ;  /* 0x00007610ffcf7816 */ /* 0x000fcc00000000cf */
[----:B------:R-:W3:Y:S04]  /*14b40*/  @P4 LDG.E.U16 R207, desc[UR10][R216.64] ;  /* 0x0000000ad8cf4981 */ /* 0x000ee8000c1e1500 */
[----:B--2---:R0:W-:Y:S04]  /*14b50*/  STL [R1+0x778], R227 ;  /* 0x000778e301007387 */ /* 0x0041e80000100800 */
[----:B0-----:R-:W2:Y:S04]  /*14b60*/  LDL.LU R227, [R1+0x10a0] ;  /* 0x0010a00001e37983 */ /* 0x001ea80000300800 */
[----:B--2---:R-:W2:Y:S01]  /*14b70*/  @P4 LDG.E.U16 R132, desc[UR10][R226.64] ;  /* 0x0000000ae2844981 */ /* 0x004ea2000c1e1500 */
[----:B------:R-:W-:-:S03]  /*14b80*/  PRMT R199, RZ, 0x7610, R199 ;  /* 0x00007610ffc77816 */ /* 0x000fc600000000c7 */
[----:B--2---:R0:W-:Y:S04]  /*14b90*/  STL [R1+0x774], R132 ;  /* 0x0007748401007387 */ /* 0x0041e80000100800 */
[----:B0-----:R-:W2:Y:S04]  /*14ba0*/  LDL.LU R132, [R1+0x109c] ;  /* 0x00109c0001847983 */ /* 0x001ea80000300800 */
[----:B---3--:R0:W-:Y:S04]  /*14bb0*/  STL [R1+0x770], R207 ;  /* 0x000770cf01007387 */ /* 0x0081e80000100800 */
[----:B0-----:R-:W3:Y:S04]  /*14bc0*/  LDL.LU R207, [R1+0x1098] ;  /* 0x0010980001cf7983 */ /* 0x001ee80000300800 */
[----:B---3--:R-:W3:Y:S01]  /*14bd0*/  @P4 LDG.E.U16 R199, desc[UR10][R206.64] ;  /* 0x0000000acec74981 */ /* 0x008ee2000c1e1500 */
[----:B--2---:R-:W-:-:S03]  /*14be0*/  PRMT R132, RZ, 0x7610, R132 ;  /* 0x00007610ff847816 */ /* 0x004fc60000000084 */
[----:B---3--:R0:W-:Y:S04]  /*14bf0*/  STL [R1+0x76c], R199 ;  /* 0x00076cc701007387 */ /* 0x0081e80000100800 */
[----:B0-----:R-:W2:Y:S04]  /*14c00*/  LDL.LU R199, [R1+0x1094] ;  /* 0x0010940001c77983 */ /* 0x001ea80000300800 */
[----:B--2---:R-:W2:Y:S04]  /*14c10*/  @P4 LDG.E.U16 R132, desc[UR10][R198.64] ;  /* 0x0000000ac6844981 */ /* 0x004ea8000c1e1500 */
[----:B--2---:R0:W-:Y:S04]  /*14c20*/  STL [R1+0x768], R132 ;  /* 0x0007688401007387 */ /* 0x0041e80000100800 */
[----:B0-----:R-:W2:Y:S02]  /*14c30*/  LDL.LU R132, [R1+0x1090] ;  /* 0x0010900001847983 */ /* 0x001ea40000300800 */
[----:B--2---:R-:W-:-:S06]  /*14c40*/  PRMT R132, RZ, 0x7610, R132 ;  /* 0x00007610ff847816 */ /* 0x004fcc0000000084 */
[----:B------:R-:W2:Y:S01]  /*14c50*/  @P4 LDG.E.U16 R132, desc[UR10][R188.64] ;  /* 0x0000000abc844981 */ /* 0x000ea2000c1e1500 */
[----:B------:R-:W-:Y:S02]  /*14c60*/  PRMT R140, RZ, 0x7610, R140 ;  /* 0x00007610ff8c7816 */ /* 0x000fe4000000008c */
[----:B------:R-:W-:-:S04]  /*14c70*/  PRMT R148, RZ, 0x7610, R148 ;  /* 0x00007610ff947816 */ /* 0x000fc80000000094 */
[----:B------:R-:W3:Y:S01]  /*14c80*/  @P4 LDG.E.U16 R140, desc[UR10][R180.64] ;  /* 0x0000000ab48c4981 */ /* 0x000ee2000c1e1500 */
[----:B------:R-:W-:-:S03]  /*14c90*/  PRMT R149, RZ, 0x7610, R149 ;  /* 0x00007610ff957816 */ /* 0x000fc60000000095 */
[----:B------:R-:W4:Y:S04]  /*14ca0*/  @P4 LDG.E.U16 R148, desc[UR10][R172.64] ;  /* 0x0000000aac944981 */ /* 0x000f28000c1e1500 */
[----:B------:R-:W3:Y:S04]  /*14cb0*/  @P4 LDG.E.U16 R149, desc[UR10][R156.64] ;  /* 0x0000000a9c954981 */ /* 0x000ee8000c1e1500 */
[----:B--2---:R0:W-:Y:S04]  /*14cc0*/  STL [R1+0x764], R132 ;  /* 0x0007648401007387 */ /* 0x0041e80000100800 */
[----:B0-----:R-:W2:Y:S02]  /*14cd0*/  LDL.LU R132, [R1+0x108c] ;  /* 0x00108c0001847983 */ /* 0x001ea40000300800 */
[----:B--2---:R-:W-:-:S06]  /*14ce0*/  PRMT R132, RZ, 0x7610, R132 ;  /* 0x00007610ff847816 */ /* 0x004fcc0000000084 */
[----:B------:R-:W2:Y:S04]  /*14cf0*/  @P4 LDG.E.U16 R132, desc[UR10][R164.64] ;  /* 0x0000000aa4844981 */ /* 0x000ea8000c1e1500 */
[----:B---3--:R-:W-:Y:S04]  /*14d00*/  STL [R1+0x760], R140 ;  /* 0x0007608c01007387 */ /* 0x008fe80000100800 */
[----:B----4-:R0:W-:Y:S04]  /*14d10*/  STL [R1+0x758], R148 ;  /* 0x0007589401007387 */ /* 0x0101e80000100800 */
[----:B0-----:R-:W3:Y:S04]  /*14d20*/  LDL.LU R148, [R1+0x1088] ;  /* 0x0010880001947983 */ /* 0x001ee80000300800 */
[----:B--2---:R0:W-:Y:S04]  /*14d30*/  STL [R1+0x750], R132 ;  /* 0x0007508401007387 */ /* 0x0041e80000100800 */
[----:B0-----:R-:W2:Y:S04]  /*14d40*/  LDL.LU R132, [R1+0x1084] ;  /* 0x0010840001847983 */ /* 0x001ea80000300800 */
[----:B------:R0:W-:Y:S04]  /*14d50*/  STL [R1+0x748], R149 ;  /* 0x0007489501007387 */ /* 0x0001e80000100800 */
[----:B0-----:R-:W3:Y:S01]  /*14d60*/  LDL.LU R149, [R1+0x1080] ;  /* 0x0010800001957983 */ /* 0x001ee20000300800 */
[----:B--2---:R-:W-:-:S06]  /*14d70*/  PRMT R132, RZ, 0x7610, R132 ;  /* 0x00007610ff847816 */ /* 0x004fcc0000000084 */
[----:B---3--:R-:W2:Y:S01]  /*14d80*/  @P4 LDG.E.U16 R132, desc[UR10][R148.64] ;  /* 0x0000000a94844981 */ /* 0x008ea2000c1e1500 */
[----:B------:R-:W0:Y:S01]  /*14d90*/  S2R R140, SR_TID.X ;  /* 0x00000000008c7919 */ /* 0x000e220000002100 */
[----:B------:R-:W-:Y:S02]  /*14da0*/  UIADD3 UR4, UPT, UPT, UR8, 0x180, URZ ;  /* 0x0000018008047890 */ /* 0x000fe4000fffe0ff */
[----:B--2---:R1:W-:Y:S04]  /*14db0*/  STL [R1+0x740], R132 ;  /* 0x0007408401007387 */ /* 0x0043e80000100800 */
[----:B-1----:R-:W2:Y:S01]  /*14dc0*/  LDL.LU R132, [R1+0x107c] ;  /* 0x00107c0001847983 */ /* 0x002ea20000300800 */
[----:B0-----:R-:W-:-:S05]  /*14dd0*/  LOP3.LUT R140, R140, 0x3f, RZ, 0xc0, !PT ;  /* 0x0000003f8c8c7812 */ /* 0x001fca00078ec0ff */
[----:B------:R-:W-:-:S05]  /*14de0*/  IMAD.SHL.U32 R140, R140, 0x2, RZ ;  /* 0x000000028c8c7824 */ /* 0x000fca00078e00ff */
[----:B------:R-:W-:Y:S02]  /*14df0*/  LOP3.LUT R140, R194, R140, RZ, 0x3c, !PT ;  /* 0x0000008cc28c7212 */ /* 0x000fe400078e3cff */
[----:B--2---:R-:W-:Y:S02]  /*14e00*/  IADD3 R194, PT, PT, R132, UR4, RZ ;  /* 0x0000000484c27c10 */ /* 0x004fe4000fffe0ff */
[----:B------:R-:W0:Y:S02]  /*14e10*/  S2R R132, SR_TID.X ;  /* 0x0000000000847919 */ /* 0x000e240000002100 */
[----:B------:R-:W-:Y:S01]  /*14e20*/  R2UR UR13, R194 ;  /* 0x00000000c20d72ca */ /* 0x000fe200000e0000 */
[----:B0-----:R-:W-:-:S05]  /*14e30*/  IMAD.SHL.U32 R132, R132, 0x200, RZ ;  /* 0x0000020084847824 */ /* 0x001fca00078e00ff */
[----:B------:R-:W-:Y:S02]  /*14e40*/  LOP3.LUT R132, R140, 0x8000, R132, 0xf8, !PT ;  /* 0x000080008c847812 */ /* 0x000fe400078ef884 */
[----:B------:R-:W2:Y:S04]  /*14e50*/  LDL.LU R140, [R1+0x1078] ;  /* 0x00107800018c7983 */ /* 0x000ea80000300800 */
[----:B------:R-:W3:Y:S01]  /*14e60*/  LDL.LU R194, [R1+0x8e4] ;  /* 0x0008e40001c27983 */ /* 0x000ee20000300800 */
[----:B------:R-:W-:Y:S02]  /*14e70*/  PRMT R12, RZ, 0x7610, R12 ;  /* 0x00007610ff0c7816 */ /* 0x000fe4000000000c */
[----:B------:R-:W-:Y:S02]  /*14e80*/  PRMT R11, RZ, 0x7610, R11 ;  /* 0x00007610ff0b7816 */ /* 0x000fe4000000000b */
[----:B------:R-:W-:-:S02]  /*14e90*/  PRMT R10, RZ, 0x7610, R10 ;  /* 0x00007610ff0a7816 */ /* 0x000fc4000000000a */
[----:B------:R-:W-:Y:S01]  /*14ea0*/  PRMT R9, RZ, 0x7610, R9 ;  /* 0x00007610ff097816 */ /* 0x000fe20000000009 */
[----:B------:R-:W4:Y:S01]  /*14eb0*/  @P4 LDG.E.U16 R12, desc[UR10][R240.64] ;  /* 0x0000000af00c4981 */ /* 0x000f22000c1e1500 */
[----:B------:R-:W-:Y:S02]  /*14ec0*/  PRMT R8, RZ, 0x7610, R8 ;  /* 0x00007610ff087816 */ /* 0x000fe40000000008 */
[----:B------:R-:W-:Y:S01]  /*14ed0*/  PRMT R7, RZ, 0x7610, R7 ;  /* 0x00007610ff077816 */ /* 0x000fe20000000007 */
[----:B------:R-:W2:Y:S01]  /*14ee0*/  @P4 LDG.E.U16 R11, desc[UR10][R232.64] ;  /* 0x0000000ae80b4981 */ /* 0x000ea2000c1e1500 */
[----:B------:R-:W-:Y:S02]  /*14ef0*/  PRMT R6, RZ, 0x7610, R6 ;  /* 0x00007610ff067816 */ /* 0x000fe40000000006 */
[----:B------:R-:W-:Y:S01]  /*14f00*/  PRMT R5, RZ, 0x7610, R5 ;  /* 0x00007610ff057816 */ /* 0x000fe20000000005 */
[----:B------:R-:W2:Y:S01]  /*14f10*/  @P4 LDG.E.U16 R10, desc[UR10][R222.64] ;  /* 0x0000000ade0a4981 */ /* 0x000ea2000c1e1500 */
[----:B------:R-:W-:-:S02]  /*14f20*/  PRMT R4, RZ, 0x7610, R4 ;  /* 0x00007610ff047816 */ /* 0x000fc40000000004 */
[----:B------:R-:W-:Y:S01]  /*14f30*/  PRMT R3, RZ, 0x7610, R3 ;  /* 0x00007610ff037816 */ /* 0x000fe20000000003 */
[----:B------:R-:W2:Y:S01]  /*14f40*/  @P4 LDG.E.U16 R9, desc[UR10][R212.64] ;  /* 0x0000000ad4094981 */ /* 0x000ea2000c1e1500 */
        /* <DEDUP_REMOVED lines=30> */
[----:B------:R-:W-:-:S03]  /*15130*/  PRMT R130, RZ, 0x7610, R130 ;  /* 0x00007610ff827816 */ /* 0x000fc60000000082 */
[----:B------:R-:W2:Y:S04]  /*15140*/  @P4 LDG.E.U16 R74, desc[UR10][R220.64] ;  /* 0x0000000adc4a4981 */ /* 0x000ea8000c1e1500 */
        /* <DEDUP_REMOVED lines=8> */
[----:B------:R0:W5:Y:S04]  /*151d0*/  @P4 LDG.E.U16 R224, desc[UR10][R244.64] ;  /* 0x0000000af4e04981 */ /* 0x000168000c1e1500 */
[----:B------:R0:W5:Y:S04]  /*151e0*/  @P4 LDG.E.U16 R146, desc[UR10][R236.64] ;  /* 0x0000000aec924981 */ /* 0x000168000c1e1500 */
[----:B------:R0:W5:Y:S04]  /*151f0*/  @P4 LDG.E.U16 R145, desc[UR10][R228.64] ;  /* 0x0000000ae4914981 */ /* 0x000168000c1e1500 */
[----:B------:R0:W5:Y:S04]  /*15200*/  @P4 LDG.E.U16 R144, desc[UR10][R218.64] ;  /* 0x0000000ada904981 */ /* 0x000168000c1e1500 */
[----:B------:R0:W5:Y:S04]  /*15210*/  @P4 LDG.E.U16 R141, desc[UR10][R208.64] ;  /* 0x0000000ad08d4981 */ /* 0x000168000c1e1500 */
[----:B------:R0:W5:Y:S04]  /*15220*/  @P4 LDG.E.U16 R139, desc[UR10][R200.64] ;  /* 0x0000000ac88b4981 */ /* 0x000168000c1e1500 */
[----:B------:R0:W5:Y:S04]  /*15230*/  @P4 LDG.E.U16 R131, desc[UR10][R190.64] ;  /* 0x0000000abe834981 */ /* 0x000168000c1e1500 */
[----:B------:R0:W5:Y:S04]  /*15240*/  @P4 LDG.E.U16 R130, desc[UR10][R182.64] ;  /* 0x0000000ab6824981 */ /* 0x000168000c1e1500 */
[----:B---3--:R-:W1:Y:S01]  /*15250*/  LDS R194, [R194+UR9] ;  /* 0x00000009c2c27984 */ /* 0x008e620008000800 */
[----:B------:R-:W-:Y:S06]  /*15260*/  BAR.SYNC.DEFER_BLOCKING 0x0 ;  /* 0x0000000000007b1d */ /* 0x000fec0000010000 */
[----:B------:R3:W-:Y:S04]  /*15270*/  STS.U16 [R132+UR9], R65 ;  /* 0x0000004184007988 */ /* 0x0007e80008000409 */
[----:B-1----:R-:W-:Y:S04]  /*15280*/  STL [R1+0x8dc], R194 ;  /* 0x0008dcc201007387 */ /* 0x002fe80000100800 */
[----:B---3--:R-:W3:Y:S04]  /*15290*/  LDL.LU R65, [R1+0x88c] ;  /* 0x00088c0001417983 */ /* 0x008ee80000300800 */
[----:B------:R1:W-:Y:S04]  /*152a0*/  STS.U16 [R132+UR9+0x400], R64 ;  /* 0x0004004084007988 */ /* 0x0003e80008000409 */
[----:B------:R0:W-:Y:S04]  /*152b0*/  STS.U16 [R132+UR9+0x800], R63 ;  /* 0x0008003f84007988 */ /* 0x0001e80008000409 */
[----:B------:R4:W-:Y:S04]  /*152c0*/  STS.U16 [R132+UR9+0xc00], R62 ;  /* 0x000c003e84007988 */ /* 0x0009e80008000409 */
[----:B-1----:R-:W3:Y:S04]  /*152d0*/  LDL.LU R64, [R1+0x898] ;  /* 0x0008980001407983 */ /* 0x002ee80000300800 */
[----:B0-----:R-:W3:Y:S04]  /*152e0*/  LDL.LU R63, [R1+0x894] ;  /* 0x00089400013f7983 */ /* 0x001ee80000300800 */
[----:B----4-:R-:W4:Y:S04]  /*152f0*/  LDL.LU R62, [R1+0x8a0] ;  /* 0x0008a000013e7983 */ /* 0x010f280000300800 */
[----:B------:R0:W-:Y:S04]  /*15300*/  STS.U16 [R132+UR9+0x1000], R61 ;  /* 0x0010003d84007988 */ /* 0x0001e80008000409 */
[----:B------:R1:W-:Y:S04]  /*15310*/  STS.U16 [R132+UR9+0x1400], R60 ;  /* 0x0014003c84007988 */ /* 0x0003e80008000409 */
[----:B------:R1:W-:Y:S04]  /*15320*/  STS.U16 [R132+UR9+0x1800], R59 ;  /* 0x0018003b84007988 */ /* 0x0003e80008000409 */
[----:B0-----:R-:W4:Y:S04]  /*15330*/  LDL.LU R61, [R1+0x89c] ;  /* 0x00089c00013d7983 */ /* 0x001f280000300800 */
[----:B-1----:R-:W4:Y:S04]  /*15340*/  LDL.LU R60, [R1+0x8a8] ;  /* 0x0008a800013c7983 */ /* 0x002f280000300800 */
[----:B------:R-:W4:Y:S04]  /*15350*/  LDL.LU R59, [R1+0x8a4] ;  /* 0x0008a400013b7983 */ /* 0x000f280000300800 */
[----:B------:R0:W-:Y:S04]  /*15360*/  STS.U16 [R132+UR9+0x1c00], R58 ;  /* 0x001c003a84007988 */ /* 0x0001e80008000409 */
[----:B------:R1:W-:Y:S04]  /*15370*/  STS.U16 [R132+UR9+0x2000], R57 ;  /* 0x0020003984007988 */ /* 0x0003e80008000409 */
[----:B------:R2:W-:Y:S04]  /*15380*/  STS.U16 [R132+UR9+0x2400], R56 ;  /* 0x0024003884007988 */ /* 0x0005e80008000409 */
[----:B0-----:R-:W4:Y:S04]  /*15390*/  LDL.LU R58, [R1+0x8b0] ;  /* 0x0008b000013a7983 */ /* 0x001f280000300800 */
[----:B-1----:R-:W4:Y:S04]  /*153a0*/  LDL.LU R57, [R1+0x8ac] ;  /* 0x0008ac0001397983 */ /* 0x002f280000300800 */
[----:B--2---:R-:W2:Y:S04]  /*153b0*/  LDL.LU R56, [R1+0x8b8] ;  /* 0x0008b80001387983 */ /* 0x004ea80000300800 */
[----:B------:R0:W-:Y:S04]  /*153c0*/  STS.U16 [R132+UR9+0x2800], R55 ;  /* 0x0028003784007988 */ /* 0x0001e80008000409 */
[----:B------:R1:W-:Y:S04]  /*153d0*/  STS.U16 [R132+UR9+0x2c00], R54 ;  /* 0x002c003684007988 */ /* 0x0003e80008000409 */
[----:B------:R1:W-:Y:S04]  /*153e0*/  STS.U16 [R132+UR9+0x3000], R53 ;  /* 0x0030003584007988 */ /* 0x0003e80008000409 */
[----:B0-----:R-:W2:Y:S04]  /*153f0*/  LDL.LU R55, [R1+0x8b4] ;  /* 0x0008b40001377983 */ /* 0x001ea80000300800 */
[----:B-1----:R-:W2:Y:S04]  /*15400*/  LDL.LU R54, [R1+0x8c0] ;  /* 0x0008c00001367983 */ /* 0x002ea80000300800 */
[----:B------:R-:W2:Y:S04]  /*15410*/  LDL.LU R53, [R1+0x8bc] ;  /* 0x0008bc0001357983 */ /* 0x000ea80000300800 */
[----:B------:R0:W-:Y:S04]  /*15420*/  STS.U16 [R132+UR9+0x3400], R52 ;  /* 0x0034003484007988 */ /* 0x0001e80008000409 */
[----:B------:R1:W-:Y:S04]  /*15430*/  STS.U16 [R132+UR9+0x3800], R51 ;  /* 0x0038003384007988 */ /* 0x0003e80008000409 */
[----:B------:R1:W-:Y:S04]  /*15440*/  STS.U16 [R132+UR9+0x3c00], R50 ;  /* 0x003c003284007988 */ /* 0x0003e80008000409 */
[----:B0-----:R-:W2:Y:S04]  /*15450*/  LDL.LU R52, [R1+0x8c8] ;  /* 0x0008c80001347983 */ /* 0x001ea80000300800 */
[----:B-1----:R-:W2:Y:S04]  /*15460*/  LDL.LU R51, [R1+0x8c4] ;  /* 0x0008c40001337983 */ /* 0x002ea80000300800 */
[----:B------:R-:W4:Y:S04]  /*15470*/  LDL.LU R50, [R1+0x8d0] ;  /* 0x0008d00001327983 */ /* 0x000f280000300800 */
[----:B------:R0:W-:Y:S04]  /*15480*/  STS.U16 [R132+UR9+0x4000], R49 ;  /* 0x0040003184007988 */ /* 0x0001e80008000409 */
[----:B------:R1:W-:Y:S04]  /*15490*/  STS.U16 [R132+UR9+0x4400], R48 ;  /* 0x0044003084007988 */ /* 0x0003e80008000409 */
[----:B------:R1:W-:Y:S04]  /*154a0*/  STS.U16 [R132+UR9+0x4800], R47 ;  /* 0x0048002f84007988 */ /* 0x0003e80008000409 */
[----:B0-----:R-:W4:Y:S04]  /*154b0*/  LDL.LU R49, [R1+0x8cc] ;  /* 0x0008cc0001317983 */ /* 0x001f280000300800 */
[----:B-1----:R-:W4:Y:S04]  /*154c0*/  LDL.LU R48, [R1+0x8d8] ;  /* 0x0008d80001307983 */ /* 0x002f280000300800 */
[----:B------:R-:W4:Y:S04]  /*154d0*/  LDL.LU R47, [R1+0x8d4] ;  /* 0x0008d400012f7983 */ /* 0x000f280000300800 */
[----:B------:R0:W-:Y:S01]  /*154e0*/  STS.U16 [R132+UR9+0x14800], R15 ;  /* 0x0148000f84007988 */ /* 0x0001e20008000409 */
[----:B------:R-:W-:-:S03]  /*154f0*/  ULEA UR12, UR12, UR13, 0x3 ;  /* 0x0000000d0c0c7291 */ /* 0x000fc6000f8e18ff */
[----:B------:R-:W-:Y:S01]  /*15500*/  STS.U16 [R132+UR9+0x15000], R13 ;  /* 0x0150000d84007988 */ /* 0x000fe20008000409 */
[----:B0-----:R-:W-:Y:S02]  /*15510*/  F2FP.F16.F32.PACK_AB R15, R195, R143 ;  /* 0x0000008fc30f723e */ /* 0x001fe400000000ff */
[----:B------:R-:W0:Y:S01]  /*15520*/  S2R R143, SR_CTAID.X ;  /* 0x00000000008f7919 */ /* 0x000e220000002500 */
[----:B------:R1:W-:Y:S04]  /*15530*/  STS.U16 [R132+UR9+0x14c00], R14 ;  /* 0x014c000e84007988 */ /* 0x0003e80008000409 */
[----:B------:R1:W-:Y:S02]  /*15540*/  STS.U16 [R132+UR9+0x14400], R16 ;  /* 0x0144001084007988 */ /* 0x0003e40008000409 */
[----:B-1----:R-:W-:-:S02]  /*15550*/  F2FP.F16.F32.PACK_AB R14, R215, R214 ;  /* 0x000000d6d70e723e */ /* 0x002fc400000000ff */
[----:B------:R1:W-:Y:S01]  /*15560*/  STS.U16 [R132+UR9+0x14000], R17 ;  /* 0x0140001184007988 */ /* 0x0003e20008000409 */
[----:B------:R-:W-:-:S03]  /*15570*/  F2FP.F16.F32.PACK_AB R16, R142, R137 ;  /* 0x000000898e10723e */ /* 0x000fc600000000ff */
[----:B------:R0:W-:Y:S04]  /*15580*/  STS.U16 [R132+UR9+0x17c00], R0 ;  /* 0x017c000084007988 */ /* 0x0001e80008000409 */
[----:B------:R0:W-:Y:S01]  /*15590*/  STS.U16 [R132+UR9+0x13c00], R18 ;  /* 0x013c001284007988 */ /* 0x0001e20008000409 */
[----:B-1----:R-:W-:-:S03]  /*155a0*/  F2FP.F16.F32.PACK_AB R17, R136, R135 ;  /* 0x000000878811723e */ /* 0x002fc600000000ff */
[----:B------:R1:W-:Y:S01]  /*155b0*/  STS.U16 [R132+UR9+0x13800], R19 ;  /* 0x0138001384007988 */ /* 0x0003e20008000409 */
[----:B0-----:R-:W-:Y:S01]  /*155c0*/  IMAD.U32 R0, RZ, RZ, UR12 ;  /* 0x0000000cff007e24 */ /* 0x001fe2000f8e00ff */
[----:B------:R-:W-:Y:S02]  /*155d0*/  F2FP.F16.F32.PACK_AB R18, R134, R133 ;  /* 0x000000858612723e */ /* 0x000fe400000000ff */
[----:B-1----:R-:W-:Y:S02]  /*155e0*/  F2FP.F16.F32.PACK_AB R19, R147, R2 ;  /* 0x000000029313723e */ /* 0x002fe400000000ff */
[----:B------:R-:W-:Y:S01]  /*155f0*/  LOP3.LUT R194, R132, 0x20, RZ, 0x3c, !PT ;  /* 0x0000002084c27812 */ /* 0x000fe200078e3cff */
[----:B------:R-:W-:Y:S01]  /*15600*/  STS.U16 [R132+UR9+0x4c00], R46 ;  /* 0x004c002e84007988 */ /* 0x000fe20008000409 */
[----:B------:R-:W-:-:S03]  /*15610*/  IMAD.SHL.U32 R143, R143, 0x40, RZ ;  /* 0x000000408f8f7824 */ /* 0x000fc600078e00ff */
        /* <DEDUP_REMOVED lines=18> */
[----:B---3--:R-:W-:-:S03]  /*15740*/  F2FP.F16.F32.PACK_AB R13, R65, R140 ;  /* 0x0000008c410d723e */ /* 0x008fc600000000ff */
[----:B------:R0:W5:Y:S04]  /*15750*/  LDL.LU R140, [R1+0x1074] ;  /* 0x00107400018c7983 */ /* 0x0001680000300800 */
        /* <DEDUP_REMOVED lines=9> */
[----:B------:R-:W-:Y:S04]  /*157f0*/  STL [R1+0x790], R0 ;  /* 0x0007900001007387 */ /* 0x000fe80000100800 */
        /* <DEDUP_REMOVED lines=15> */
[----:B------:R3:W-:Y:S04]  /*158f0*/  STS.U16 [R132+UR9+0x17000], R5 ;  /* 0x0170000584007988 */ /* 0x0007e80008000409 */
[----:B------:R0:W-:Y:S04]  /*15900*/  STS.U16 [R132+UR9+0x17400], R4 ;  /* 0x0174000484007988 */ /* 0x0001e80008000409 */
[----:B------:R0:W-:Y:S01]  /*15910*/  STS.U16 [R132+UR9+0x17800], R3 ;  /* 0x0178000384007988 */ /* 0x0001e20008000409 */
[----:B--2---:R-:W-:-:S03]  /*15920*/  F2FP.F16.F32.PACK_AB R7, R53, R54 ;  /* 0x000000363507723e */ /* 0x004fc600000000ff */
[----:B------:R2:W-:Y:S01]  /*15930*/  STS.U16 [R194+UR9+0x100], R129 ;  /* 0x00010081c2007988 */ /* 0x0005e20008000409 */
[----:B-1----:R-:W-:-:S03]  /*15940*/  F2FP.F16.F32.PACK_AB R6, R51, R52 ;  /* 0x000000343306723e */ /* 0x002fc600000000ff */
[----:B------:R2:W-:Y:S01]  /*15950*/  STS.U16 [R194+UR9+0x500], R128 ;  /* 0x00050080c2007988 */ /* 0x0005e20008000409 */
[----:B------:R-:W-:-:S03]  /*15960*/  F2FP.F16.F32.PACK_AB R8, R55, R56 ;  /* 0x000000383708723e */ /* 0x000fc600000000ff */
[----:B------:R2:W-:Y:S01]  /*15970*/  STS.U16 [R194+UR9+0x900], R127 ;  /* 0x0009007fc2007988 */ /* 0x0005e20008000409 */
[----:B----4-:R-:W-:-:S03]  /*15980*/  F2FP.F16.F32.PACK_AB R9, R57, R58 ;  /* 0x0000003a3909723e */ /* 0x010fc600000000ff */
[----:B------:R2:W-:Y:S01]  /*15990*/  STS.U16 [R194+UR9+0xd00], R126 ;  /* 0x000d007ec2007988 */ /* 0x0005e20008000409 */
[----:B------:R-:W-:-:S03]  /*159a0*/  F2FP.F16.F32.PACK_AB R10, R59, R60 ;  /* 0x0000003c3b0a723e */ /* 0x000fc600000000ff */
[----:B------:R2:W-:Y:S01]  /*159b0*/  STS.U16 [R194+UR9+0x1100], R125 ;  /* 0x0011007dc2007988 */ /* 0x0005e20008000409 */
[----:B------:R-:W-:-:S03]  /*159c0*/  F2FP.F16.F32.PACK_AB R11, R61, R62 ;  /* 0x0000003e3d0b723e */ /* 0x000fc600000000ff */
[----:B------:R2:W-:Y:S01]  /*159d0*/  STS.U16 [R194+UR9+0x1500], R124 ;  /* 0x0015007cc2007988 */ /* 0x0005e20008000409 */
[----:B---3--:R-:W-:-:S03]  /*159e0*/  F2FP.F16.F32.PACK_AB R5, R49, R50 ;  /* 0x000000323105723e */ /* 0x008fc600000000ff */
[----:B------:R2:W-:Y:S01]  /*159f0*/  STS.U16 [R194+UR9+0x1900], R123 ;  /* 0x0019007bc2007988 */ /* 0x0005e20008000409 */
[----:B------:R-:W-:-:S03]  /*15a00*/  F2FP.F16.F32.PACK_AB R12, R63, R64 ;  /* 0x000000403f0c723e */ /* 0x000fc600000000ff */
[----:B------:R2:W-:Y:S01]  /*15a10*/  STS.U16 [R194+UR9+0x1d00], R122 ;  /* 0x001d007ac2007988 */ /* 0x0005e20008000409 */
[----:B0-----:R-:W-:-:S03]  /*15a20*/  F2FP.F16.F32.PACK_AB R4, R47, R48 ;  /* 0x000000302f04723e */ /* 0x001fc600000000ff */
[----:B------:R2:W-:Y:S01]  /*15a30*/  STS.U16 [R194+UR9+0x2100], R121 ;  /* 0x00210079c2007988 */ /* 0x0005e20008000409 */
[----:B------:R-:W-:-:S03]  /*15a40*/  VIADD R195, R143, 0x40 ;  /* 0x000000408fc37836 */ /* 0x000fc60000000000 */
[----:B------:R2:W-:Y:S01]  /*15a50*/  STS.U16 [R194+UR9+0x2500], R120 ;  /* 0x00250078c2007988 */ /* 0x0005e20008000409 */
[----:B------:R-:W-:-:S03]  /*15a60*/  LOP3.LUT R147, R132, 0x40, RZ, 0x3c, !PT ;  /* 0x0000004084937812 */ /* 0x000fc600078e3cff */
[----:B------:R2:W-:Y:S04]  /*15a70*/  STS.U16 [R194+UR9+0x2900], R119 ;  /* 0x00290077c2007988 */ /* 0x0005e80008000409 */
        /* <DEDUP_REMOVED lines=52> */
[----:B------:R2:W-:Y:S01]  /*15dc0*/  STS.U16 [R194+UR9+0x17d00], R66 ;  /* 0x017d0042c2007988 */ /* 0x0005e20008000409 */
[----:B------:R-:W-:Y:S05]  /*15dd0*/  @!P4 BRA `(.L_x_9) ;  /* 0x00000000000cc947 */ /* 0x000fea0003800000 */
[----:B------:R-:W-:-:S13]  /*15de0*/  R2UR UR12, R0 ;  /* 0x00000000000c72ca */ /* 0x000fda00000e0000 */
[----:B------:R0:W-:Y:S01]  /*15df0*/  STTM.16dp32bit_t0_t15.x16 tmem[UR12], R4 ;  /* 0x00000004000079ed */ /* 0x0001e20008a0000c */
[----:B------:R0:W-:Y:S02]  /*15e00*/  STTM.16dp32bit_t16_t31.x16 tmem[UR12+0x10], R4 ;  /* 0x00001004000079ed */ /* 0x0001e40008a2000c */
.L_x_9:
[----:B0-----:R-:W3:Y:S04]  /*15e10*/  LDL.LU R16, [R1+0x73c] ;  /* 0x00073c0001107983 */ /* 0x001ee80000300800 */
[----:B------:R-:W4:Y:S04]  /*15e20*/  LDL.LU R15, [R1+0x738] ;  /* 0x00073800010f7983 */ /* 0x000f280000300800 */
[----:B--2---:R-:W2:Y:S04]  /*15e30*/  LDL.LU R13, [R1+0x734] ;  /* 0x00073400010d7983 */ /* 0x004ea80000300800 */
[----:B------:R-:W2:Y:S04]  /*15e40*/  LDL.LU R12, [R1+0x730] ;  /* 0x00073000010c7983 */ /* 0x000ea80000300800 */
        /* <DEDUP_REMOVED lines=11> */
[----:B---3--:R-:W-:Y:S04]  /*15f00*/  STS.U16 [R147+UR9+0x200], R16 ;  /* 0x0002001093007988 */ /* 0x008fe80008000409 */
[----:B----4-:R-:W-:Y:S04]  /*15f10*/  STS.U16 [R147+UR9+0x600], R15 ;  /* 0x0006000f93007988 */ /* 0x010fe80008000409 */
[----:B--2---:R0:W-:Y:S04]  /*15f20*/  STS.U16 [R147+UR9+0xa00], R13 ;  /* 0x000a000d93007988 */ /* 0x0041e80008000409 */
[----:B------:R1:W-:Y:S04]  /*15f30*/  STS.U16 [R147+UR9+0xe00], R12 ;  /* 0x000e000c93007988 */ /* 0x0003e80008000409 */
[----:B------:R2:W-:Y:S04]  /*15f40*/  STS.U16 [R147+UR9+0x1200], R5 ;  /* 0x0012000593007988 */ /* 0x0005e80008000409 */
[----:B0-----:R-:W3:Y:S04]  /*15f50*/  LDL.LU R13, [R1+0x700] ;  /* 0x00070000010d7983 */ /* 0x001ee80000300800 */
        /* <DEDUP_REMOVED lines=19> */
[----:B------:R0:W-:Y:S04]  /*16090*/  STS.U16 [R147+UR9+0x2600], R11 ;  /* 0x0026000b93007988 */ /* 0x0001e80008000409 */
[----:B------:R-:W2:Y:S04]  /*160a0*/  LDL.LU R15, [R1+0x6bc] ;  /* 0x0006bc00010f7983 */ /* 0x000ea80000300800 */
[----:B------:R1:W-:Y:S04]  /*160b0*/  STS.U16 [R147+UR9+0x2a00], R10 ;  /* 0x002a000a93007988 */ /* 0x0003e80008000409 */
[----:B0-----:R-:W2:Y:S04]  /*160c0*/  LDL.LU R11, [R1+0x6b8] ;  /* 0x0006b800010b7983 */ /* 0x001ea80000300800 */
[----:B------:R0:W-:Y:S04]  /*160d0*/  STS.U16 [R147+UR9+0x2e00], R9 ;  /* 0x002e000993007988 */ /* 0x0001e80008000409 */
[----:B-1----:R-:W2:Y:S04]  /*160e0*/  LDL.LU R10, [R1+0x6b4] ;  /* 0x0006b400010a7983 */ /* 0x002ea80000300800 */
        /* <DEDUP_REMOVED lines=8> */
[----:B0-----:R-:W2:Y:S04]  /*16170*/  LDL.LU R14, [R1+0x6a0] ;  /* 0x0006a000010e7983 */ /* 0x001ea80000300800 */
[----:B---3--:R0:W-:Y:S04]  /*16180*/  STS.U16 [R147+UR9+0x3e00], R13 ;  /* 0x003e000d93007988 */ /* 0x0081e80008000409 */
[----:B----4-:R1:W-:Y:S04]  /*16190*/  STS.U16 [R147+UR9+0x4200], R12 ;  /* 0x0042000c93007988 */ /* 0x0103e80008000409 */
[----:B--2---:R2:W-:Y:S04]  /*161a0*/  STS.U16 [R147+UR9+0x4600], R5 ;  /* 0x0046000593007988 */ /* 0x0045e80008000409 */
[----:B0-----:R-:W3:Y:S04]  /*161b0*/  LDL.LU R13, [R1+0x69c] ;  /* 0x00069c00010d7983 */ /* 0x001ee80000300800 */
[----:B-1----:R-:W4:Y:S04]  /*161c0*/  LDL.LU R12, [R1+0x698] ;  /* 0x00069800010c7983 */ /* 0x002f280000300800 */
[----:B--2---:R-:W2:Y:S04]  /*161d0*/  LDL.LU R5, [R1+0x694] ;  /* 0x0006940001057983 */ /* 0x004ea80000300800 */
[----:B------:R0:W-:Y:S04]  /*161e0*/  STS.U16 [R147+UR9+0x4a00], R4 ;  /* 0x004a000493007988 */ /* 0x0001e80008000409 */
[----:B0-----:R-:W3:Y:S04]  /*161f0*/  LDL.LU R4, [R1+0x690] ;  /* 0x0006900001047983 */ /* 0x001ee80000300800 */
[----:B------:R0:W-:Y:S04]  /*16200*/  STS.U16 [R147+UR9+0x4e00], R3 ;  /* 0x004e000393007988 */ /* 0x0001e80008000409 */
[----:B0-----:R-:W4:Y:S04]  /*16210*/  LDL.LU R3, [R1+0x68c] ;  /* 0x00068c0001037983 */ /* 0x001f280000300800 */
[----:B------:R0:W-:Y:S04]  /*16220*/  STS.U16 [R147+UR9+0x5200], R0 ;  /* 0x0052000093007988 */ /* 0x0001e80008000409 */
[----:B0-----:R-:W4:Y:S04]  /*16230*/  LDL.LU R0, [R1+0x688] ;  /* 0x0006880001007983 */ /* 0x001f280000300800 */
[----:B------:R0:W-:Y:S04]  /*16240*/  STS.U16 [R147+UR9+0x10600], R11 ;  /* 0x0106000b93007988 */ /* 0x0001e80008000409 */
[----:B------:R1:W-:Y:S04]  /*16250*/  STS.U16 [R147+UR9+0x10a00], R10 ;  /* 0x010a000a93007988 */ /* 0x0003e80008000409 */
[----:B0-----:R-:W4:Y:S04]  /*16260*/  LDL.LU R11, [R1+0x75c] ;  /* 0x00075c00010b7983 */ /* 0x001f280000300800 */
[----:B------:R0:W-:Y:S04]  /*16270*/  STS.U16 [R147+UR9+0x10e00], R9 ;  /* 0x010e000993007988 */ /* 0x0001e80008000409 */
[----:B-1----:R-:W4:Y:S04]  /*16280*/  LDL.LU R10, [R1+0x754] ;  /* 0x00075400010a7983 */ /* 0x002f280000300800 */
[----:B------:R1:W-:Y:S04]  /*16290*/  STS.U16 [R147+UR9+0x11200], R8 ;  /* 0x0112000893007988 */ /* 0x0003e80008000409 */
[----:B0-----:R-:W4:Y:S04]  /*162a0*/  LDL.LU R9, [R1+0x74c] ;  /* 0x00074c0001097983 */ /* 0x001f280000300800 */
[----:B------:R0:W-:Y:S04]  /*162b0*/  STS.U16 [R147+UR9+0x11600], R7 ;  /* 0x0116000793007988 */ /* 0x0001e80008000409 */
[----:B-1----:R-:W4:Y:S04]  /*162c0*/  LDL.LU R8, [R1+0x744] ;  /* 0x0007440001087983 */ /* 0x002f280000300800 */
[----:B------:R1:W-:Y:S04]  /*162d0*/  STS.U16 [R147+UR9+0x11a00], R6 ;  /* 0x011a000693007988 */ /* 0x0003e80008000409 */
[----:B0-----:R-:W4:Y:S04]  /*162e0*/  LDL.LU R7, [R1+0x860] ;  /* 0x0008600001077983 */ /* 0x001f280000300800 */
[----:B-1----:R-:W4:Y:S04]  /*162f0*/  LDL.LU R6, [R1+0x85c] ;  /* 0x00085c0001067983 */ /* 0x002f280000300800 */
[----:B--2---:R0:W-:Y:S04]  /*16300*/  STS.U16 [R147+UR9+0x12a00], R5 ;  /* 0x012a000593007988 */ /* 0x0041e80008000409 */
[----:B0-----:R-:W2:Y:S04]  /*16310*/  LDL.LU R5, [R1+0x858] ;  /* 0x0008580001057983 */ /* 0x001ea80000300800 */
[----:B---3--:R0:W-:Y:S04]  /*16320*/  STS.U16 [R147+UR9+0x12e00], R4 ;  /* 0x012e000493007988 */ /* 0x0081e80008000409 */
[----:B0-----:R-:W3:Y:S04]  /*16330*/  LDL.LU R4, [R1+0x854] ;  /* 0x0008540001047983 */ /* 0x001ee80000300800 */
[----:B----4-:R0:W-:Y:S04]  /*16340*/  STS.U16 [R147+UR9+0x13200], R3 ;  /* 0x0132000393007988 */ /* 0x0101e80008000409 */
[----:B------:R1:W-:Y:S04]  /*16350*/  STS.U16 [R147+UR9+0x5600], R26 ;  /* 0x0056001a93007988 */ /* 0x0003e80008000409 */
[----:B0-----:R-:W4:Y:S04]  /*16360*/  LDL.LU R3, [R1+0x850] ;  /* 0x0008500001037983 */ /* 0x001f280000300800 */
[----:B------:R-:W4:Y:S04]  /*16370*/  LDL.LU R30, [R1+0x84c] ;  /* 0x00084c00011e7983 */ /* 0x000f280000300800 */
[----:B------:R-:W4:Y:S04]  /*16380*/  LDL.LU R29, [R1+0x848] ;  /* 0x00084800011d7983 */ /* 0x000f280000300800 */
[----:B------:R-:W4:Y:S04]  /*16390*/  LDL.LU R28, [R1+0x844] ;  /* 0x00084400011c7983 */ /* 0x000f280000300800 */
[----:B------:R-:W4:Y:S04]  /*163a0*/  LDL.LU R27, [R1+0x840] ;  /* 0x00084000011b7983 */ /* 0x000f280000300800 */
[----:B------:R0:W-:Y:S04]  /*163b0*/  STS.U16 [R147+UR9+0x5a00], R25 ;  /* 0x005a001993007988 */ /* 0x0001e80008000409 */
[----:B-1----:R-:W4:Y:S04]  /*163c0*/  LDL.LU R26, [R1+0x83c] ;  /* 0x00083c00011a7983 */ /* 0x002f280000300800 */
[----:B------:R1:W-:Y:S04]  /*163d0*/  STS.U16 [R147+UR9+0x5e00], R24 ;  /* 0x005e001893007988 */ /* 0x0003e80008000409 */
[----:B0-----:R-:W4:Y:S04]  /*163e0*/  LDL.LU R25, [R1+0x838] ;  /* 0x0008380001197983 */ /* 0x001f280000300800 */
[----:B------:R0:W-:Y:S04]  /*163f0*/  STS.U16 [R147+UR9+0x6200], R23 ;  /* 0x0062001793007988 */ /* 0x0001e80008000409 */
[----:B-1----:R-:W4:Y:S04]  /*16400*/  LDL.LU R24, [R1+0x834] ;  /* 0x0008340001187983 */ /* 0x002f280000300800 */
[----:B------:R-:W-:Y:S04]  /*16410*/  STS.U16 [R147+UR9+0x6600], R22 ;  /* 0x0066001693007988 */ /* 0x000fe80008000409 */
[----:B------:R1:W-:Y:S04]  /*16420*/  STS.U16 [R147+UR9+0x13600], R0 ;  /* 0x0136000093007988 */ /* 0x0003e80008000409 */
[----:B0-----:R-:W4:Y:S04]  /*16430*/  LDL.LU R23, [R1+0x830] ;  /* 0x0008300001177983 */ /* 0x001f280000300800 */
[----:B------:R0:W-:Y:S01]  /*16440*/  STS.U16 [R147+UR9+0x6a00], R21 ;  /* 0x006a001593007988 */ /* 0x0001e20008000409 */
[----:B-1----:R-:W-:-:S03]  /*16450*/  LOP3.LUT R0, R132, 0x60, RZ, 0x3c, !PT ;  /* 0x0000006084007812 */ /* 0x002fc600078e3cff */
[----:B------:R-:W4:Y:S04]  /*16460*/  LDL.LU R22, [R1+0x82c] ;  /* 0x00082c0001167983 */ /* 0x000f280000300800 */
[----:B------:R1:W-:Y:S04]  /*16470*/  STS.U16 [R147+UR9+0x6e00], R20 ;  /* 0x006e001493007988 */ /* 0x0003e80008000409 */
[----:B0-----:R-:W4:Y:S04]  /*16480*/  LDL.LU R21, [R1+0x828] ;  /* 0x0008280001157983 */ /* 0x001f280000300800 */
[----:B------:R0:W-:Y:S04]  /*16490*/  STS.U16 [R147+UR9+0x7200], R19 ;  /* 0x0072001393007988 */ /* 0x0001e80008000409 */
[----:B-1----:R-:W4:Y:S04]  /*164a0*/  LDL.LU R20, [R1+0x824] ;  /* 0x0008240001147983 */ /* 0x002f280000300800 */
[----:B------:R1:W-:Y:S04]  /*164b0*/  STS.U16 [R147+UR9+0x7600], R18 ;  /* 0x0076001293007988 */ /* 0x0003e80008000409 */
[----:B0-----:R-:W4:Y:S04]  /*164c0*/  LDL.LU R19, [R1+0x820] ;  /* 0x0008200001137983 */ /* 0x001f280000300800 */
        /* <DEDUP_REMOVED lines=24> */
[----:B-1----:R-:W4:Y:S04]  /*16650*/  LDL.LU R18, [R1+0x81c] ;  /* 0x00081c0001127983 */ /* 0x002f280000300800 */
[----:B------:R1:W-:Y:S04]  /*16660*/  STS.U16 [R0+UR9+0x700], R6 ;  /* 0x0007000600007988 */ /* 0x0003e80008000409 */
[----:B0-----:R-:W4:Y:S04]  /*16670*/  LDL.LU R17, [R1+0x818] ;  /* 0x0008180001117983 */ /* 0x001f280000300800 */
[----:B-1----:R-:W4:Y:S04]  /*16680*/  LDL.LU R6, [R1+0x814] ;  /* 0x0008140001067983 */ /* 0x002f280000300800 */
[----:B------:R-:W4:Y:S04]  /*16690*/  LDL.LU R16, [R1+0x810] ;  /* 0x0008100001107983 */ /* 0x000f280000300800 */
[----:B------:R-:W4:Y:S04]  /*166a0*/  LDL.LU R15, [R1+0x80c] ;  /* 0x00080c00010f7983 */ /* 0x000f280000300800 */
[----:B--2---:R0:W-:Y:S04]  /*166b0*/  STS.U16 [R0+UR9+0xb00], R5 ;  /* 0x000b000500007988 */ /* 0x0041e80008000409 */
[----:B0-----:R-:W2:Y:S04]  /*166c0*/  LDL.LU R5, [R1+0x808] ;  /* 0x0008080001057983 */ /* 0x001ea80000300800 */
[----:B------:R-:W2:Y:S04]  /*166d0*/  LDL.LU R14, [R1+0x804] ;  /* 0x00080400010e7983 */ /* 0x000ea80000300800 */
[----:B---3--:R0:W-:Y:S04]  /*166e0*/  STS.U16 [R0+UR9+0xf00], R4 ;  /* 0x000f000400007988 */ /* 0x0081e80008000409 */
[----:B------:R-:W3:Y:S04]  /*166f0*/  LDL.LU R13, [R1+0x800] ;  /* 0x00080000010d7983 */ /* 0x000ee80000300800 */
[----:B0-----:R-:W3:Y:S04]  /*16700*/  LDL.LU R4, [R1+0x7fc] ;  /* 0x0007fc0001047983 */ /* 0x001ee80000300800 */
[----:B------:R-:W3:Y:S04]  /*16710*/  LDL.LU R12, [R1+0x7f8] ;  /* 0x0007f800010c7983 */ /* 0x000ee80000300800 */
[----:B------:R-:W3:Y:S04]  /*16720*/  LDL.LU R11, [R1+0x7f4] ;  /* 0x0007f400010b7983 */ /* 0x000ee80000300800 */
[----:B------:R-:W3:Y:S04]  /*16730*/  LDL.LU R10, [R1+0x7f0] ;  /* 0x0007f000010a7983 */ /* 0x000ee80000300800 */
[----:B------:R-:W3:Y:S04]  /*16740*/  LDL.LU R9, [R1+0x7ec] ;  /* 0x0007ec0001097983 */ /* 0x000ee80000300800 */
[----:B------:R0:W-:Y:S04]  /*16750*/  STS.U16 [R0+UR9+0x300], R7 ;  /* 0x0003000700007988 */ /* 0x0001e80008000409 */
[----:B------:R-:W3:Y:S04]  /*16760*/  LDL.LU R8, [R1+0x7e8] ;  /* 0x0007e80001087983 */ /* 0x000ee80000300800 */
[----:B----4-:R1:W-:Y:S04]  /*16770*/  STS.U16 [R0+UR9+0x1300], R3 ;  /* 0x0013000300007988 */ /* 0x0103e80008000409 */
[----:B0-----:R-:W4:Y:S04]  /*16780*/  LDL.LU R7, [R1+0x7e4] ;  /* 0x0007e40001077983 */ /* 0x001f280000300800 */
[----:B-1----:R-:W4:Y:S04]  /*16790*/  LDL.LU R3, [R1+0x7e0] ;  /* 0x0007e00001037983 */ /* 0x002f280000300800 */
[----:B------:R0:W-:Y:S04]  /*167a0*/  STS.U16 [R0+UR9+0x4f00], R6 ;  /* 0x004f000600007988 */ /* 0x0001e80008000409 */
[----:B0-----:R-:W4:Y:S04]  /*167b0*/  LDL.LU R6, [R1+0x7dc] ;  /* 0x0007dc0001067983 */ /* 0x001f280000300800 */
[----:B--2---:R0:W-:Y:S04]  /*167c0*/  STS.U16 [R0+UR9+0x5b00], R5 ;  /* 0x005b000500007988 */ /* 0x0041e80008000409 */
[----:B0-----:R-:W2:Y:S04]  /*167d0*/  LDL.LU R5, [R1+0x7d8] ;  /* 0x0007d80001057983 */ /* 0x001ea80000300800 */
[----:B---3--:R0:W-:Y:S04]  /*167e0*/  STS.U16 [R0+UR9+0x6700], R4 ;  /* 0x0067000400007988 */ /* 0x0081e80008000409 */
[----:B0-----:R-:W3:Y:S04]  /*167f0*/  LDL.LU R4, [R1+0x7d4] ;  /* 0x0007d40001047983 */ /* 0x001ee80000300800 */
[----:B------:R0:W-:Y:S04]  /*16800*/  STS.U16 [R0+UR9+0x1700], R30 ;  /* 0x0017001e00007988 */ /* 0x0001e80008000409 */
[----:B------:R1:W-:Y:S04]  /*16810*/  STS.U16 [R0+UR9+0x1b00], R29 ;  /* 0x001b001d00007988 */ /* 0x0003e80008000409 */
[----:B------:R1:W-:Y:S04]  /*16820*/  STS.U16 [R0+UR9+0x1f00], R28 ;  /* 0x001f001c00007988 */ /* 0x0003e80008000409 */
[----:B0-----:R-:W3:Y:S04]  /*16830*/  LDL.LU R30, [R1+0x7d0] ;  /* 0x0007d000011e7983 */ /* 0x001ee80000300800 */
[----:B-1----:R-:W3:Y:S04]  /*16840*/  LDL.LU R29, [R1+0x7cc] ;  /* 0x0007cc00011d7983 */ /* 0x002ee80000300800 */
[----:B------:R0:W-:Y:S04]  /*16850*/  STS.U16 [R0+UR9+0x2300], R27 ;  /* 0x0023001b00007988 */ /* 0x0001e80008000409 */
[----:B------:R-:W3:Y:S04]  /*16860*/  LDL.LU R28, [R1+0x7c8] ;  /* 0x0007c800011c7983 */ /* 0x000ee80000300800 */
[----:B------:R1:W-:Y:S04]  /*16870*/  STS.U16 [R0+UR9+0x2700], R26 ;  /* 0x0027001a00007988 */ /* 0x0003e80008000409 */
[----:B0-----:R-:W3:Y:S04]  /*16880*/  LDL.LU R27, [R1+0x7c4] ;  /* 0x0007c400011b7983 */ /* 0x001ee80000300800 */
[----:B------:R0:W-:Y:S04]  /*16890*/  STS.U16 [R0+UR9+0x2b00], R25 ;  /* 0x002b001900007988 */ /* 0x0001e80008000409 */
[----:B-1----:R-:W3:Y:S04]  /*168a0*/  LDL.LU R26, [R1+0x7c0] ;  /* 0x0007c000011a7983 */ /* 0x002ee80000300800 */
        /* <DEDUP_REMOVED lines=16> */
[----:B----4-:R1:W-:Y:S04]  /*169b0*/  STS.U16 [R0+UR9+0x10300], R3 ;  /* 0x0103000300007988 */ /* 0x0103e80008000409 */
        /* <DEDUP_REMOVED lines=23> */
[----:B0-----:R-:W4:Y:S04]  /*16b30*/  LDL.LU R6, [R1+0x750] ;  /* 0x0007500001067983 */ /* 0x001f280000300800 */
[----:B--2---:R0:W-:Y:S04]  /*16b40*/  STS.U16 [R0+UR9+0x10b00], R5 ;  /* 0x010b000500007988 */ /* 0x0041e80008000409 */
[----:B0-----:R-:W2:Y:S04]  /*16b50*/  LDL.LU R5, [R1+0x748] ;  /* 0x0007480001057983 */ /* 0x001ea80000300800 */
[----:B---3--:R0:W-:Y:S04]  /*16b60*/  STS.U16 [R0+UR9+0x10f00], R4 ;  /* 0x010f000400007988 */ /* 0x0081e80008000409 */
[----:B0-----:R-:W3:Y:S04]  /*16b70*/  LDL.LU R4, [R1+0x740] ;  /* 0x0007400001047983 */ /* 0x001ee80000300800 */
        /* <DEDUP_REMOVED lines=26> */
[----:B0-----:R-:W-:-:S04]  /*16d20*/  FADD R3, -R138, -INF ;  /* 0xff8000008a037421 */ /* 0x001fc80000000100 */
[----:B------:R-:W-:-:S04]  /*16d30*/  FMUL R3, R3, 1.4426950216293334961 ;  /* 0x3fb8aa3b03037820 */ /* 0x000fc80000400000 */
[----:B------:R0:W1:Y:S01]  /*16d40*/  MUFU.EX2 R145, R3 ;  /* 0x0000000300917308 */ /* 0x0000620000000800 */
[----:B--2---:R-:W-:Y:S04]  /*16d50*/  STS.U16 [R0+UR9+0x17b00], R5 ;  /* 0x017b000500007988 */ /* 0x004fe80008000409 */
[----:B---3--:R2:W-:Y:S01]  /*16d60*/  STS.U16 [R0+UR9+0x17f00], R4 ;  /* 0x017f000400007988 */ /* 0x0085e20008000409 */
[----:B------:R-:W3:Y:S02]  /*16d70*/  FENCE.VIEW.ASYNC.T ;  /* 0x00000000000073c6 */ /* 0x000ee40000000200 */
[----:B---3--:R-:W-:Y:S06]  /*16d80*/  BAR.SYNC.DEFER_BLOCKING 0x0 ;  /* 0x0000000000007b1d */ /* 0x008fec0000010000 */
[----:B--2---:R-:W2:Y:S01]  /*16d90*/  LDTM.x128 R4, tmem[UR6] ;  /* 0x00000006000479ee */ /* 0x004ea200083c0000 */
[----:B------:R-:W-:Y:S01]  /*16da0*/  NOP ;  /* 0x0000000000007918 */ /* 0x000fe20000000000 */
[----:B01----:R-:W-:Y:S05]  /*16db0*/  @!P4 BRA `(.L_x_10) ;  /* 0x000000080010c947 */ /* 0x003fea0003800000 */
[----:B------:R-:W-:-:S04]  /*16dc0*/  FADD R0, -R138, -INF ;  /* 0xff8000008a007421 */ /* 0x000fc80000000100 */
[----:B------:R-:W-:-:S06]  /*16dd0*/  FMUL R0, R0, 1.4426950216293334961 ;  /* 0x3fb8aa3b00007820 */ /* 0x000fcc0000400000 */
[----:B------:R-:W0:Y:S02]  /*16de0*/  MUFU.EX2 R0, R0 ;  /* 0x0000000000007308 */ /* 0x000e240000000800 */
[C---:B0-2---:R-:W-:Y:S01]  /*16df0*/  FMUL R4, R0.reuse, R4 ;  /* 0x0000000400047220 */ /* 0x045fe20000400000 */
[C---:B------:R-:W-:Y:S01]  /*16e00*/  FMUL R5, R0.reuse, R5 ;  /* 0x0000000500057220 */ /* 0x040fe20000400000 */
        /* <DEDUP_REMOVED lines=125> */
[----:B------:R-:W-:-:S04]  /*175e0*/  FMUL R131, R0, R131 ;  /* 0x0000008300837220 */ /* 0x000fc80000400000 */
[----:B------:R0:W-:Y:S03]  /*175f0*/  STTM.x128 tmem[UR6], R4 ;  /* 0x00000004000079ed */ /* 0x0001e600083c0006 */
.L_x_10:
[----:B--2---:R-:W1:Y:S02]  /*17600*/  FENCE.VIEW.ASYNC.T ;  /* 0x00000000000073c6 */ /* 0x004e640000000200 */
[----:B-1----:R-:W-:Y:S01]  /*17610*/  BAR.SYNC.DEFER_BLOCKING 0x0 ;  /* 0x0000000000007b1d */ /* 0x002fe20000010000 */
[----:B0-----:R-:W-:-:S05]  /*17620*/  VIADD R17, R143, 0xffffffc0 ;  /* 0xffffffc08f117836 */ /* 0x001fca0000000000 */
[----:B------:R0:W-:Y:S06]  /*17630*/  MEMBAR.ALL.CTA ;  /* 0x0000000000007992 */ /* 0x0001ec0000008000 */
[----:B0-----:R-:W0:Y:S02]  /*17640*/  FENCE.VIEW.ASYNC.S ;  /* 0x00000000000073c6 */ /* 0x001e240000000000 */
[----:B0-----:R-:W-:Y:S06]  /*17650*/  BAR.SYNC.DEFER_BLOCKING 0x0 ;  /* 0x0000000000007b1d */ /* 0x001fec0000010000 */
[----:B------:R-:W-:Y:S05]  /*17660*/  @!P5 BRA `(.L_x_11) ;  /* 0x00000008001cd947 */ /* 0x000fea0003800000 */
[----:B------:R-:W-:Y:S02]  /*17670*/  IMAD.U32 R0, RZ, RZ, UR9 ;  /* 0x00000009ff007e24 */ /* 0x000fe4000f8e00ff */
[----:B------:R-:W-:Y:S02]  /*17680*/  HFMA2 R143, -RZ, RZ, 0, 0 ;  /* 0x00000000ff8f7431 */ /* 0x000fe400000001ff */
[----:B------:R-:W-:Y:S01]  /*17690*/  IMAD.MOV.U32 R3, RZ, RZ, RZ ;  /* 0x000000ffff037224 */ /* 0x000fe200078e00ff */
[----:B------:R-:W-:Y:S01]  /*176a0*/  UIADD3 UR66, UPT, UPT, UR8, 0x188, URZ ;  /* 0x0000018808427890 */ /* 0x000fe2000fffe0ff */
[----:B------:R-:W-:Y:S01]  /*176b0*/  SHF.R.U32.HI R0, RZ, 0x4, R0 ;  /* 0x00000004ff007819 */ /* 0x000fe20000011600 */
[----:B------:R-:W-:Y:S02]  /*176c0*/  UIADD3 UR74, UPT, UPT, UR8, 0x190, URZ ;  /* 0x00000190084a7890 */ /* 0x000fe4000fffe0ff */
[----:B------:R-:W-:Y:S01]  /*176d0*/  UIADD3 UR73, UPT, UPT, UR8, 0x198, URZ ;  /* 0x0000019808497890 */ /* 0x000fe2000fffe0ff */
[----:B------:R-:W-:Y:S01]  /*176e0*/  SGXT.U32 R0, R0, 0xe ;  /* 0x0000000e0000781a */ /* 0x000fe20000000000 */
[----:B------:R-:W-:Y:S01]  /*176f0*/  UIADD3 UR14, UPT, UPT, UR8, 0x1a0, URZ ;  /* 0x000001a0080e7890 */ /* 0x000fe2000fffe0ff */
[----:B------:R-:W-:-:S02]  /*17700*/  UMOV UR48, 0x0 ;  /* 0x0000000000307882 */ /* 0x000fc40000000000 */
[C---:B------:R-:W-:Y:S01]  /*17710*/  R2UR UR12, R0.reuse ;  /* 0x00000000000c72ca */ /* 0x040fe200000e0000 */
[----:B------:R-:W-:Y:S01]  /*17720*/  UMOV UR49, 0x4400010 ;  /* 0x0440001000317882 */ /* 0x000fe20000000000 */
[----:B------:R-:W-:Y:S01]  /*17730*/  IADD3 R0, P5, PT, R0, 0x2, RZ ;  /* 0x0000000200007810 */ /* 0x000fe20007fbe0ff */
[----:B------:R-:W-:Y:S01]  /*17740*/  UIADD3 UR13, UPT, UPT, UR8, 0x1a8, URZ ;  /* 0x000001a8080d7890 */ /* 0x000fe2000fffe0ff */
[----:B------:R-:W-:Y:S02]  /*17750*/  UMOV UR44, 0x0 ;  /* 0x00000000002c7882 */ /* 0x000fe40000000000 */
[----:B------:R-:W-:Y:S01]  /*17760*/  IADD3.X R3, PT, PT, R3, 0x40004040, RZ, P5, !PT ;  /* 0x4000404003037810 */ /* 0x000fe20002ffe4ff */
[----:B------:R-:W-:Y:S01]  /*17770*/  UMOV UR45, 0x4400010 ;  /* 0x04400010002d7882 */ /* 0x000fe20000000000 */
[C---:B------:R-:W-:Y:S01]  /*17780*/  IADD3 R6, P5, PT, R0.reuse, 0x2, RZ ;  /* 0x0000000200067810 */ /* 0x040fe20007fbe0ff */
[----:B------:R-:W-:Y:S01]  /*17790*/  UIADD3 UR68, UPT, UPT, UR8, 0x1b0, URZ ;  /* 0x000001b008447890 */ /* 0x000fe2000fffe0ff */
[C---:B------:R-:W-:Y:S01]  /*177a0*/  R2UR UR50, R0.reuse ;  /* 0x00000000003272ca */ /* 0x040fe200000e0000 */
[----:B------:R-:W-:Y:S01]  /*177b0*/  UMOV UR34, 0x0 ;  /* 0x0000000000227882 */ /* 0x000fe20000000000 */
[----:B------:R-:W-:Y:S01]  /*177c0*/  IADD3.X R9, PT, PT, R3, RZ, RZ, P5, !PT ;  /* 0x000000ff03097210 */ /* 0x000fe20002ffe4ff */
[----:B------:R-:W-:Y:S01]  /*177d0*/  IMAD.U32 R4, RZ, RZ, UR12 ;  /* 0x0000000cff047e24 */ /* 0x000fe2000f8e00ff */
[----:B------:R-:W-:Y:S01]  /*177e0*/  IADD3 R8, P5, PT, R0, 0x4, RZ ;  /* 0x0000000400087810 */ /* 0x000fe20007fbe0ff */
[----:B------:R-:W-:Y:S01]  /*177f0*/  UMOV UR35, 0x4400010 ;  /* 0x0440001000237882 */ /* 0x000fe20000000000 */
[----:B------:R-:W-:Y:S01]  /*17800*/  R2UR UR38, R6 ;  /* 0x00000000062672ca */ /* 0x000fe200000e0000 */
[----:B------:R-:W-:Y:S01]  /*17810*/  UIADD3 UR63, UPT, UPT, UR8, 0x1b8, URZ ;  /* 0x000001b8083f7890 */ /* 0x000fe2000fffe0ff */
[----:B------:R-:W-:Y:S01]  /*17820*/  R2UR UR39, R9 ;  /* 0x00000000092772ca */ /* 0x000fe200000e0000 */
[--C-:B------:R-:W-:Y:S01]  /*17830*/  IMAD.X R10, RZ, RZ, R3.reuse, P5 ;  /* 0x000000ffff0a7224 */ /* 0x100fe200028e0603 */
[----:B------:R-:W-:Y:S01]  /*17840*/  IADD3 R7, P5, PT, R0, 0x7fe, RZ ;  /* 0x000007fe00077810 */ /* 0x000fe20007fbe0ff */
[----:B------:R-:W-:Y:S01]  /*17850*/  UMOV UR28, 0x0 ;  /* 0x00000000001c7882 */ /* 0x000fe20000000000 */
[----:B------:R-:W-:Y:S01]  /*17860*/  R2UR UR32, R8 ;  /* 0x00000000082072ca */ /* 0x000fe200000e0000 */
[----:B------:R-:W-:Y:S01]  /*17870*/  UMOV UR29, 0x4400010 ;  /* 0x04400010001d7882 */ /* 0x000fe20000000000 */
[----:B------:R-:W-:Y:S01]  /*17880*/  R2UR UR22, R7 ;  /* 0x00000000071672ca */ /* 0x000fe200000e0000 */
[----:B------:R-:W-:Y:S01]  /*17890*/  IMAD.X R13, RZ, RZ, R3, P5 ;  /* 0x000000ffff0d7224 */ /* 0x000fe200028e0603 */
[----:B------:R-:W-:-:S02]  /*178a0*/  ELECT P5, URZ, PT ;  /* 0x0000000000ff782f */ /* 0x000fc400038a0000 */
[----:B------:R-:W-:Y:S01]  /*178b0*/  R2UR UR51, R3 ;  /* 0x00000000033372ca */ /* 0x000fe200000e0000 */
[----:B------:R-:W-:Y:S01]  /*178c0*/  UIADD3 UR62, UPT, UPT, UR8, 0x100000, URZ ;  /* 0x00100000083e7890 */ /* 0x000fe2000fffe0ff */
[----:B------:R-:W-:Y:S01]  /*178d0*/  R2UR UR33, R10 ;  /* 0x000000000a2172ca */ /* 0x000fe200000e0000 */
[----:B------:R-:W-:Y:S01]  /*178e0*/  UMOV UR26, 0x0 ;  /* 0x00000000001a7882 */ /* 0x000fe20000000000 */
[----:B------:R-:W-:Y:S01]  /*178f0*/  R2UR UR23, R13 ;  /* 0x000000000d1772ca */ /* 0x000fe200000e0000 */
[----:B------:R-:W-:Y:S01]  /*17900*/  UMOV UR27, 0x4400010 ;  /* 0x04400010001b7882 */ /* 0x000fe20000000000 */
[----:B------:R-:W-:Y:S02]  /*17910*/  UIADD3 UR17, UPT, UPT, UR8, 0x100000, URZ ;  /* 0x0010000008117890 */ /* 0x000fe4000fffe0ff */
[----:B------:R-:W-:Y:S02]  /*17920*/  UIADD3 UR16, UPT, UPT, UR8, 0x188, URZ ;  /* 0x0000018808107890 */ /* 0x000fe4000fffe0ff */
[----:B------:R-:W-:Y:S01]  /*17930*/  UIADD3 UR15, UPT, UPT, UR8, 0x100000, URZ ;  /* 0x00100000080f7890 */ /* 0x000fe2000fffe0ff */
[----:B------:R-:W-:Y:S01]  /*17940*/  @P5 IMAD.MOV.U32 R5, RZ, RZ, 0x40004040 ;  /* 0x40004040ff055424 */ /* 0x000fe200078e00ff */
[----:B------:R-:W-:Y:S01]  /*17950*/  @P5 R2UR UR54, R4 ;  /* 0x00000000043652ca */ /* 0x000fe200000e0000 */
[----:B------:R-:W-:-:S02]  /*17960*/  UIADD3 UR72, UPT, UPT, UR8, 0x190, URZ ;  /* 0x0000019008487890 */ /* 0x000fc4000fffe0ff */
[----:B------:R-:W-:Y:S01]  /*17970*/  UIADD3 UR69, UPT, UPT, UR8, 0x100000, URZ ;  /* 0x0010000008457890 */ /* 0x000fe2000fffe0ff */
[----:B------:R-:W-:Y:S01]  /*17980*/  @P5 R2UR UR55, R5 ;  /* 0x00000000053752ca */ /* 0x000fe200000e0000 */
[----:B------:R-:W-:Y:S01]  /*17990*/  UIADD3 UR75, UPT, UPT, UR8, 0x198, URZ ;  /* 0x00000198084b7890 */ /* 0x000fe2000fffe0ff */
[C---:B------:R-:W-:Y:S01]  /*179a0*/  IADD3 R5, P6, PT, R0.reuse, 0x800, RZ ;  /* 0x0000080000057810 */ /* 0x040fe20007fde0ff */
[----:B------:R-:W-:Y:S02]  /*179b0*/  UIADD3 UR76, UPT, UPT, UR8, 0x100000, URZ ;  /* 0x00100000084c7890 */ /* 0x000fe4000fffe0ff */
[----:B------:R-:W-:Y:S01]  /*179c0*/  UIADD3 UR77, UPT, UPT, UR8, 0x1a0, URZ ;  /* 0x000001a0084d7890 */ /* 0x000fe2000fffe0ff */
[----:B------:R-:W-:Y:S01]  /*179d0*/  R2UR UR18, R5 ;  /* 0x00000000051272ca */ /* 0x000fe200000e0000 */
[--C-:B------:R-:W-:Y:S01]  /*179e0*/  IMAD.X R12, RZ, RZ, R3.reuse, P6 ;  /* 0x000000ffff0c7224 */ /* 0x100fe200030e0603 */
[----:B------:R-:W-:Y:S01]  /*179f0*/  IADD3 R4, P6, PT, R0, 0x802, RZ ;  /* 0x0000080200047810 */ /* 0x000fe20007fde0ff */
[----:B------:R-:W-:Y:S01]  /*17a00*/  UMOV UR60, 0x0 ;  /* 0x00000000003c7882 */ /* 0x000fe20000000000 */
[----:B------:R-:W-:Y:S01]  /*17a10*/  UMOV UR61, 0x4400010 ;  /* 0x04400010003d7882 */ /* 0x000fe20000000000 */
[----:B------:R-:W-:Y:S01]  /*17a20*/  UMOV UR64, 0x0 ;  /* 0x0000000000407882 */ /* 0x000fe20000000000 */
[----:B------:R-:W-:Y:S01]  /*17a30*/  R2UR UR40, R4 ;  /* 0x00000000042872ca */ /* 0x000fe200000e0000 */
[--C-:B------:R-:W-:Y:S01]  /*17a40*/  IMAD.X R14, RZ, RZ, R3.reuse, P6 ;  /* 0x000000ffff0e7224 */ /* 0x100fe200030e0603 */
[----:B------:R-:W-:Y:S01]  /*17a50*/  IADD3 R6, P6, PT, R0, 0x804, RZ ;  /* 0x0000080400067810 */ /* 0x000fe20007fde0ff */
[----:B------:R0:W-:Y:S01]  /*17a60*/  UTCHMMA tmem[UR4], gdesc[UR54], tmem[UR8], tmem[UR48], idesc[UR49], UPT ;  /* 0x00ff3036040079ea */ /* 0x0001e2000b800008 */
[----:B------:R-:W-:Y:S01]  /*17a70*/  R2UR UR19, R12 ;  /* 0x000000000c1372ca */ /* 0x000fe200000e0000 */
[----:B------:R1:W-:Y:S01]  /*17a80*/  UTCHMMA tmem[UR66], gdesc[UR50], tmem[UR8], tmem[UR44], idesc[UR45], UPT ;  /* 0x00ff2c32420079ea */ /* 0x0003e2000b800008 */
[----:B------:R-:W-:Y:S01]  /*17a90*/  R2UR UR58, R6 ;  /* 0x00000000063a72ca */ /* 0x000fe200000e0000 */
[--C-:B------:R-:W-:Y:S01]  /*17aa0*/  IMAD.X R16, RZ, RZ, R3.reuse, P6 ;  /* 0x000000ffff107224 */ /* 0x100fe200030e0603 */
[----:B------:R-:W-:Y:S01]  /*17ab0*/  IADD3 R4, P6, PT, R0, 0xffe, RZ ;  /* 0x00000ffe00047810 */ /* 0x000fe20007fde0ff */
[----:B------:R-:W-:Y:S01]  /*17ac0*/  UTCHMMA tmem[UR74], gdesc[UR38], tmem[UR8], tmem[UR34], idesc[UR35], UPT ;  /* 0x00ff22264a0079ea */ /* 0x000fe2000b800008 */
[----:B------:R-:W-:Y:S01]  /*17ad0*/  R2UR UR41, R14 ;  /* 0x000000000e2972ca */ /* 0x000fe200000e0000 */
[----:B------:R-:W-:Y:S01]  /*17ae0*/  UTCHMMA tmem[UR73], gdesc[UR32], tmem[UR8], tmem[UR28], idesc[UR29], UPT ;  /* 0x00ff1c20490079ea */ /* 0x000fe2000b800008 */
[----:B------:R-:W-:Y:S01]  /*17af0*/  IADD3.X R15, PT, PT, R3, RZ, RZ, P6, !PT ;  /* 0x000000ff030f7210 */ /* 0x000fe200037fe4ff */
[----:B------:R2:W-:Y:S01]  /*17b00*/  UTCHMMA tmem[UR14], gdesc[UR22], tmem[UR8], tmem[UR26], idesc[UR27], UPT ;  /* 0x00ff1a160e0079ea */ /* 0x0005e2000b800008 */
[----:B------:R-:W-:Y:S01]  /*17b10*/  R2UR UR56, R4 ;  /* 0x00000000043872ca */ /* 0x000fe200000e0000 */
[----:B0-----:R-:W-:Y:S01]  /*17b20*/  UIADD3 UR54, UPT, UPT, UR8, 0x100000, URZ ;  /* 0x0010000008367890 */ /* 0x001fe2000fffe0ff */
[----:B------:R-:W-:Y:S01]  /*17b30*/  IADD3 R4, P6, PT, R0, 0x1000, RZ ;  /* 0x0000100000047810 */ /* 0x000fe20007fde0ff */
[----:B------:R-:W-:Y:S01]  /*17b40*/  UIADD3 UR55, UPT, UPT, UR8, 0x1a8, URZ ;  /* 0x000001a808377890 */ /* 0x000fe2000fffe0ff */
[----:B------:R-:W-:Y:S01]  /*17b50*/  R2UR UR59, R16 ;  /* 0x00000000103b72ca */ /* 0x000fe200000e0000 */
[----:B-1----:R-:W-:Y:S01]  /*17b60*/  UIADD3 UR50, UPT, UPT, UR8, 0x100000, URZ ;  /* 0x0010000008327890 */ /* 0x002fe2000fffe0ff */
[----:B------:R-:W-:Y:S01]  /*17b70*/  R2UR UR52, R4 ;  /* 0x00000000043472ca */ /* 0x000fe200000e0000 */
[--C-:B------:R-:W-:Y:S01]  /*17b80*/  IMAD.X R11, RZ, RZ, R3.reuse, P6 ;  /* 0x000000ffff0b7224 */ /* 0x100fe200030e0603 */
[----:B------:R-:W-:Y:S01]  /*17b90*/  IADD3 R4, P6, PT, R0, 0x1002, RZ ;  /* 0x0000100200047810 */ /* 0x000fe20007fde0ff */
[----:B--2---:R-:W-:Y:S01]  /*17ba0*/  UMOV UR22, 0x0 ;  /* 0x0000000000167882 */ /* 0x004fe20000000000 */
[----:B------:R-:W-:Y:S01]  /*17bb0*/  R2UR UR57, R15 ;  /* 0x000000000f3972ca */ /* 0x000fe200000e0000 */
[----:B------:R-:W-:Y:S01]  /*17bc0*/  UMOV UR23, 0x4400010 ;  /* 0x0440001000177882 */ /* 0x000fe20000000000 */
[----:B------:R-:W-:Y:S01]  /*17bd0*/  R2UR UR46, R4 ;  /* 0x00000000042e72ca */ /* 0x000fe200000e0000 */
[--C-:B------:R-:W-:Y:S01]  /*17be0*/  IMAD.X R9, RZ, RZ, R3.reuse, P6 ;  /* 0x000000ffff097224 */ /* 0x100fe200030e0603 */
[----:B------:R-:W-:Y:S01]  /*17bf0*/  IADD3 R4, P6, PT, R0, 0x1004, RZ ;  /* 0x0000100400047810 */ /* 0x000fe20007fde0ff */
[----:B------:R-:W-:Y:S01]  /*17c00*/  UIADD3 UR51, UPT, UPT, UR8, 0x1b0, URZ ;  /* 0x000001b008337890 */ /* 0x000fe2000fffe0ff */
[----:B------:R-:W-:Y:S01]  /*17c10*/  R2UR UR53, R11 ;  /* 0x000000000b3572ca */ /* 0x000fe200000e0000 */
[----:B------:R-:W-:Y:S01]  /*17c20*/  UMOV UR32, 0x0 ;  /* 0x0000000000207882 */ /* 0x000fe20000000000 */
[----:B------:R-:W-:Y:S01]  /*17c30*/  R2UR UR42, R4 ;  /* 0x00000000042a72ca */ /* 0x000fe200000e0000 */
[--C-:B------:R-:W-:Y:S01]  /*17c40*/  IMAD.X R8, RZ, RZ, R3.reuse, P6 ;  /* 0x000000ffff087224 */ /* 0x100fe200030e0603 */
[----:B------:R-:W-:Y:S01]  /*17c50*/  IADD3 R4, P6, PT, R0, 0x17fe, RZ ;  /* 0x000017fe00047810 */ /* 0x000fe20007fde0ff */
[----:B------:R-:W-:Y:S01]  /*17c60*/  UMOV UR33, 0x4400010 ;  /* 0x0440001000217882 */ /* 0x000fe20000000000 */
[----:B------:R-:W-:Y:S01]  /*17c70*/  R2UR UR47, R9 ;  /* 0x00000000092f72ca */ /* 0x000fe200000e0000 */
[----:B------:R0:W-:Y:S01]  /*17c80*/  UTCHMMA tmem[UR13], gdesc[UR18], tmem[UR8], tmem[UR22], idesc[UR23], UPT ;  /* 0x00ff16120d0079ea */ /* 0x0001e2000b800008 */
[----:B------:R-:W-:Y:S01]  /*17c90*/  R2UR UR36, R4 ;  /* 0x00000000042472ca */ /* 0x000fe200000e0000 */
[--C-:B------:R-:W-:Y:S01]  /*17ca0*/  IMAD.X R7, RZ, RZ, R3.reuse, P6 ;  /* 0x000000ffff077224 */ /* 0x100fe200030e0603 */
[----:B------:R-:W-:Y:S01]  /*17cb0*/  IADD3 R4, P6, PT, R0, 0x1800, RZ ;  /* 0x0000180000047810 */ /* 0x000fe20007fde0ff */
[----:B------:R-:W-:Y:S01]  /*17cc0*/  UIADD3 UR14, UPT, UPT, UR8, 0x100000, URZ ;  /* 0x00100000080e7890 */ /* 0x000fe2000fffe0ff */
[----:B------:R-:W-:Y:S01]  /*17cd0*/  R2UR UR43, R8 ;  /* 0x00000000082b72ca */ /* 0x000fe200000e0000 */
[----:B------:R-:W-:Y:S01]  /*17ce0*/  UIADD3 UR38, UPT, UPT, UR8, 0x1b8, URZ ;  /* 0x000001b808267890 */ /* 0x000fe2000fffe0ff */
        /* <DEDUP_REMOVED lines=9> */
[----:B------:R-:W-:Y:S01]  /*17d80*/  UMOV UR65, 0x4400010 ;  /* 0x0440001000417882 */ /* 0x000fe20000000000 */
[----:B------:R-:W-:Y:S01]  /*17d90*/  R2UR UR31, R6 ;  /* 0x00000000061f72ca */ /* 0x000fe200000e0000 */
[----:B------:R0:W-:Y:S01]  /*17da0*/  UTCHMMA tmem[UR4], gdesc[UR56], tmem[UR62], tmem[UR28], idesc[UR29], UPT ;  /* 0x00ff1c38040079ea */ /* 0x0001e2000b80003e */
[----:B------:R-:W-:Y:S01]  /*17db0*/  R2UR UR20, R0 ;  /* 0x00000000001472ca */ /* 0x000fe200000e0000 */
[----:B------:R-:W-:Y:S01]  /*17dc0*/  IMAD.X R4, RZ, RZ, R3, P6 ;  /* 0x000000ffff047224 */ /* 0x000fe200030e0603 */
[----:B------:R-:W-:Y:S01]  /*17dd0*/  @P5 MOV R0, R142 ;  /* 0x0000008e00005202 */ /* 0x000fe20000000f00 */
[----:B------:R-:W-:Y:S01]  /*17de0*/  UMOV UR66, 0x0 ;  /* 0x0000000000427882 */ /* 0x000fe20000000000 */
[----:B------:R-:W-:Y:S01]  /*17df0*/  R2UR UR25, R5 ;  /* 0x00000000051972ca */ /* 0x000fe200000e0000 */
[----:B------:R-:W-:Y:S01]  /*17e00*/  UMOV UR67, 0x4400010 ;  /* 0x0440001000437882 */ /* 0x000fe20000000000 */
[----:B------:R-:W-:Y:S01]  /*17e10*/  R2UR UR21, R4 ;  /* 0x00000000041572ca */ /* 0x000fe200000e0000 */
[----:B------:R0:W-:Y:S01]  /*17e20*/  UTCHMMA tmem[UR16], gdesc[UR52], tmem[UR17], tmem[UR60], idesc[UR61], UPT ;  /* 0x00ff3c34100079ea */ /* 0x0001e2000b800011 */
[----:B------:R-:W-:Y:S01]  /*17e30*/  @P5 R2UR UR12, R0 ;  /* 0x00000000000c52ca */ /* 0x000fe200000e0000 */
[----:B------:R-:W-:Y:S01]  /*17e40*/  UMOV UR70, 0x0 ;  /* 0x0000000000467882 */ /* 0x000fe20000000000 */
[----:B------:R-:W-:Y:S01]  /*17e50*/  UMOV UR71, 0x4400010 ;  /* 0x0440001000477882 */ /* 0x000fe20000000000 */
[----:B------:R0:W-:Y:S01]  /*17e60*/  UTCHMMA tmem[UR72], gdesc[UR46], tmem[UR15], tmem[UR64], idesc[UR65], UPT ;  /* 0x00ff402e480079ea */ /* 0x0001e2000b80000f */
[----:B------:R0:W-:Y:S01]  /*17e70*/  UTCHMMA tmem[UR75], gdesc[UR42], tmem[UR69], tmem[UR66], idesc[UR67], UPT ;  /* 0x00ff422a4b0079ea */ /* 0x0001e2000b800045 */
[----:B------:R0:W-:Y:S01]  /*17e80*/  UTCHMMA tmem[UR77], gdesc[UR36], tmem[UR76], tmem[UR70], idesc[UR71], UPT ;  /* 0x00ff46244d0079ea */ /* 0x0001e2000b80004c */
[----:B------:R0:W-:Y:S03]  /*17e90*/  UTCHMMA tmem[UR55], gdesc[UR30], tmem[UR54], tmem[UR48], idesc[UR49], UPT ;  /* 0x00ff301e370079ea */ /* 0x0001e6000b800036 */
[----:B------:R0:W-:Y:S02]  /*17ea0*/  UTCHMMA tmem[UR51], gdesc[UR24], tmem[UR50], tmem[UR44], idesc[UR45], UPT ;  /* 0x00ff2c18330079ea */ /* 0x0001e4000b800032 */
[----:B------:R0:W-:Y:S02]  /*17eb0*/  UTCHMMA tmem[UR38], gdesc[UR20], tmem[UR14], tmem[UR34], idesc[UR35], UPT ;  /* 0x00ff2214260079ea */ /* 0x0001e4000b80000e */
[----:B------:R0:W-:Y:S01]  /*17ec0*/  UTCBAR [UR12], URZ ;  /* 0x000000ff0c0073e9 */ /* 0x0001e200080000ff */
[----:B------:R-:W-:Y:S01]  /*17ed0*/  NOP ;  /* 0x0000000000007918 */ /* 0x000fe20000000000 */
.L_x_11:
[----:B------:R-:W2:Y:S01]  /*17ee0*/  LDL.LU R0, [R1+0x8dc] ;  /* 0x0008dc0001007983 */ /* 0x000ea20000300800 */
[----:B------:R-:W-:Y:S01]  /*17ef0*/  ISETP.GE.AND P5, PT, R17, 0x1, PT ;  /* 0x000000011100780c */ /* 0x000fe20003fa6270 */
[----:B------:R-:W-:Y:S01]  /*17f00*/  IMAD.MOV.U32 R224, RZ, RZ, RZ ;  /* 0x000000ffffe07224 */ /* 0x000fe200078e00ff */
[----:B------:R-:W-:Y:S01]  /*17f10*/  FSEL R138, R138, -INF , P4 ;  /* 0xff8000008a8a7808 */ /* 0x000fe20002000000 */
[----:B--2---:R-:W-:-:S05]  /*17f20*/  FADD R145, R145, R0 ;  /* 0x0000000091917221 */ /* 0x004fca0000000000 */
[----:B------:R-:W-:-:S05]  /*17f30*/  FSEL R145, R145, 1, P4 ;  /* 0x3f80000091917808 */ /* 0x000fca0002000000 */
[----:B------:R-:W-:Y:S05]  /*17f40*/  @!P5 BRA `(.L_x_12) ;  /* 0x000000cc0030d947 */ /* 0x000fea0003800000 */
[----:B------:R-:W2:Y:S01]  /*17f50*/  LDL R8, [R1+0x1048] ;  /* 0x0010480001087983 */ /* 0x000ea20000100800 */
[----:B------:R-:W-:Y:S01]  /*17f60*/  SHF.R.U32.HI R214, RZ, 0x4, R214 ;  /* 0x00000004ffd67819 */ /* 0x000fe200000116d6 */
[----:B------:R-:W-:Y:S01]  /*17f70*/  IMAD.MOV.U32 R15, RZ, RZ, RZ ;  /* 0x000000ffff0f7224 */ /* 0x000fe200078e00ff */
[----:B------:R-:W-:Y:S01]  /*17f80*/  LOP3.LUT R2, R2, 0xff7fffff, RZ, 0xc0, !PT ;  /* 0xff7fffff02027812 */ /* 0x000fe200078ec0ff */
[----:B------:R-:W1:Y:S01]  /*17f90*/  S2R R17, SR_TID.X ;  /* 0x0000000000117919 */ /* 0x000e620000002100 */
[----:B------:R-:W-:Y:S01]  /*17fa0*/  SGXT.U32 R0, R214, 0xe ;  /* 0x0000000ed600781a */ /* 0x000fe20000000000 */
[----:B------:R-:W-:Y:S01]  /*17fb0*/  IMAD.MOV.U32 R141, RZ, RZ, 0x1 ;  /* 0x00000001ff8d7424 */ /* 0x000fe200078e00ff */
[----:B------:R-:W-:Y:S01]  /*17fc0*/  @P3 LOP3.LUT R2, R2, 0x800000, RZ, 0xfc, !PT ;  /* 0x0080000002023812 */ /* 0x000fe200078efcff */
[----:B------:R-:W-:Y:S01]  /*17fd0*/  IMAD.MOV.U32 R36, RZ, RZ, RZ ;  /* 0x000000ffff247224 */ /* 0x000fe200078e00ff */
[----:B------:R-:W-:Y:S01]  /*17fe0*/  LOP3.LUT R3, R3, 0xfffffffe, RZ, 0xc0, !PT ;  /* 0xfffffffe03037812 */ /* 0x000fe200078ec0ff */
[----:B------:R3:W-:Y:S01]  /*17ff0*/  STL [R1+0x788], R0 ;  /* 0x0007880001007387 */ /* 0x0007e20000100800 */
[----:B------:R-:W-:Y:S01]  /*18000*/  LOP3.LUT R2, R2, 0xffbfffff, RZ, 0xc0, !PT ;  /* 0xffbfffff02027812 */ /* 0x000fe200078ec0ff */
[----:B------:R-:W-:Y:S01]  /*18010*/  IMAD.MOV.U32 R146, RZ, RZ, RZ ;  /* 0x000000ffff927224 */ /* 0x000fe200078e00ff */
[----:B------:R-:W-:Y:S01]  /*18020*/  R2UR UR7, R142 ;  /* 0x000000008e0772ca */ /* 0x000fe200000e0000 */
[----:B------:R-:W-:Y:S01]  /*18030*/  IMAD.MOV.U32 R139, RZ, RZ, RZ ;  /* 0x000000ffff8b7224 */ /* 0x000fe200078e00ff */
[----:B------:R-:W-:-:S04]  /*18040*/  @P2 LOP3.LUT R2, R2, 0x400000, RZ, 0xfc, !PT ;  /* 0x0040000002022812 */ /* 0x000fc800078efcff */
[----:B------:R-:W-:Y:S02]  /*18050*/  LOP3.LUT R2, R2, 0xffdfffff, RZ, 0xc0, !PT ;  /* 0xffdfffff02027812 */ /* 0x000fe400078ec0ff */
[----:B---3--:R-:W-:Y:S02]  /*18060*/  IADD3 R0, P4, PT, R0, 0x2, RZ ;  /* 0x0000000200007810 */ /* 0x008fe40007f9e0ff */
[----:B------:R-:W-:Y:S02]  /*18070*/  @P1 LOP3.LUT R2, R2, 0x200000, RZ, 0xfc, !PT ;  /* 0x0020000002021812 */ /* 0x000fe400078efcff */
[----:B0-----:R-:W-:Y:S01]  /*18080*/  R2UR UR12, R0 ;  /* 0x00000000000c72ca */ /* 0x001fe200000e0000 */
[----:B------:R-:W-:Y:S01]  /*18090*/  IMAD.MOV.U32 R0, RZ, RZ, RZ ;  /* 0x000000ffff007224 */ /* 0x000fe200078e00ff */
[----:B------:R-:W-:-:S04]  /*180a0*/  LOP3.LUT R2, R2, 0xffefffff, RZ, 0xc0, !PT ;  /* 0xffefffff02027812 */ /* 0x000fc800078ec0ff */
[----:B------:R-:W-:Y:S02]  /*180b0*/  IADD3.X R0, PT, PT, R0, 0x40004040, RZ, P4, !PT ;  /* 0x4000404000007810 */ /* 0x000fe400027fe4ff */
[----:B------:R-:W-:Y:S02]  /*180c0*/  @P0 LOP3.LUT R2, R2, 0x100000, RZ, 0xfc, !PT ;  /* 0x0010000002020812 */ /* 0x000fe400078efcff */
[----:B------:R-:W-:Y:S02]  /*180d0*/  R2UR UR13, R0 ;  /* 0x00000000000d72ca */ /* 0x000fe400000e0000 */
[----:B------:R-:W-:Y:S02]  /*180e0*/  LOP3.LUT R2, R2, 0xfffbffff, RZ, 0xc0, !PT ;  /* 0xfffbffff02027812 */ /* 0x000fe400078ec0ff */
[----:B-1----:R-:W-:-:S09]  /*180f0*/  SHF.R.U32.HI R17, RZ, 0x5, R17 ;  /* 0x00000005ff117819 */ /* 0x002fd20000011611 */
[----:B------:R-:W-:Y:S01]  /*18100*/  UIADD3.64 UR72, UPT, UPT, UR12, 0x2, URZ ;  /* 0x000000020c487897 */ /* 0x000fe2000fffe0ff */
[C---:B--2---:R-:W-:Y:S02]  /*18110*/  VIADD R251, R8.reuse, 0x60000 ;  /* 0x0006000008fb7836 */ /* 0x044fe40000000000 */
[----:B------:R-:W-:-:S03]  /*18120*/  VIADD R252, R8, 0x40000 ;  /* 0x0004000008fc7836 */ /* 0x000fc60000000000 */
[----:B------:R-:W-:Y:S02]  /*18130*/  SHF.R.U32.HI R251, RZ, 0x4, R251 ;  /* 0x00000004fffb7819 */ /* 0x000fe400000116fb */
[----:B------:R-:W-:Y:S02]  /*18140*/  SHF.R.U32.HI R252, RZ, 0x4, R252 ;  /* 0x00000004fffc7819 */ /* 0x000fe400000116fc */
[----:B------:R-:W-:Y:S02]  /*18150*/  SGXT.U32 R251, R251, 0xe ;  /* 0x0000000efbfb781a */ /* 0x000fe40000000000 */
[----:B------:R-:W-:Y:S02]  /*18160*/  SGXT.U32 R252, R252, 0xe ;  /* 0x0000000efcfc781a */ /* 0x000fe40000000000 */
[----:B------:R-:W-:-:S04]  /*18170*/  IADD3 R0, P5, PT, R251, 0x80, RZ ;  /* 0x00000080fb007810 */ /* 0x000fc80007fbe0ff */
[C---:B------:R-:W-:Y:S02]  /*18180*/  IADD3 R4, P4, PT, R0.reuse, 0x80, RZ ;  /* 0x0000008000047810 */ /* 0x040fe40007f9e0ff */
[----:B------:R-:W-:Y:S02]  /*18190*/  R2UR UR70, R0 ;  /* 0x00000000004672ca */ /* 0x000fe400000e0000 */
[----:B------:R-:W-:Y:S01]  /*181a0*/  R2UR UR68, R4 ;  /* 0x00000000044472ca */ /* 0x000fe200000e0000 */
[----:B------:R-:W-:-:S05]  /*181b0*/  IMAD.MOV.U32 R4, RZ, RZ, RZ ;  /* 0x000000ffff047224 */ /* 0x000fca00078e00ff */
[----:B------:R-:W-:Y:S02]  /*181c0*/  IADD3.X R4, PT, PT, R4, 0x40004040, RZ, P5, !PT ;  /* 0x4000404004047810 */ /* 0x000fe40002ffe4ff */
[----:B------:R-:W-:Y:S02]  /*181d0*/  IADD3 R5, P5, PT, R0, 0x100, RZ ;  /* 0x0000010000057810 */ /* 0x000fe40007fbe0ff */
[----:B------:R-:W-:Y:S01]  /*181e0*/  R2UR UR71, R4 ;  /* 0x00000000044772ca */ /* 0x000fe200000e0000 */
[--C-:B------:R-:W-:Y:S01]  /*181f0*/  IMAD.X R7, RZ, RZ, R4.reuse, P4 ;  /* 0x000000ffff077224 */ /* 0x100fe200020e0604 */
[----:B------:R-:W-:Y:S01]  /*18200*/  R2UR UR76, R5 ;  /* 0x00000000054c72ca */ /* 0x000fe200000e0000 */
[----:B------:R-:W-:Y:S01]  /*18210*/  IMAD.X R6, RZ, RZ, R4, P5 ;  /* 0x000000ffff067224 */ /* 0x000fe200028e0604 */
[----:B------:R-:W-:Y:S01]  /*18220*/  IADD3 R5, P4, PT, R0, 0x180, RZ ;  /* 0x0000018000057810 */ /* 0x000fe20007f9e0ff */
[----:B------:R-:W-:Y:S01]  /*18230*/  IMAD.U32 R18, RZ, RZ, UR68 ;  /* 0x00000044ff127e24 */ /* 0x000fe2000f8e00ff */
[----:B------:R-:W-:-:S02]  /*18240*/  R2UR UR69, R7 ;  /* 0x00000000074572ca */ /* 0x000fc400000e0000 */
[----:B------:R-:W-:Y:S01]  /*18250*/  R2UR UR74, R5 ;  /* 0x00000000054a72ca */ /* 0x000fe200000e0000 */
[--C-:B------:R-:W-:Y:S01]  /*18260*/  IMAD.X R14, RZ, RZ, R4.reuse, P4 ;  /* 0x000000ffff0e7224 */ /* 0x100fe200020e0604 */
[----:B------:R-:W-:Y:S02]  /*18270*/  IADD3 R5, P5, PT, R0, 0x200, RZ ;  /* 0x0000020000057810 */ /* 0x000fe40007fbe0ff */
[----:B------:R-:W-:Y:S02]  /*18280*/  R2UR UR77, R6 ;  /* 0x00000000064d72ca */ /* 0x000fe400000e0000 */
[----:B------:R-:W-:Y:S02]  /*18290*/  R2UR UR14, R5 ;  /* 0x00000000050e72ca */ /* 0x000fe400000e0000 */
[----:B------:R-:W-:Y:S02]  /*182a0*/  IADD3 R5, P4, PT, R0, 0x280, RZ ;  /* 0x0000028000057810 */ /* 0x000fe40007f9e0ff */
[----:B------:R-:W-:Y:S01]  /*182b0*/  IADD3.X R13, PT, PT, R4, RZ, RZ, P5, !PT ;  /* 0x000000ff040d7210 */ /* 0x000fe20002ffe4ff */
[----:B------:R-:W-:Y:S01]  /*182c0*/  IMAD.U32 R19, RZ, RZ, UR69 ;  /* 0x00000045ff137e24 */ /* 0x000fe2000f8e00ff */
[----:B------:R-:W-:Y:S01]  /*182d0*/  R2UR UR16, R5 ;  /* 0x00000000051072ca */ /* 0x000fe200000e0000 */
[----:B------:R-:W-:Y:S01]  /*182e0*/  IMAD.X R9, RZ, RZ, R4, P4 ;  /* 0x000000ffff097224 */ /* 0x000fe200020e0604 */
[----:B------:R-:W-:-:S02]  /*182f0*/  IADD3 R5, P5, PT, R0, 0x300, RZ ;  /* 0x0000030000057810 */ /* 0x000fc40007fbe0ff */
[----:B------:R-:W-:Y:S01]  /*18300*/  R2UR UR15, R13 ;  /* 0x000000000d0f72ca */ /* 0x000fe200000e0000 */
[----:B------:R-:W-:Y:S01]  /*18310*/  STL.64 [R1+0x780], R18 ;  /* 0x0007801201007387 */ /* 0x000fe20000100a00 */
[----:B------:R-:W-:Y:S01]  /*18320*/  R2UR UR18, R5 ;  /* 0x00000000051272ca */ /* 0x000fe200000e0000 */
[--C-:B------:R-:W-:Y:S01]  /*18330*/  IMAD.X R12, RZ, RZ, R4.reuse, P5 ;  /* 0x000000ffff0c7224 */ /* 0x100fe200028e0604 */
[C---:B------:R-:W-:Y:S02]  /*18340*/  IADD3 R5, P4, PT, R0.reuse, 0x380, RZ ;  /* 0x0000038000057810 */ /* 0x040fe40007f9e0ff */
[----:B------:R-:W-:Y:S02]  /*18350*/  R2UR UR17, R9 ;  /* 0x00000000091172ca */ /* 0x000fe400000e0000 */
[----:B------:R-:W-:Y:S01]  /*18360*/  R2UR UR20, R5 ;  /* 0x00000000051472ca */ /* 0x000fe200000e0000 */
[----:B------:R-:W-:Y:S01]  /*18370*/  IMAD.X R11, RZ, RZ, R4, P4 ;  /* 0x000000ffff0b7224 */ /* 0x000fe200020e0604 */
[----:B------:R-:W-:-:S02]  /*18380*/  IADD3 R5, P6, PT, R0, 0x400, RZ ;  /* 0x0000040000057810 */ /* 0x000fc40007fde0ff */
[----:B------:R-:W-:Y:S02]  /*18390*/  IADD3 R16, P4, PT, R252, 0x2, RZ ;  /* 0x00000002fc107810 */ /* 0x000fe40007f9e0ff */
[----:B------:R-:W-:Y:S01]  /*183a0*/  R2UR UR22, R5 ;  /* 0x00000000051672ca */ /* 0x000fe200000e0000 */
[----:B------:R-:W-:Y:S01]  /*183b0*/  IMAD.X R10, RZ, RZ, R4, P6 ;  /* 0x000000ffff0a7224 */ /* 0x000fe200030e0604 */
[C---:B------:R-:W-:Y:S02]  /*183c0*/  IADD3 R5, P0, PT, R0.reuse, 0x480, RZ ;  /* 0x0000048000057810 */ /* 0x040fe40007f1e0ff */
[----:B------:R-:W-:Y:S02]  /*183d0*/  IADD3.X R15, PT, PT, R15, 0x40004040, RZ, P4, !PT ;  /* 0x400040400f0f7810 */ /* 0x000fe400027fe4ff */
[----:B------:R-:W-:Y:S02]  /*183e0*/  R2UR UR24, R5 ;  /* 0x00000000051872ca */ /* 0x000fe400000e0000 */
[----:B------:R-:W-:-:S02]  /*183f0*/  IADD3 R5, P1, PT, R0, 0x500, RZ ;  /* 0x0000050000057810 */ /* 0x000fc40007f3e0ff */
[----:B------:R-:W-:Y:S02]  /*18400*/  R2UR UR19, R12 ;  /* 0x000000000c1372ca */ /* 0x000fe400000e0000 */
[----:B------:R-:W-:Y:S02]  /*18410*/  R2UR UR26, R5 ;  /* 0x00000000051a72ca */ /* 0x000fe400000e0000 */
[----:B------:R-:W-:Y:S02]  /*18420*/  R2UR UR21, R11 ;  /* 0x000000000b1572ca */ /* 0x000fe400000e0000 */
[----:B------:R-:W-:Y:S02]  /*18430*/  @P0 LOP3.LUT R2, R2, 0x40000, RZ, 0xfc, !PT ;  /* 0x0004000002020812 */ /* 0x000fe400078efcff */
[----:B------:R-:W-:Y:S02]  /*18440*/  IADD3 R5, P0, PT, R0, 0x580, RZ ;  /* 0x0000058000057810 */ /* 0x000fe40007f1e0ff */
[----:B------:R-:W-:-:S02]  /*18450*/  LOP3.LUT R2, R2, 0xfffdffff, RZ, 0xc0, !PT ;  /* 0xfffdffff02027812 */ /* 0x000fc400078ec0ff */
[----:B------:R-:W-:Y:S02]  /*18460*/  R2UR UR28, R5 ;  /* 0x00000000051c72ca */ /* 0x000fe400000e0000 */
[----:B------:R-:W-:Y:S02]  /*18470*/  @P1 LOP3.LUT R2, R2, 0x20000, RZ, 0xfc, !PT ;  /* 0x0002000002021812 */ /* 0x000fe400078efcff */
[----:B------:R-:W-:Y:S02]  /*18480*/  IADD3 R5, P1, PT, R0, 0x600, RZ ;  /* 0x0000060000057810 */ /* 0x000fe40007f3e0ff */
[----:B------:R-:W-:Y:S02]  /*18490*/  LOP3.LUT R2, R2, 0xfffeffff, RZ, 0xc0, !PT ;  /* 0xfffeffff02027812 */ /* 0x000fe400078ec0ff */
[----:B------:R-:W-:Y:S02]  /*184a0*/  R2UR UR30, R5 ;  /* 0x00000000051e72ca */ /* 0x000fe400000e0000 */
[----:B------:R-:W-:-:S02]  /*184b0*/  @P0 LOP3.LUT R2, R2, 0x10000, RZ, 0xfc, !PT ;  /* 0x0001000002020812 */ /* 0x000fc400078efcff */
[----:B------:R-:W-:Y:S02]  /*184c0*/  IADD3 R5, P0, PT, R0, 0x680, RZ ;  /* 0x0000068000057810 */ /* 0x000fe40007f1e0ff */
[----:B------:R-:W-:Y:S02]  /*184d0*/  LOP3.LUT R2, R2, 0xffff7fff, RZ, 0xc0, !PT ;  /* 0xffff7fff02027812 */ /* 0x000fe400078ec0ff */
        /* <DEDUP_REMOVED lines=51> */
[----:B------:R-:W-:-:S02]  /*18810*/  LOP3.LUT P3, RZ, R2, 0x10, RZ, 0xc0, !PT ;  /* 0x0000001002ff7812 */ /* 0x000fc4000786c0ff */
[----:B------:R-:W-:Y:S02]  /*18820*/  LOP3.LUT R2, R2, 0xfdffffff, RZ, 0xc0, !PT ;  /* 0xfdffffff02027812 */ /* 0x000fe400078ec0ff */
[----:B------:R-:W-:Y:S02]  /*18830*/  R2UR UR58, R5 ;  /* 0x00000000053a72ca */ /* 0x000fe400000e0000 */
[----:B------:R-:W-:Y:S02]  /*18840*/  IADD3 R5, P0, PT, R0, 0xd80, RZ ;  /* 0x00000d8000057810 */ /* 0x000fe40007f1e0ff */
[----:B------:R-:W-:Y:S02]  /*18850*/  R2UR UR75, R14 ;  /* 0x000000000e4b72ca */ /* 0x000fe400000e0000 */
[----:B------:R-:W-:Y:S02]  /*18860*/  R2UR UR60, R5 ;  /* 0x00000000053c72ca */ /* 0x000fe400000e0000 */
[----:B------:R-:W-:-:S02]  /*18870*/  IADD3 R5, P5, PT, R0, 0xe00, RZ ;  /* 0x00000e0000057810 */ /* 0x000fc40007fbe0ff */
[----:B------:R-:W-:Y:S02]  /*18880*/  @P3 LOP3.LUT R2, R2, 0x2000000, RZ, 0xfc, !PT ;  /* 0x0200000002023812 */ /* 0x000fe400078efcff */
[----:B------:R-:W-:Y:S02]  /*18890*/  R2UR UR62, R5 ;  /* 0x00000000053e72ca */ /* 0x000fe400000e0000 */
[C---:B------:R-:W-:Y:S02]  /*188a0*/  LOP3.LUT P3, RZ, R2.reuse, 0x20, RZ, 0xc0, !PT ;  /* 0x0000002002ff7812 */ /* 0x040fe4000786c0ff */
[----:B------:R-:W-:Y:S02]  /*188b0*/  LOP3.LUT R2, R2, 0xfbffffff, RZ, 0xc0, !PT ;  /* 0xfbffffff02027812 */ /* 0x000fe400078ec0ff */
[C---:B------:R-:W-:Y:S02]  /*188c0*/  IADD3 R5, P4, PT, R0.reuse, 0xe80, RZ ;  /* 0x00000e8000057810 */ /* 0x040fe40007f9e0ff */
[----:B------:R-:W-:-:S02]  /*188d0*/  IADD3 R0, P6, PT, R0, 0xf00, RZ ;  /* 0x00000f0000007810 */ /* 0x000fc40007fde0ff */
[----:B------:R-:W-:Y:S02]  /*188e0*/  R2UR UR64, R5 ;  /* 0x00000000054072ca */ /* 0x000fe400000e0000 */
[----:B------:R-:W-:Y:S02]  /*188f0*/  R2UR UR66, R0 ;  /* 0x00000000004272ca */ /* 0x000fe400000e0000 */
[----:B------:R-:W-:Y:S02]  /*18900*/  R2UR UR23, R10 ;  /* 0x000000000a1772ca */ /* 0x000fe400000e0000 */
[----:B------:R-:W-:Y:S02]  /*18910*/  @P3 LOP3.LUT R2, R2, 0x4000000, RZ, 0xfc, !PT ;  /* 0x0400000002023812 */ /* 0x000fe400078efcff */
[----:B------:R-:W-:Y:S02]  /*18920*/  R2UR UR68, R16 ;  /* 0x00000000104472ca */ /* 0x000fe400000e0000 */
[----:B------:R-:W-:-:S02]  /*18930*/  LOP3.LUT P3, RZ, R2, 0x40, RZ, 0xc0, !PT ;  /* 0x0000004002ff7812 */ /* 0x000fc4000786c0ff */
[----:B------:R-:W-:Y:S02]  /*18940*/  LOP3.LUT R2, R2, 0xf7ffffff, RZ, 0xc0, !PT ;  /* 0xf7ffffff02027812 */ /* 0x000fe400078ec0ff */
[----:B------:R-:W-:-:S09]  /*18950*/  R2UR UR69, R15 ;  /* 0x000000000f4572ca */ /* 0x000fd200000e0000 */
[----:B------:R-:W-:-:S04]  /*18960*/  @P3 LOP3.LUT R2, R2, 0x8000000, RZ, 0xfc, !PT ;  /* 0x0800000002023812 */ /* 0x000fc800078efcff */
[C---:B------:R-:W-:Y:S02]  /*18970*/  LOP3.LUT P3, RZ, R2.reuse, 0x80, RZ, 0xc0, !PT ;  /* 0x0000008002ff7812 */ /* 0x040fe4000786c0ff */
[----:B------:R-:W-:-:S11]  /*18980*/  LOP3.LUT R2, R2, 0xefffffff, RZ, 0xc0, !PT ;  /* 0xefffffff02027812 */ /* 0x000fd600078ec0ff */
        /* <DEDUP_REMOVED lines=10> */
[----:B------:R-:W-:-:S13]  /*18a30*/  LOP3.LUT P3, RZ, R2, 0x800, RZ, 0xc0, !PT ;  /* 0x0000080002ff7812 */ /* 0x000fda000786c0ff */
[----:B------:R-:W-:Y:S02]  /*18a40*/  @P3 LOP3.LUT R3, R3, 0x1, RZ, 0xfc, !PT ;  /* 0x0000000103033812 */ /* 0x000fe400078efcff */
[----:B------:R-:W-:Y:S02]  /*18a50*/  LOP3.LUT P3, RZ, R2, 0x1000, RZ, 0xc0, !PT ;  /* 0x0000100002ff7812 */ /* 0x000fe4000786c0ff */
[----:B------:R-:W-:-:S11]  /*18a60*/  LOP3.LUT R3, R3, 0xfffffffd, RZ, 0xc0, !PT ;  /* 0xfffffffd03037812 */ /* 0x000fd600078ec0ff */
        /* <DEDUP_REMOVED lines=16> */
[----:B------:R-:W-:-:S05]  /*18b70*/  LOP3.LUT P3, RZ, R2, 0x40000, RZ, 0xc0, !PT ;  /* 0x0004000002ff7812 */ /* 0x000fca000786c0ff */
[----:B------:R-:W-:Y:S01]  /*18b80*/  IMAD.X R8, RZ, RZ, R4, P3 ;  /* 0x000000ffff087224 */ /* 0x000fe200018e0604 */
[----:B------:R-:W-:-:S04]  /*18b90*/  LOP3.LUT P3, RZ, R3, 0x40, RZ, 0xc0, !PT ;  /* 0x0000004003ff7812 */ /* 0x000fc8000786c0ff */
[----:B------:R-:W-:Y:S02]  /*18ba0*/  IADD3.X R7, PT, PT, R4, RZ, RZ, P3, !PT ;  /* 0x000000ff04077210 */ /* 0x000fe40001ffe4ff */
[----:B------:R-:W-:Y:S02]  /*18bb0*/  LOP3.LUT P3, RZ, R3, 0x20, RZ, 0xc0, !PT ;  /* 0x0000002003ff7812 */ /* 0x000fe4000786c0ff */
[----:B------:R-:W-:Y:S02]  /*18bc0*/  R2UR UR25, R8 ;  /* 0x00000000081972ca */ /* 0x000fe400000e0000 */
[----:B------:R-:W-:Y:S01]  /*18bd0*/  R2UR UR27, R7 ;  /* 0x00000000071b72ca */ /* 0x000fe200000e0000 */
[----:B------:R-:W-:Y:S01]  /*18be0*/  IMAD.X R6, RZ, RZ, R4, P3 ;  /* 0x000000ffff067224 */ /* 0x000fe200018e0604 */
[----:B------:R-:W-:-:S04]  /*18bf0*/  LOP3.LUT P3, RZ, R3, 0x10, RZ, 0xc0, !PT ;  /* 0x0000001003ff7812 */ /* 0x000fc8000786c0ff */
[----:B------:R-:W-:Y:S01]  /*18c00*/  R2UR UR29, R6 ;  /* 0x00000000061d72ca */ /* 0x000fe200000e0000 */
[----:B------:R-:W-:Y:S01]  /*18c10*/  IMAD.X R5, RZ, RZ, R4, P3 ;  /* 0x000000ffff057224 */ /* 0x000fe200018e0604 */
[----:B------:R-:W-:-:S04]  /*18c20*/  LOP3.LUT P3, RZ, R3, 0x8, RZ, 0xc0, !PT ;  /* 0x0000000803ff7812 */ /* 0x000fc8000786c0ff */
[----:B------:R-:W-:Y:S01]  /*18c30*/  R2UR UR31, R5 ;  /* 0x00000000051f72ca */ /* 0x000fe200000e0000 */
[----:B------:R-:W-:Y:S01]  /*18c40*/  IMAD.X R0, RZ, RZ, R4, P3 ;  /* 0x000000ffff007224 */ /* 0x000fe200018e0604 */
[----:B------:R-:W-:-:S04]  /*18c50*/  LOP3.LUT P3, RZ, R3, 0x4, RZ, 0xc0, !PT ;  /* 0x0000000403ff7812 */ /* 0x000fc8000786c0ff */
[----:B------:R-:W-:Y:S01]  /*18c60*/  R2UR UR33, R0 ;  /* 0x00000000002172ca */ /* 0x000fe200000e0000 */
[--C-:B------:R-:W-:Y:S01]  /*18c70*/  IMAD.X R9, RZ, RZ, R4.reuse, P3 ;  /* 0x000000ffff097224 */ /* 0x100fe200018e0604 */
[----:B------:R-:W-:Y:S01]  /*18c80*/  LOP3.LUT P3, RZ, R3, 0x2, RZ, 0xc0, !PT ;  /* 0x0000000203ff7812 */ /* 0x000fe2000786c0ff */
[--C-:B------:R-:W-:Y:S01]  /*18c90*/  IMAD.X R0, RZ, RZ, R4.reuse, P2 ;  /* 0x000000ffff007224 */ /* 0x100fe200010e0604 */
[C---:B------:R-:W-:Y:S02]  /*18ca0*/  LOP3.LUT P2, RZ, R2.reuse, 0x400000, RZ, 0xc0, !PT ;  /* 0x0040000002ff7812 */ /* 0x040fe4000784c0ff */
[----:B------:R-:W-:Y:S01]  /*18cb0*/  R2UR UR35, R9 ;  /* 0x00000000092372ca */ /* 0x000fe200000e0000 */
[--C-:B------:R-:W-:Y:S01]  /*18cc0*/  IMAD.X R13, RZ, RZ, R4.reuse, P3 ;  /* 0x000000ffff0d7224 */ /* 0x100fe200018e0604 */
[----:B------:R-:W-:Y:S01]  /*18cd0*/  LOP3.LUT P3, RZ, R3, 0x1, RZ, 0xc0, !PT ;  /* 0x0000000103ff7812 */ /* 0x000fe2000786c0ff */
[----:B------:R-:W-:Y:S01]  /*18ce0*/  IMAD.X R9, RZ, RZ, R4, P1 ;  /* 0x000000ffff097224 */ /* 0x000fe200008e0604 */
[----:B------:R-:W-:-:S02]  /*18cf0*/  LOP3.LUT P1, RZ, R2, 0x200000, RZ, 0xc0, !PT ;  /* 0x0020000002ff7812 */ /* 0x000fc4000782c0ff */
[----:B------:R-:W-:Y:S02]  /*18d00*/  IADD3.X R12, PT, PT, R4, RZ, RZ, P3, !PT ;  /* 0x000000ff040c7210 */ /* 0x000fe40001ffe4ff */
[----:B------:R-:W-:Y:S02]  /*18d10*/  LOP3.LUT P3, RZ, R2, 0x80000000, RZ, 0xc0, !PT ;  /* 0x8000000002ff7812 */ /* 0x000fe4000786c0ff */
[----:B------:R-:W-:Y:S01]  /*18d20*/  R2UR UR37, R13 ;  /* 0x000000000d2572ca */ /* 0x000fe200000e0000 */
[----:B------:R-:W-:Y:S01]  /*18d30*/  IMAD.U32 R13, RZ, RZ, UR71 ;  /* 0x00000047ff0d7e24 */ /* 0x000fe2000f8e00ff */
[----:B------:R-:W-:Y:S01]  /*18d40*/  R2UR UR39, R12 ;  /* 0x000000000c2772ca */ /* 0x000fe200000e0000 */
[----:B------:R-:W-:Y:S01]  /*18d50*/  IMAD.X R11, RZ, RZ, R4, P3 ;  /* 0x000000ffff0b7224 */ /* 0x000fe200018e0604 */
[----:B------:R-:W-:Y:S01]  /*18d60*/  LOP3.LUT P3, RZ, R2, 0x40000000, RZ, 0xc0, !PT ;  /* 0x4000000002ff7812 */ /* 0x000fe2000786c0ff */
[----:B------:R-:W-:Y:S01]  /*18d70*/  IMAD.U32 R12, RZ, RZ, UR70 ;  /* 0x00000046ff0c7e24 */ /* 0x000fe2000f8e00ff */
[----:B------:R-:W-:Y:S01]  /*18d80*/  UIADD3.64 UR70, UPT, UPT, UR12, 0x4, URZ ;  /* 0x000000040c467897 */ /* 0x000fe2000fffe0ff */
[----:B------:R-:W-:-:S02]  /*18d90*/  R2UR UR59, R9 ;  /* 0x00000000093b72ca */ /* 0x000fc400000e0000 */
[--C-:B------:R-:W-:Y:S01]  /*18da0*/  IMAD.X R8, RZ, RZ, R4.reuse, P3 ;  /* 0x000000ffff087224 */ /* 0x100fe200018e0604 */
[----:B------:R-:W-:Y:S01]  /*18db0*/  LOP3.LUT P3, RZ, R2, 0x20000000, RZ, 0xc0, !PT ;  /* 0x2000000002ff7812 */ /* 0x000fe2000786c0ff */
[----:B------:R-:W-:Y:S01]  /*18dc0*/  STL.64 [R1+0x778], R12 ;  /* 0x0007780c01007387 */ /* 0x000fe20000100a00 */
[----:B------:R-:W-:Y:S02]  /*18dd0*/  R2UR UR41, R11 ;  /* 0x000000000b2972ca */ /* 0x000fe400000e0000 */
[----:B------:R-:W-:Y:S01]  /*18de0*/  R2UR UR43, R8 ;  /* 0x00000000082b72ca */ /* 0x000fe200000e0000 */
[--C-:B------:R-:W-:Y:S01]  /*18df0*/  IMAD.X R7, RZ, RZ, R4.reuse, P3 ;  /* 0x000000ffff077224 */ /* 0x100fe200018e0604 */
[C---:B------:R-:W-:Y:S01]  /*18e00*/  LOP3.LUT P3, RZ, R2.reuse, 0x10000000, RZ, 0xc0, !PT ;  /* 0x1000000002ff7812 */ /* 0x040fe2000786c0ff */
[--C-:B------:R-:W-:Y:S01]  /*18e10*/  IMAD.X R8, RZ, RZ, R4.reuse, P0 ;  /* 0x000000ffff087224 */ /* 0x100fe200000e0604 */
[C---:B------:R-:W-:Y:S01]  /*18e20*/  LOP3.LUT P0, RZ, R2.reuse, 0x100000, RZ, 0xc0, !PT ;  /* 0x0010000002ff7812 */ /* 0x040fe2000780c0ff */
[----:B------:R-:W0:Y:S01]  /*18e30*/  LDC R11, c[0x0][0x3d4] ;  /* 0x0000f500ff0b7b82 */ /* 0x000e220000000800 */
[----:B------:R-:W-:Y:S01]  /*18e40*/  R2UR UR45, R7 ;  /* 0x00000000072d72ca */ /* 0x000fe200000e0000 */
[--C-:B------:R-:W-:Y:S01]  /*18e50*/  IMAD.X R14, RZ, RZ, R4.reuse, P3 ;  /* 0x000000ffff0e7224 */ /* 0x100fe200018e0604 */
[----:B------:R-:W-:Y:S01]  /*18e60*/  LOP3.LUT P3, RZ, R2, 0x8000000, RZ, 0xc0, !PT ;  /* 0x0800000002ff7812 */ /* 0x000fe2000786c0ff */
[----:B------:R-:W-:Y:S01]  /*18e70*/  IMAD.X R7, RZ, RZ, R4, P5 ;  /* 0x000000ffff077224 */ /* 0x000fe200028e0604 */
[----:B------:R-:W-:-:S02]  /*18e80*/  R2UR UR61, R8 ;  /* 0x00000000083d72ca */ /* 0x000fc400000e0000 */
[----:B------:R-:W-:Y:S01]  /*18e90*/  R2UR UR47, R14 ;  /* 0x000000000e2f72ca */ /* 0x000fe200000e0000 */
[--C-:B------:R-:W-:Y:S01]  /*18ea0*/  IMAD.X R10, RZ, RZ, R4.reuse, P3 ;  /* 0x000000ffff0a7224 */ /* 0x100fe200018e0604 */
[----:B------:R-:W-:Y:S02]  /*18eb0*/  LOP3.LUT P3, RZ, R2, 0x4000000, RZ, 0xc0, !PT ;  /* 0x0400000002ff7812 */ /* 0x000fe4000786c0ff */
[----:B------:R-:W-:Y:S01]  /*18ec0*/  R2UR UR63, R7 ;  /* 0x00000000073f72ca */ /* 0x000fe200000e0000 */
[----:B------:R-:W-:Y:S01]  /*18ed0*/  IMAD.U32 R7, RZ, RZ, UR73 ;  /* 0x00000049ff077e24 */ /* 0x000fe2000f8e00ff */
[----:B------:R-:W-:Y:S01]  /*18ee0*/  R2UR UR49, R10 ;  /* 0x000000000a3172ca */ /* 0x000fe200000e0000 */
[----:B------:R-:W-:Y:S01]  /*18ef0*/  IMAD.X R6, RZ, RZ, R4, P3 ;  /* 0x000000ffff067224 */ /* 0x000fe200018e0604 */
[----:B------:R-:W-:Y:S02]  /*18f00*/  LOP3.LUT P3, RZ, R2, 0x2000000, RZ, 0xc0, !PT ;  /* 0x0200000002ff7812 */ /* 0x000fe4000786c0ff */
[----:B------:R-:W-:-:S02]  /*18f10*/  R2UR UR57, R0 ;  /* 0x00000000003972ca */ /* 0x000fc400000e0000 */
[----:B------:R-:W-:Y:S01]  /*18f20*/  R2UR UR51, R6 ;  /* 0x00000000063372ca */ /* 0x000fe200000e0000 */
[--C-:B------:R-:W-:Y:S01]  /*18f30*/  IMAD.X R5, RZ, RZ, R4.reuse, P3 ;  /* 0x000000ffff057224 */ /* 0x100fe200018e0604 */
[----:B------:R-:W-:Y:S02]  /*18f40*/  LOP3.LUT P3, RZ, R2, 0x1000000, RZ, 0xc0, !PT ;  /* 0x0100000002ff7812 */ /* 0x000fe4000786c0ff */
[----:B------:R-:W-:Y:S01]  /*18f50*/  MOV R6, UR72 ;  /* 0x0000004800067c02 */ /* 0x000fe20008000f00 */
[----:B------:R-:W-:Y:S01]  /*18f60*/  UIADD3.64 UR72, UPT, UPT, UR12, 0x3fe, URZ ;  /* 0x000003fe0c487897 */ /* 0x000fe2000fffe0ff */
[----:B------:R-:W-:Y:S01]  /*18f70*/  R2UR UR53, R5 ;  /* 0x00000000053572ca */ /* 0x000fe200000e0000 */
[----:B0-----:R-:W-:Y:S01]  /*18f80*/  IMAD.SHL.U32 R0, R11, 0x80, RZ ;  /* 0x000000800b007824 */ /* 0x001fe200078e00ff */
[----:B------:R-:W0:Y:S01]  /*18f90*/  LDC R5, c[0x0][0x3c4] ;  /* 0x0000f100ff057b82 */ /* 0x000e220000000800 */
[----:B------:R-:W-:Y:S01]  /*18fa0*/  IADD3.X R3, PT, PT, R4, RZ, RZ, P3, !PT ;  /* 0x000000ff04037210 */ /* 0x000fe20001ffe4ff */
[----:B------:R1:W-:Y:S01]  /*18fb0*/  STL.64 [R1+0x770], R6 ;  /* 0x0007700601007387 */ /* 0x0003e20000100a00 */
[----:B------:R-:W-:Y:S01]  /*18fc0*/  LOP3.LUT P3, RZ, R2, 0x800000, RZ, 0xc0, !PT ;  /* 0x0080000002ff7812 */ /* 0x000fe2000786c0ff */
[--C-:B------:R-:W-:Y:S01]  /*18fd0*/  IMAD.X R2, RZ, RZ, R4.reuse, P4 ;  /* 0x000000ffff027224 */ /* 0x100fe200020e0604 */
[----:B------:R-:W-:Y:S01]  /*18fe0*/  R2UR UR55, R3 ;  /* 0x00000000033772ca */ /* 0x000fe200000e0000 */
[----:B------:R-:W-:Y:S01]  /*18ff0*/  IMAD.X R4, RZ, RZ, R4, P6 ;  /* 0x000000ffff047224 */ /* 0x000fe200030e0604 */
[----:B------:R-:W-:-:S02]  /*19000*/  ISETP.NE.U32.AND P5, PT, R17, RZ, PT ;  /* 0x000000ff1100720c */ /* 0x000fc40003fa5070 */
[----:B------:R-:W-:Y:S02]  /*19010*/  R2UR UR65, R2 ;  /* 0x00000000024172ca */ /* 0x000fe400000e0000 */
[----:B------:R-:W-:Y:S01]  /*19020*/  R2UR UR67, R4 ;  /* 0x00000000044372ca */ /* 0x000fe200000e0000 */
[----:B------:R-:W-:Y:S01]  /*19030*/  IMAD.U32 R4, RZ, RZ, UR70 ;  /* 0x00000046ff047e24 */ /* 0x000fe2000f8e00ff */
[----:B------:R-:W-:Y:S01]  /*19040*/  MOV R3, R138 ;  /* 0x0000008a00037202 */ /* 0x000fe20000000f00 */
[----:B-1----:R-:W-:Y:S02]  /*19050*/  IMAD.U32 R6, RZ, RZ, UR72 ;  /* 0x00000048ff067e24 */ /* 0x002fe4000f8e00ff */
[----:B------:R-:W-:Y:S01]  /*19060*/  IMAD.U32 R7, RZ, RZ, UR73 ;  /* 0x00000049ff077e24 */ /* 0x000fe2000f8e00ff */
[----:B------:R-:W-:Y:S01]  /*19070*/  UIADD3.64 UR72, UPT, UPT, UR12, 0x402, URZ ;  /* 0x000004020c487897 */ /* 0x000fe2000fffe0ff */
[----:B0-----:R-:W-:Y:S02]  /*19080*/  IMAD.SHL.U32 R2, R5, 0x80, RZ ;  /* 0x0000008005027824 */ /* 0x001fe400078e00ff */
[----:B------:R-:W-:Y:S01]  /*19090*/  IMAD.U32 R5, RZ, RZ, UR71 ;  /* 0x00000047ff057e24 */ /* 0x000fe2000f8e00ff */
[----:B------:R-:W-:-:S04]  /*190a0*/  UIADD3.64 UR70, UPT, UPT, UR12, 0x400, URZ ;  /* 0x000004000c467897 */ /* 0x000fc8000fffe0ff */
[----:B------:R0:W-:Y:S04]  /*190b0*/  STL.64 [R1+0x768], R4 ;  /* 0x0007680401007387 */ /* 0x0001e80000100a00 */
[----:B------:R1:W-:Y:S01]  /*190c0*/  STL.64 [R1+0x760], R6 ;  /* 0x0007600601007387 */ /* 0x0003e20000100a00 */
[----:B0-----:R-:W-:Y:S02]  /*190d0*/  IMAD.U32 R4, RZ, RZ, UR70 ;  /* 0x00000046ff047e24 */ /* 0x001fe4000f8e00ff */
[----:B------:R-:W-:Y:S01]  /*190e0*/  IMAD.U32 R5, RZ, RZ, UR71 ;  /* 0x00000047ff057e24 */ /* 0x000fe2000f8e00ff */
[----:B------:R-:W-:Y:S01]  /*190f0*/  UIADD3.64 UR70, UPT, UPT, UR12, 0x404, URZ ;  /* 0x000004040c467897 */ /* 0x000fe2000fffe0ff */
[----:B-1----:R-:W-:Y:S01]  /*19100*/  MOV R6, UR72 ;  /* 0x0000004800067c02 */ /* 0x002fe20008000f00 */
[----:B------:R-:W-:Y:S01]  /*19110*/  IMAD.U32 R7, RZ, RZ, UR73 ;  /* 0x00000049ff077e24 */ /* 0x000fe2000f8e00ff */
[----:B------:R-:W-:Y:S01]  /*19120*/  UIADD3.64 UR72, UPT, UPT, UR12, 0x7fe, URZ ;  /* 0x000007fe0c487897 */ /* 0x000fe2000fffe0ff */
[----:B------:R0:W-:Y:S04]  /*19130*/  STL.64 [R1+0x758], R4 ;  /* 0x0007580401007387 */ /* 0x0001e80000100a00 */
[----:B------:R1:W-:Y:S01]  /*19140*/  STL.64 [R1+0x750], R6 ;  /* 0x0007500601007387 */ /* 0x0003e20000100a00 */
[----:B0-----:R-:W-:-:S02]  /*19150*/  IMAD.U32 R4, RZ, RZ, UR70 ;  /* 0x00000046ff047e24 */ /* 0x001fc4000f8e00ff */
[----:B------:R-:W-:Y:S01]  /*19160*/  IMAD.U32 R5, RZ, RZ, UR71 ;  /* 0x00000047ff057e24 */ /* 0x000fe2000f8e00ff */
[----:B------:R-:W-:Y:S01]  /*19170*/  UIADD3.64 UR70, UPT, UPT, UR12, 0x800, URZ ;  /* 0x000008000c467897 */ /* 0x000fe2000fffe0ff */
[----:B-1----:R-:W-:Y:S02]  /*19180*/  IMAD.U32 R6, RZ, RZ, UR72 ;  /* 0x00000048ff067e24 */ /* 0x002fe4000f8e00ff */
[----:B------:R-:W-:Y:S01]  /*19190*/  IMAD.U32 R7, RZ, RZ, UR73 ;  /* 0x00000049ff077e24 */ /* 0x000fe2000f8e00ff */
[----:B------:R0:W-:Y:S01]  /*191a0*/  STL.64 [R1+0x748], R4 ;  /* 0x0007480401007387 */ /* 0x0001e20000100a00 */
[----:B------:R-:W-:-:S03]  /*191b0*/  UIADD3.64 UR72, UPT, UPT, UR12, 0x802, URZ ;  /* 0x000008020c487897 */ /* 0x000fc6000fffe0ff */
        /* <DEDUP_REMOVED lines=87> */
[----:B------:R0:W-:Y:S01]  /*19730*/  STL.64 [R1+0x698], R4 ;  /* 0x0006980401007387 */ /* 0x0001e20000100a00 */
[----:B------:R-:W-:Y:S02]  /*19740*/  UIADD3.64 UR72, UPT, UPT, UR68, 0x7fe, URZ ;  /* 0x000007fe44487897 */ /* 0x000fe4000fffe0ff */
[----:B------:R-:W-:Y:S01]  /*19750*/  UIADD3.64 UR72, UPT, UPT, UR68, 0x802, URZ ;  /* 0x0000080244487897 */ /* 0x000fe2000fffe0ff */
[----:B------:R1:W-:Y:S01]  /*19760*/  STL.64 [R1+0x690], R6 ;  /* 0x0006900601007387 */ /* 0x0003e20000100a00 */
[----:B------:R-:W-:-:S02]  /*19770*/  UIADD3.64 UR72, UPT, UPT, UR68, 0xffe, URZ ;  /* 0x00000ffe44487897 */ /* 0x000fc4000fffe0ff */
[----:B------:R-:W-:Y:S02]  /*19780*/  UIADD3.64 UR72, UPT, UPT, UR68, 0x1002, URZ ;  /* 0x0000100244487897 */ /* 0x000fe4000fffe0ff */
[----:B------:R-:W-:Y:S02]  /*19790*/  UIADD3.64 UR72, UPT, UPT, UR68, 0x17fe, URZ ;  /* 0x000017fe44487897 */ /* 0x000fe4000fffe0ff */
[----:B------:R-:W-:Y:S01]  /*197a0*/  UIADD3.64 UR72, UPT, UPT, UR68, 0x1802, URZ ;  /* 0x0000180244487897 */ /* 0x000fe2000fffe0ff */
[----:B0-----:R-:W-:Y:S02]  /*197b0*/  IMAD.U32 R4, RZ, RZ, UR70 ;  /* 0x00000046ff047e24 */ /* 0x001fe4000f8e00ff */
[----:B------:R-:W-:Y:S01]  /*197c0*/  IMAD.U32 R5, RZ, RZ, UR71 ;  /* 0x00000047ff057e24 */ /* 0x000fe2000f8e00ff */
[----:B------:R-:W-:Y:S02]  /*197d0*/  UIADD3.64 UR70, UPT, UPT, UR68, 0x4, URZ ;  /* 0x0000000444467897 */ /* 0x000fe4000fffe0ff */
[----:B------:R-:W-:-:S02]  /*197e0*/  UIADD3.64 UR70, UPT, UPT, UR68, 0x800, URZ ;  /* 0x0000080044467897 */ /* 0x000fc4000fffe0ff */
[----:B------:R1:W-:Y:S01]  /*197f0*/  STL.64 [R1+0x688], R4 ;  /* 0x0006880401007387 */ /* 0x0003e20000100a00 */
[----:B------:R-:W-:Y:S02]  /*19800*/  UIADD3.64 UR70, UPT, UPT, UR68, 0x804, URZ ;  /* 0x0000080444467897 */ /* 0x000fe4000fffe0ff */
[----:B------:R-:W-:Y:S02]  /*19810*/  UIADD3.64 UR70, UPT, UPT, UR68, 0x1000, URZ ;  /* 0x0000100044467897 */ /* 0x000fe4000fffe0ff */
[----:B------:R-:W-:Y:S02]  /*19820*/  UIADD3.64 UR70, UPT, UPT, UR68, 0x1004, URZ ;  /* 0x0000100444467897 */ /* 0x000fe4000fffe0ff */
[----:B------:R-:W-:Y:S02]  /*19830*/  UIADD3.64 UR70, UPT, UPT, UR68, 0x1800, URZ ;  /* 0x0000180044467897 */ /* 0x000fe4000fffe0ff */
[----:B------:R-:W-:-:S12]  /*19840*/  UIADD3.64 UR70, UPT, UPT, UR68, 0x1804, URZ ;  /* 0x0000180444467897 */ /* 0x000fd8000fffe0ff */
.L_x_17:
[----:B------:R-:W2:Y:S04]  /*19850*/  LDL.64 R20, [R1+0xfe0] ;  /* 0x000fe00001147983 */ /* 0x000ea80000100a00 */
[----:B------:R-:W3:Y:S04]  /*19860*/  LDL.64 R12, [R1+0xf70] ;  /* 0x000f7000010c7983 */ /* 0x000ee80000100a00 */
[----:B------:R-:W4:Y:S04]  /*19870*/  LDL.64 R16, [R1+0xfd8] ;  /* 0x000fd80001107983 */ /* 0x000f280000100a00 */
[----:B------:R-:W5:Y:S04]  /*19880*/  LDL.64 R10, [R1+0xf68] ;  /* 0x000f6800010a7983 */ /* 0x000f680000100a00 */
[----:B------:R-:W3:Y:S04]  /*19890*/  LDL.64 R24, [R1+0xf08] ;  /* 0x000f080001187983 */ /* 0x000ee80000100a00 */
[----:B------:R-:W3:Y:S04]  /*198a0*/  LDL.64 R26, [R1+0xeb0] ;  /* 0x000eb000011a7983 */ /* 0x000ee80000100a00 */
[----:B------:R-:W4:Y:S01]  /*198b0*/  LDL.64 R18, [R1+0xea8] ;  /* 0x000ea80001127983 */ /* 0x000f220000100a00 */
[C---:B-1----:R-:W-:Y:S01]  /*198c0*/  IMAD.WIDE R6, R2.reuse, 0x2, R136 ;  /* 0x0000000202067825 */ /* 0x042fe200078e0288 */
[----:B------:R-:W0:Y:S02]  /*198d0*/  LDC R4, c[0x0][0x3c4] ;  /* 0x0000f100ff047b82 */ /* 0x000e240000000800 */
[----:B------:R-:W4:Y:S04]  /*198e0*/  LDL.64 R32, [R1+0xe48] ;  /* 0x000e480001207983 */ /* 0x000f280000100a00 */
[----:B------:R-:W4:Y:S04]  /*198f0*/  LDL.64 R30, [R1+0xe50] ;  /* 0x000e5000011e7983 */ /* 0x000f280000100a00 */
[----:B------:R2:W4:Y:S04]  /*19900*/  LDG.E.U16 R73, desc[UR10][R6.64] ;  /* 0x0000000a06497981 */ /* 0x000528000c1e1500 */
[----:B------:R-:W4:Y:S01]  /*19910*/  LDL.64 R22, [R1+0xd90] ;  /* 0x000d900001167983 */ /* 0x000f220000100a00 */
[----:B------:R-:W-:-:S03]  /*19920*/  IMAD.WIDE R8, R2, 0x2, R134 ;  /* 0x0000000202087825 */ /* 0x000fc600078e0286 */
[----:B------:R-:W4:Y:S04]  /*19930*/  LDL.64 R28, [R1+0xc70] ;  /* 0x000c7000011c7983 */ /* 0x000f280000100a00 */
[----:B------:R-:W4:Y:S01]  /*19940*/  LDL.64 R34, [R1+0xdf0] ;  /* 0x000df00001227983 */ /* 0x000f220000100a00 */
[----:B0-----:R-:W-:-:S03]  /*19950*/  IMAD.SHL.U32 R4, R4, 0x8, RZ ;  /* 0x0000000804047824 */ /* 0x001fc600078e00ff */
[----:B------:R-:W5:Y:S01]  /*19960*/  LDL.64 R44, [R1+0xc68] ;  /* 0x000c6800012c7983 */ /* 0x000f620000100a00 */
[----:B------:R-:W-:-:S03]  /*19970*/  IMAD.WIDE R74, R4, 0x2, R136 ;  /* 0x00000002044a7825 */ /* 0x000fc600078e0288 */
[----:B------:R-:W5:Y:S01]  /*19980*/  LDG.E.U16 R72, desc[UR10][R8.64] ;  /* 0x0000000a08487981 */ /* 0x000f62000c1e1500 */
[----:B------:R-:W-:-:S03]  /*19990*/  IMAD.WIDE R4, R4, 0x2, R134 ;  /* 0x0000000204047825 */ /* 0x000fc600078e0286 */
[----:B------:R-:W5:Y:S04]  /*199a0*/  LDL.64 R42, [R1+0xd30] ;  /* 0x000d3000012a7983 */ /* 0x000f680000100a00 */
        /* <DEDUP_REMOVED lines=43> */
[----:B------:R-:W5:Y:S01]  /*19c60*/  LDL.64 R248, [R1+0xbb8] ;  /* 0x000bb80001f87983 */ /* 0x000f620000100a00 */
[----:B--2---:R-:W-:-:S03]  /*19c70*/  IMAD.WIDE R6, R2, 0x2, R20 ;  /* 0x0000000202067825 */ /* 0x004fc600078e0214 */
[----:B------:R-:W2:Y:S04]  /*19c80*/  LDL.64 R8, [R1+0xc08] ;  /* 0x000c080001087983 */ /* 0x000ea80000100a00 */
[----:B------:R-:W2:Y:S04]  /*19c90*/  LDL.64 R20, [R1+0xde8] ;  /* 0x000de80001147983 */ /* 0x000ea80000100a00 */
[----:B------:R3:W2:Y:S02]  /*19ca0*/  LDG.E.U16 R71, desc[UR10][R6.64] ;  /* 0x0000000a06477981 */ /* 0x0006a4000c1e1500 */
[----:B---3--:R-:W-:-:S02]  /*19cb0*/  IMAD.WIDE R6, R2, 0x2, R12 ;  /* 0x0000000202067825 */ /* 0x008fc400078e020c */
[----:B------:R-:W3:Y:S02]  /*19cc0*/  LDL.64 R12, [R1+0xd88] ;  /* 0x000d8800010c7983 */ /* 0x000ee40000100a00 */
[----:B------:R-:W-:-:S04]  /*19cd0*/  IMAD.WIDE R74, R2, 0x2, R74 ;  /* 0x00000002024a7825 */ /* 0x000fc800078e024a */
[C---:B------:R-:W-:Y:S02]  /*19ce0*/  IMAD.WIDE R4, R2.reuse, 0x2, R4 ;  /* 0x0000000202047825 */ /* 0x040fe400078e0204 */
[----:B------:R-:W3:Y:S04]  /*19cf0*/  LDG.E.U16 R74, desc[UR10][R74.64] ;  /* 0x0000000a4a4a7981 */ /* 0x000ee8000c1e1500 */
[----:B------:R4:W3:Y:S02]  /*19d00*/  LDG.E.U16 R75, desc[UR10][R4.64] ;  /* 0x0000000a044b7981 */ /* 0x0008e4000c1e1500 */
[----:B----4-:R-:W-:-:S05]  /*19d10*/  IMAD.WIDE R4, R2, 0x2, R16 ;  /* 0x0000000202047825 */ /* 0x010fca00078e0210 */
[----:B------:R5:W4:Y:S02]  /*19d20*/  LDG.E.U16 R17, desc[UR10][R4.64] ;  /* 0x0000000a04117981 */ /* 0x000b24000c1e1500 */
[C---:B-----5:R-:W-:Y:S02]  /*19d30*/  IMAD.WIDE R4, R2.reuse, 0x2, R10 ;  /* 0x0000000202047825 */ /* 0x060fe400078e020a */
[----:B------:R-:W5:Y:S04]  /*19d40*/  LDG.E.U16 R11, desc[UR10][R6.64] ;  /* 0x0000000a060b7981 */ /* 0x000f68000c1e1500 */
[----:B------:R0:W4:Y:S02]  /*19d50*/  LDG.E.U16 R10, desc[UR10][R4.64] ;  /* 0x0000000a040a7981 */ /* 0x000124000c1e1500 */
[----:B0-----:R-:W-:-:S02]  /*19d60*/  IMAD.WIDE R4, R2, 0x2, R24 ;  /* 0x0000000202047825 */ /* 0x001fc400078e0218 */
[----:B------:R-:W4:Y:S02]  /*19d70*/  LDL.64 R24, [R1+0xd28] ;  /* 0x000d280001187983 */ /* 0x000f240000100a00 */
[C---:B------:R-:W-:Y:S02]  /*19d80*/  IMAD.WIDE R6, R2.reuse, 0x2, R26 ;  /* 0x0000000202067825 */ /* 0x040fe400078e021a */
[----:B------:R-:W5:Y:S04]  /*19d90*/  LDL.64 R26, [R1+0xcc8] ;  /* 0x000cc800011a7983 */ /* 0x000f680000100a00 */
[----:B------:R0:W5:Y:S02]  /*19da0*/  LDG.E.U16 R16, desc[UR10][R4.64] ;  /* 0x0000000a04107981 */ /* 0x000164000c1e1500 */
[----:B0-----:R-:W-:-:S02]  /*19db0*/  IMAD.WIDE R4, R2, 0x2, R18 ;  /* 0x0000000202047825 */ /* 0x001fc400078e0212 */
[----:B------:R0:W5:Y:S04]  /*19dc0*/  LDG.E.U16 R19, desc[UR10][R6.64] ;  /* 0x0000000a06137981 */ /* 0x000168000c1e1500 */
[----:B------:R1:W5:Y:S01]  /*19dd0*/  LDG.E.U16 R18, desc[UR10][R4.64] ;  /* 0x0000000a04127981 */ /* 0x000362000c1e1500 */
[----:B0-----:R-:W-:-:S03]  /*19de0*/  IMAD.WIDE R6, R2, 0x2, R30 ;  /* 0x0000000202067825 */ /* 0x001fc600078e021e */
[----:B------:R-:W5:Y:S01]  /*19df0*/  LDL.64 R30, [R1+0xc10] ;  /* 0x000c1000011e7983 */ /* 0x000f620000100a00 */
[----:B-1----:R-:W-:-:S03]  /*19e00*/  IMAD.WIDE R4, R2, 0x2, R32 ;  /* 0x0000000202047825 */ /* 0x002fc600078e0220 */
[----:B------:R-:W5:Y:S04]  /*19e10*/  LDL.64 R32, [R1+0xbb0] ;  /* 0x000bb00001207983 */ /* 0x000f680000100a00 */
[----:B------:R2:W5:Y:S01]  /*19e20*/  LDG.E.U16 R51, desc[UR10][R4.64] ;  /* 0x0000000a04337981 */ /* 0x000562000c1e1500 */
[----:B------:R-:W-:-:S03]  /*19e30*/  IMAD.WIDE R22, R2, 0x2, R22 ;  /* 0x0000000202167825 */ /* 0x000fc600078e0216 */
[----:B------:R-:W5:Y:S04]  /*19e40*/  LDG.E.U16 R39, desc[UR10][R6.64] ;  /* 0x0000000a06277981 */ /* 0x000f68000c1e1500 */
[----:B------:R-:W5:Y:S01]  /*19e50*/  LDG.E.U16 R22, desc[UR10][R22.64] ;  /* 0x0000000a16167981 */ /* 0x000f62000c1e1500 */
[----:B--2---:R-:W-:-:S05]  /*19e60*/  IMAD.WIDE R4, R2, 0x2, R20 ;  /* 0x0000000202047825 */ /* 0x004fca00078e0214 */
[----:B------:R3:W2:Y:S02]  /*19e70*/  LDG.E.U16 R20, desc[UR10][R4.64] ;  /* 0x0000000a04147981 */ /* 0x0006a4000c1e1500 */
[C---:B---3--:R-:W-:Y:S02]  /*19e80*/  IMAD.WIDE R4, R2.reuse, 0x2, R12 ;  /* 0x0000000202047825 */ /* 0x048fe400078e020c */
[----:B------:R-:W3:Y:S04]  /*19e90*/  LDL.64 R12, [R1+0x968] ;  /* 0x00096800010c7983 */ /* 0x000ee80000100a00 */
[----:B------:R-:W2:Y:S01]  /*19ea0*/  LDG.E.U16 R23, desc[UR10][R4.64] ;  /* 0x0000000a04177981 */ /* 0x000ea2000c1e1500 */
[----:B------:R-:W-:-:S04]  /*19eb0*/  IMAD.WIDE R28, R2, 0x2, R28 ;  /* 0x00000002021c7825 */ /* 0x000fc800078e021c */
[C---:B------:R-:W-:Y:S02]  /*19ec0*/  IMAD.WIDE R6, R2.reuse, 0x2, R34 ;  /* 0x0000000202067825 */ /* 0x040fe400078e0222 */
[----:B------:R-:W2:Y:S04]  /*19ed0*/  LDL.64 R34, [R1+0xb50] ;  /* 0x000b500001227983 */ /* 0x000ea80000100a00 */
[----:B------:R-:W2:Y:S04]  /*19ee0*/  LDG.E.U16 R28, desc[UR10][R28.64] ;  /* 0x0000000a1c1c7981 */ /* 0x000ea8000c1e1500 */
[----:B------:R0:W2:Y:S02]  /*19ef0*/  LDG.E.U16 R21, desc[UR10][R6.64] ;  /* 0x0000000a06157981 */ /* 0x0000a4000c1e1500 */
[----:B0-----:R-:W-:-:S02]  /*19f00*/  IMAD.WIDE R6, R2, 0x2, R42 ;  /* 0x0000000202067825 */ /* 0x001fc400078e022a */
[----:B------:R-:W2:Y:S02]  /*19f10*/  LDL.64 R42, [R1+0x960] ;  /* 0x00096000012a7983 */ /* 0x000ea40000100a00 */
[C---:B----4-:R-:W-:Y:S02]  /*19f20*/  IMAD.WIDE R4, R2.reuse, 0x2, R24 ;  /* 0x0000000202047825 */ /* 0x050fe400078e0218 */
[----:B------:R-:W4:Y:S04]  /*19f30*/  LDG.E.U16 R25, desc[UR10][R6.64] ;  /* 0x0000000a06197981 */ /* 0x000f28000c1e1500 */
[----:B------:R5:W4:Y:S02]  /*19f40*/  LDG.E.U16 R24, desc[UR10][R4.64] ;  /* 0x0000000a04187981 */ /* 0x000b24000c1e1500 */
[----:B-----5:R-:W-:-:S05]  /*19f50*/  IMAD.WIDE R4, R2, 0x2, R26 ;  /* 0x0000000202047825 */ /* 0x020fca00078e021a */
[----:B------:R0:W5:Y:S02]  /*19f60*/  LDG.E.U16 R26, desc[UR10][R4.64] ;  /* 0x0000000a041a7981 */ /* 0x000164000c1e1500 */
[C---:B0-----:R-:W-:Y:S02]  /*19f70*/  IMAD.WIDE R4, R2.reuse, 0x2, R44 ;  /* 0x0000000202047825 */ /* 0x041fe400078e022c */
[----:B------:R-:W0:Y:S03]  /*19f80*/  LDC R44, c[0x0][0x3c4] ;  /* 0x0000f100ff2c7b82 */ /* 0x000e260000000800 */
[----:B------:R1:W4:Y:S02]  /*19f90*/  LDG.E.U16 R29, desc[UR10][R4.64] ;  /* 0x0000000a041d7981 */ /* 0x000324000c1e1500 */
[----:B-1----:R-:W-:-:S03]  /*19fa0*/  IMAD.WIDE R4, R2, 0x2, R8 ;  /* 0x0000000202047825 */ /* 0x002fc600078e0208 */
[----:B------:R-:W1:Y:S01]  /*19fb0*/  LDC R8, c[0x0][0x3c4] ;  /* 0x0000f100ff087b82 */ /* 0x000e620000000800 */
[C---:B------:R-:W-:Y:S02]  /*19fc0*/  IMAD.WIDE R6, R2.reuse, 0x2, R46 ;  /* 0x0000000202067825 */ /* 0x040fe400078e022e */
[----:B------:R-:W4:Y:S04]  /*19fd0*/  LDL.64 R46, [R1+0xfd0] ;  /* 0x000fd000012e7983 */ /* 0x000f280000100a00 */
[----:B------:R0:W5:Y:S02]  /*19fe0*/  LDG.E.U16 R27, desc[UR10][R6.64] ;  /* 0x0000000a061b7981 */ /* 0x000164000c1e1500 */
[C---:B0-----:R-:W-:Y:S02]  /*19ff0*/  IMAD.WIDE R6, R2.reuse, 0x2, R30 ;  /* 0x0000000202067825 */ /* 0x041fe400078e021e */
[----:B------:R0:W5:Y:S04]  /*1a000*/  LDG.E.U16 R30, desc[UR10][R4.64] ;  /* 0x0000000a041e7981 */ /* 0x000168000c1e1500 */
[----:B------:R1:W5:Y:S01]  /*1a010*/  LDG.E.U16 R31, desc[UR10][R6.64] ;  /* 0x0000000a061f7981 */ /* 0x000362000c1e1500 */
[----:B0-----:R-:W-:-:S03]  /*1a020*/  IMAD.WIDE R4, R2, 0x2, R40 ;  /* 0x0000000202047825 */ /* 0x001fc600078e0228 */
[----:B------:R-:W5:Y:S01]  /*1a030*/  LDL.64 R40, [R1+0xfc8] ;  /* 0x000fc80001287983 */ /* 0x000f620000100a00 */
[----:B-1----:R-:W-:Y:S02]  /*1a040*/  IMAD R6, R8, 0x9, RZ ;  /* 0x0000000908067824 */ /* 0x002fe400078e02ff */
[C---:B---3--:R-:W-:Y:S02]  /*1a050*/  IMAD.WIDE R8, R2.reuse, 0x2, R12 ;  /* 0x0000000202087825 */ /* 0x048fe400078e020c */
[----:B------:R-:W3:Y:S02]  /*1a060*/  LDL.64 R12, [R1+0xf58] ;  /* 0x000f5800010c7983 */ /* 0x000ee40000100a00 */
[C---:B------:R-:W-:Y:S02]  /*1a070*/  IMAD.WIDE R14, R2.reuse, 0x2, R14 ;  /* 0x00000002020e7825 */ /* 0x040fe400078e020e */
[----:B------:R-:W3:Y:S04]  /*1a080*/  LDG.E.U16 R37, desc[UR10][R8.64] ;  /* 0x0000000a08257981 */ /* 0x000ee8000c1e1500 */
[----:B------:R0:W3:Y:S01]  /*1a090*/  LDG.E.U16 R14, desc[UR10][R14.64] ;  /* 0x0000000a0e0e7981 */ /* 0x0000e2000c1e1500 */
[----:B------:R-:W-:-:S04]  /*1a0a0*/  IMAD.WIDE R32, R2, 0x2, R32 ;  /* 0x0000000202207825 */ /* 0x000fc800078e0220 */
[C---:B--2---:R-:W-:Y:S01]  /*1a0b0*/  IMAD.WIDE R34, R2.reuse, 0x2, R34 ;  /* 0x0000000202227825 */ /* 0x044fe200078e0222 */
[----:B------:R-:W2:Y:S01]  /*1a0c0*/  LDL.64 R8, [R1+0xcb8] ;  /* 0x000cb80001087983 */ /* 0x000ea20000100a00 */
[----:B0-----:R-:W0:Y:S03]  /*1a0d0*/  LDC R15, c[0x0][0x3c4] ;  /* 0x0000f100ff0f7b82 */ /* 0x001e260000000800 */
[----:B------:R-:W2:Y:S04]  /*1a0e0*/  LDG.E.U16 R32, desc[UR10][R32.64] ;  /* 0x0000000a20207981 */ /* 0x000ea8000c1e1500 */
[----:B------:R-:W2:Y:S04]  /*1a0f0*/  LDG.E.U16 R34, desc[UR10][R34.64] ;  /* 0x0000000a22227981 */ /* 0x000ea8000c1e1500 */
[----:B------:R1:W2:Y:S02]  /*1a100*/  LDG.E.U16 R33, desc[UR10][R4.64] ;  /* 0x0000000a04217981 */ /* 0x0002a4000c1e1500 */
[----:B-1----:R-:W-:-:S05]  /*1a110*/  IMAD.WIDE R4, R2, 0x2, R48 ;  /* 0x0000000202047825 */ /* 0x002fca00078e0230 */
[----:B------:R1:W2:Y:S02]  /*1a120*/  LDG.E.U16 R35, desc[UR10][R4.64] ;  /* 0x0000000a04237981 */ /* 0x0002a4000c1e1500 */
[----:B-1----:R-:W-:-:S05]  /*1a130*/  IMAD.WIDE R4, R2, 0x2, R42 ;  /* 0x0000000202047825 */ /* 0x002fca00078e022a */
[----:B------:R0:W2:Y:S01]  /*1a140*/  LDG.E.U16 R38, desc[UR10][R4.64] ;  /* 0x0000000a04267981 */ /* 0x0000a2000c1e1500 */
[----:B------:R-:W-:-:S04]  /*1a150*/  IMAD.WIDE R42, R6, 0x2, R136 ;  /* 0x00000002062a7825 */ /* 0x000fc800078e0288 */
[----:B------:R-:W-:-:S04]  /*1a160*/  IMAD.WIDE R6, R6, 0x2, R134 ;  /* 0x0000000206067825 */ /* 0x000fc800078e0286 */
[----:B0-----:R-:W-:-:S04]  /*1a170*/  IMAD.WIDE R4, R15, 0x2, R134 ;  /* 0x000000020f047825 */ /* 0x001fc800078e0286 */
[----:B------:R-:W-:-:S04]  /*1a180*/  IMAD.WIDE R4, R2, 0x2, R4 ;  /* 0x0000000202047825 */ /* 0x000fc800078e0204 */
[C---:B------:R-:W-:Y:S01]  /*1a190*/  IMAD.WIDE R42, R2.reuse, 0x2, R42 ;  /* 0x00000002022a7825 */ /* 0x040fe200078e022a */
[----:B------:R-:W2:Y:S03]  /*1a1a0*/  LDG.E.U16 R50, desc[UR10][R4.64] ;  /* 0x0000000a04327981 */ /* 0x000ea6000c1e1500 */
[C---:B------:R-:W-:Y:S02]  /*1a1b0*/  IMAD.WIDE R6, R2.reuse, 0x2, R6 ;  /* 0x0000000202067825 */ /* 0x040fe400078e0206 */
[----:B------:R-:W2:Y:S02]  /*1a1c0*/  LDG.E.U16 R42, desc[UR10][R42.64] ;  /* 0x0000000a2a2a7981 */ /* 0x000ea4000c1e1500 */
[----:B------:R-:W-:-:S04]  /*1a1d0*/  IMAD.WIDE R52, R2, 0x2, R52 ;  /* 0x0000000202347825 */ /* 0x000fc800078e0234 */
[C---:B------:R-:W-:Y:S02]  /*1a1e0*/  IMAD.WIDE R54, R2.reuse, 0x2, R54 ;  /* 0x0000000202367825 */ /* 0x040fe400078e0236 */
[----:B------:R-:W2:Y:S04]  /*1a1f0*/  LDG.E.U16 R52, desc[UR10][R52.64] ;  /* 0x0000000a34347981 */ /* 0x000ea8000c1e1500 */
[----:B------:R4:W2:Y:S04]  /*1a200*/  LDG.E.U16 R43, desc[UR10][R6.64] ;  /* 0x0000000a062b7981 */ /* 0x0008a8000c1e1500 */
[----:B------:R-:W2:Y:S01]  /*1a210*/  LDG.E.U16 R54, desc[UR10][R54.64] ;  /* 0x0000000a36367981 */ /* 0x000ea2000c1e1500 */
[----:B----4-:R-:W-:-:S05]  /*1a220*/  IMAD.WIDE R6, R2, 0x2, R46 ;  /* 0x0000000202067825 */ /* 0x010fca00078e022e */
[----:B------:R0:W4:Y:S02]  /*1a230*/  LDG.E.U16 R47, desc[UR10][R6.64] ;  /* 0x0000000a062f7981 */ /* 0x000124000c1e1500 */
[C---:B0-----:R-:W-:Y:S02]  /*1a240*/  IMAD.WIDE R6, R2.reuse, 0x2, R66 ;  /* 0x0000000202067825 */ /* 0x041fe400078e0242 */
[----:B------:R-:W2:Y:S04]  /*1a250*/  LDL.64 R66, [R1+0xd20] ;  /* 0x000d200001427983 */ /* 0x000ea80000100a00 */
[----:B------:R0:W4:Y:S01]  /*1a260*/  LDG.E.U16 R15, desc[UR10][R6.64] ;  /* 0x0000000a060f7981 */ /* 0x000122000c1e1500 */
[----:B-----5:R-:W-:-:S03]  /*1a270*/  IMAD.WIDE R4, R2, 0x2, R40 ;  /* 0x0000000202047825 */ /* 0x020fc600078e0228 */
[----:B------:R-:W5:Y:S04]  /*1a280*/  LDL.64 R40, [R1+0xd78] ;  /* 0x000d780001287983 */ /* 0x000f680000100a00 */
[----:B------:R3:W4:Y:S01]  /*1a290*/  LDG.E.U16 R49, desc[UR10][R4.64] ;  /* 0x0000000a04317981 */ /* 0x000722000c1e1500 */
[----:B0-----:R-:W-:-:S03]  /*1a2a0*/  IMAD.WIDE R6, R2, 0x2, R78 ;  /* 0x0000000202067825 */ /* 0x001fc600078e024e */
[----:B------:R-:W4:Y:S01]  /*1a2b0*/  LDL.64 R78, [R1+0x9c0] ;  /* 0x0009c000014e7983 */ /* 0x000f220000100a00 */
[----:B---3--:R-:W-:-:S03]  /*1a2c0*/  IMAD.WIDE R4, R2, 0x2, R12 ;  /* 0x0000000202047825 */ /* 0x008fc600078e020c */
[----:B------:R-:W3:Y:S04]  /*1a2d0*/  LDL.64 R12, [R1+0xd18] ;  /* 0x000d1800010c7983 */ /* 0x000ee80000100a00 */
[----:B------:R0:W4:Y:S02]  /*1a2e0*/  LDG.E.U16 R70, desc[UR10][R4.64] ;  /* 0x0000000a04467981 */ /* 0x000124000c1e1500 */
[C---:B0-----:R-:W-:Y:S02]  /*1a2f0*/  IMAD.WIDE R4, R2.reuse, 0x2, R68 ;  /* 0x0000000202047825 */ /* 0x041fe400078e0244 */
[----:B------:R-:W4:Y:S04]  /*1a300*/  LDL.64 R68, [R1+0xcc0] ;  /* 0x000cc00001447983 */ /* 0x000f280000100a00 */
[----:B------:R0:W4:Y:S02]  /*1a310*/  LDG.E.U16 R53, desc[UR10][R4.64] ;  /* 0x0000000a04357981 */ /* 0x000124000c1e1500 */
[----:B0-----:R-:W-:-:S02]  /*1a320*/  IMAD.WIDE R4, R2, 0x2, R62 ;  /* 0x0000000202047825 */ /* 0x001fc400078e023e */
[----:B------:R-:W4:Y:S04]  /*1a330*/  LDL.64 R62, [R1+0xc00] ;  /* 0x000c0000013e7983 */ /* 0x000f280000100a00 */
[----:B------:R0:W4:Y:S02]  /*1a340*/  LDG.E.U16 R55, desc[UR10][R4.64] ;  /* 0x0000000a04377981 */ /* 0x000124000c1e1500 */
[C---:B0-----:R-:W-:Y:S02]  /*1a350*/  IMAD.WIDE R4, R2.reuse, 0x2, R64 ;  /* 0x0000000202047825 */ /* 0x041fe400078e0240 */
[----:B------:R-:W4:Y:S02]  /*1a360*/  LDL.64 R64, [R1+0xba0] ;  /* 0x000ba00001407983 */ /* 0x000f240000100a00 */
[----:B------:R-:W-:-:S04]  /*1a370*/  IMAD.WIDE R56, R2, 0x2, R56 ;  /* 0x0000000202387825 */ /* 0x000fc800078e0238 */
[C---:B------:R-:W-:Y:S02]  /*1a380*/  IMAD.WIDE R58, R2.reuse, 0x2, R58 ;  /* 0x00000002023a7825 */ /* 0x040fe400078e023a */
[----:B------:R-:W4:Y:S02]  /*1a390*/  LDG.E.U16 R56, desc[UR10][R56.64] ;  /* 0x0000000a38387981 */ /* 0x000f24000c1e1500 */
[C---:B------:R-:W-:Y:S02]  /*1a3a0*/  IMAD.WIDE R60, R2.reuse, 0x2, R60 ;  /* 0x00000002023c7825 */ /* 0x040fe400078e023c */
[----:B------:R-:W4:Y:S04]  /*1a3b0*/  LDG.E.U16 R58, desc[UR10][R58.64] ;  /* 0x0000000a3a3a7981 */ /* 0x000f28000c1e1500 */
[----:B------:R-:W4:Y:S04]  /*1a3c0*/  LDG.E.U16 R60, desc[UR10][R60.64] ;  /* 0x0000000a3c3c7981 */ /* 0x000f28000c1e1500 */
[----:B------:R-:W4:Y:S04]  /*1a3d0*/  LDG.E.U16 R57, desc[UR10][R4.64] ;  /* 0x0000000a04397981 */ /* 0x000f28000c1e1500 */
[----:B------:R2:W4:Y:S02]  /*1a3e0*/  LDG.E.U16 R59, desc[UR10][R6.64] ;  /* 0x0000000a063b7981 */ /* 0x000524000c1e1500 */
[----:B--2---:R-:W-:-:S04]  /*1a3f0*/  IMAD.WIDE R6, R2, 0x2, R66 ;  /* 0x0000000202067825 */ /* 0x004fc800078e0242 */
[C---:B-----5:R-:W-:Y:S02]  /*1a400*/  IMAD.WIDE R4, R2.reuse, 0x2, R40 ;  /* 0x0000000202047825 */ /* 0x060fe400078e0228 */
[----:B------:R-:W2:Y:S04]  /*1a410*/  LDL.64 R40, [R1+0x9c8] ;  /* 0x0009c80001287983 */ /* 0x000ea80000100a00 */
[----:B------:R4:W5:Y:S01]  /*1a420*/  LDG.E.U16 R61, desc[UR10][R4.64] ;  /* 0x0000000a043d7981 */ /* 0x000962000c1e1500 */
[----:B---3--:R-:W-:-:S03]  /*1a430*/  IMAD.WIDE R66, R2, 0x2, R12 ;  /* 0x0000000202427825 */ /* 0x008fc600078e020c */
[----:B------:R-:W3:Y:S04]  /*1a440*/  LDL.64 R12, [R1+0x958] ;  /* 0x00095800010c7983 */ /* 0x000ee80000100a00 */
[----:B------:R-:W5:Y:S01]  /*1a450*/  LDG.E.U16 R66, desc[UR10][R66.64] ;  /* 0x0000000a42427981 */ /* 0x000f62000c1e1500 */
[----:B----4-:R-:W-:-:S03]  /*1a460*/  IMAD.WIDE R4, R2, 0x2, R68 ;  /* 0x0000000202047825 */ /* 0x010fc600078e0244 */
[----:B------:R0:W4:Y:S04]  /*1a470*/  LDG.E.U16 R69, desc[UR10][R6.64] ;  /* 0x0000000a06457981 */ /* 0x000128000c1e1500 */
[----:B------:R1:W4:Y:S01]  /*1a480*/  LDG.E.U16 R67, desc[UR10][R4.64] ;  /* 0x0000000a04437981 */ /* 0x000322000c1e1500 */
[----:B0-----:R-:W-:-:S03]  /*1a490*/  IMAD.WIDE R6, R2, 0x2, R82 ;  /* 0x0000000202067825 */ /* 0x001fc600078e0252 */
[----:B------:R-:W4:Y:S01]  /*1a4a0*/  LDL.64 R82, [R1+0x1030] ;  /* 0x0010300001527983 */ /* 0x000f220000100a00 */
[C---:B-1----:R-:W-:Y:S02]  /*1a4b0*/  IMAD.WIDE R4, R2.reuse, 0x2, R76 ;  /* 0x0000000202047825 */ /* 0x042fe400078e024c */
[----:B------:R-:W0:Y:S01]  /*1a4c0*/  LDC R76, c[0x0][0x3c4] ;  /* 0x0000f100ff4c7b82 */ /* 0x000e220000000800 */
[----:B------:R-:W5:Y:S04]  /*1a4d0*/  LDG.E.U16 R46, desc[UR10][R6.64] ;  /* 0x0000000a062e7981 */ /* 0x000f68000c1e1500 */
[----:B------:R1:W5:Y:S01]  /*1a4e0*/  LDG.E.U16 R48, desc[UR10][R4.64] ;  /* 0x0000000a04307981 */ /* 0x000362000c1e1500 */
[----:B------:R-:W-:-:S04]  /*1a4f0*/  IMAD.WIDE R64, R2, 0x2, R64 ;  /* 0x0000000202407825 */ /* 0x000fc800078e0240 */
[C---:B-1----:R-:W-:Y:S02]  /*1a500*/  IMAD.WIDE R4, R2.reuse, 0x2, R80 ;  /* 0x0000000202047825 */ /* 0x042fe400078e0250 */
[----:B------:R-:W5:Y:S04]  /*1a510*/  LDG.E.U16 R64, desc[UR10][R64.64] ;  /* 0x0000000a40407981 */ /* 0x000f68000c1e1500 */
[----:B------:R-:W5:Y:S04]  /*1a520*/  LDL.64 R80, [R1+0xfc0] ;  /* 0x000fc00001507983 */ /* 0x000f680000100a00 */
[----:B------:R1:W5:Y:S02]  /*1a530*/  LDG.E.U16 R65, desc[UR10][R4.64] ;  /* 0x0000000a04417981 */ /* 0x000364000c1e1500 */
[----:B-1----:R-:W-:-:S02]  /*1a540*/  IMAD.WIDE R4, R2, 0x2, R78 ;  /* 0x0000000202047825 */ /* 0x002fc400078e024e */
[----:B------:R-:W5:Y:S02]  /*1a550*/  LDL.64 R78, [R1+0xfb8] ;  /* 0x000fb800014e7983 */ /* 0x000f640000100a00 */
[----:B------:R-:W-:-:S05]  /*1a560*/  IMAD.WIDE R8, R2, 0x2, R8 ;  /* 0x0000000202087825 */ /* 0x000fca00078e0208 */
[----:B------:R-:W5:Y:S04]  /*1a570*/  LDG.E.U16 R68, desc[UR10][R8.64] ;  /* 0x0000000a08447981 */ /* 0x000f68000c1e1500 */
[----:B------:R-:W5:Y:S01]  /*1a580*/  LDL.64 R8, [R1+0x1028] ;  /* 0x0010280001087983 */ /* 0x000f620000100a00 */
[----:B------:R-:W-:-:S04]  /*1a590*/  IMAD.WIDE R62, R2, 0x2, R62 ;  /* 0x00000002023e7825 */ /* 0x000fc800078e023e */
[C---:B------:R-:W-:Y:S02]  /*1a5a0*/  IMAD.WIDE R6, R2.reuse, 0x2, R86 ;  /* 0x0000000202067825 */ /* 0x040fe400078e0256 */
[----:B------:R-:W5:Y:S04]  /*1a5b0*/  LDL.64 R86, [R1+0xee8] ;  /* 0x000ee80001567983 */ /* 0x000f680000100a00 */
[----:B------:R-:W5:Y:S04]  /*1a5c0*/  LDG.E.U16 R62, desc[UR10][R62.64] ;  /* 0x0000000a3e3e7981 */ /* 0x000f68000c1e1500 */
[----:B------:R-:W5:Y:S04]  /*1a5d0*/  LDG.E.U16 R63, desc[UR10][R6.64] ;  /* 0x0000000a063f7981 */ /* 0x000f68000c1e1500 */
[----:B------:R-:W-:Y:S01]  /*1a5e0*/  STS.U16 [R133+UR9+0x20c00], R11 ;  /* 0x020c000b85007988 */ /* 0x000fe20008000409 */
[----:B--2---:R-:W-:-:S06]  /*1a5f0*/  IMAD.WIDE R40, R2, 0x2, R40 ;  /* 0x0000000202287825 */ /* 0x004fcc00078e0228 */
[----:B------:R-:W2:Y:S04]  /*1a600*/  LDG.E.U16 R40, desc[UR10][R40.64] ;  /* 0x0000000a28287981 */ /* 0x000ea8000c1e1500 */
[----:B------:R1:W2:Y:S02]  /*1a610*/  LDG.E.U16 R41, desc[UR10][R4.64] ;  /* 0x0000000a04297981 */ /* 0x0002a4000c1e1500 */
[----:B-1----:R-:W-:Y:S02]  /*1a620*/  IMAD.WIDE R4, R2, 0x2, R84 ;  /* 0x0000000202047825 */ /* 0x002fe400078e0254 */
[----:B------:R-:W2:Y:S04]  /*1a630*/  LDL.64 R84, [R1+0xe90] ;  /* 0x000e900001547983 */ /* 0x000ea80000100a00 */
[----:B------:R-:W-:Y:S01]  /*1a640*/  STS.U16 [R133+UR9+0x30c00], R10 ;  /* 0x030c000a85007988 */ /* 0x000fe20008000409 */
[----:B0-----:R-:W-:-:S02]  /*1a650*/  IMAD.SHL.U32 R76, R76, 0x2, RZ ;  /* 0x000000024c4c7824 */ /* 0x001fc400078e00ff */
[----:B------:R-:W-:-:S04]  /*1a660*/  IMAD.WIDE R44, R44, 0x2, R136 ;  /* 0x000000022c2c7825 */ /* 0x000fc800078e0288 */
[----:B------:R-:W-:-:S06]  /*1a670*/  IMAD.WIDE R44, R2, 0x2, R44 ;  /* 0x00000002022c7825 */ /* 0x000fcc00078e022c */
[----:B------:R-:W2:Y:S04]  /*1a680*/  LDG.E.U16 R44, desc[UR10][R44.64] ;  /* 0x0000000a2c2c7981 */ /* 0x000ea8000c1e1500 */
[----:B------:R-:W-:Y:S04]  /*1a690*/  STS.U16 [R133+UR9+0x20000], R73 ;  /* 0x0200004985007988 */ /* 0x000fe80008000409 */
[----:B------:R0:W-:Y:S04]  /*1a6a0*/  STS.U16 [R133+UR9+0x30000], R72 ;  /* 0x0300004885007988 */ /* 0x0001e80008000409 */
[----:B0-----:R-:W2:Y:S01]  /*1a6b0*/  LDL.64 R72, [R1+0xdc8] ;  /* 0x000dc80001487983 */ /* 0x001ea20000100a00 */
[----:B---3--:R-:W-:-:S06]  /*1a6c0*/  IMAD.WIDE R12, R2, 0x2, R12 ;  /* 0x00000002020c7825 */ /* 0x008fcc00078e020c */
[----:B------:R-:W3:Y:S04]  /*1a6d0*/  LDG.E.U16 R12, desc[UR10][R12.64] ;  /* 0x0000000a0c0c7981 */ /* 0x000ee8000c1e1500 */
[----:B------:R0:W3:Y:S01]  /*1a6e0*/  LDG.E.U16 R13, desc[UR10][R4.64] ;  /* 0x0000000a040d7981 */ /* 0x0000e2000c1e1500 */
[----:B----4-:R-:W-:-:S03]  /*1a6f0*/  IMAD.WIDE R6, R2, 0x2, R82 ;  /* 0x0000000202067825 */ /* 0x010fc600078e0252 */
[----:B------:R-:W4:Y:S01]  /*1a700*/  LDL.64 R82, [R1+0xe88] ;  /* 0x000e880001527983 */ /* 0x000f220000100a00 */
[----:B0-----:R-:W-:-:S03]  /*1a710*/  IMAD.WIDE R4, R76, 0x2, R136 ;  /* 0x000000024c047825 */ /* 0x001fc600078e0288 */
[----:B------:R-:W-:Y:S01]  /*1a720*/  STS.U16 [R133+UR9+0x20400], R74 ;  /* 0x0204004a85007988 */ /* 0x000fe20008000409 */
[----:B------:R-:W-:-:S03]  /*1a730*/  IMAD.WIDE R4, R2, 0x2, R4 ;  /* 0x0000000202047825 */ /* 0x000fc600078e0204 */
[----:B------:R0:W-:Y:S04]  /*1a740*/  STS.U16 [R133+UR9+0x30400], R75 ;  /* 0x0304004b85007988 */ /* 0x0001e80008000409 */
[----:B------:R1:W3:Y:S04]  /*1a750*/  LDG.E.U16 R45, desc[UR10][R4.64] ;  /* 0x0000000a042d7981 */ /* 0x0002e8000c1e1500 */
[----:B------:R-:W-:Y:S04]  /*1a760*/  STS.U16 [R133+UR9+0x30800], R17 ;  /* 0x0308001185007988 */ /* 0x000fe80008000409 */
[----:B0-----:R-:W3:Y:S04]  /*1a770*/  LDL.64 R74, [R1+0xdd0] ;  /* 0x000dd000014a7983 */ /* 0x001ee80000100a00 */
[----:B------:R0:W-:Y:S01]  /*1a780*/  STS.U16 [R133+UR9+0x31000], R16 ;  /* 0x0310001085007988 */ /* 0x0001e20008000409 */
[----:B-----5:R-:W-:-:S03]  /*1a790*/  IMAD.WIDE R10, R2, 0x2, R78 ;  /* 0x00000002020a7825 */ /* 0x020fc600078e024e */
[----:B------:R-:W-:Y:S04]  /*1a7a0*/  STS.U16 [R133+UR9+0x21400], R19 ;  /* 0x0214001385007988 */ /* 0x000fe80008000409 */
[----:B------:R-:W5:Y:S01]  /*1a7b0*/  LDL.64 R78, [R1+0xe28] ;  /* 0x000e2800014e7983 */ /* 0x000f620000100a00 */
[----:B-1----:R-:W-:-:S03]  /*1a7c0*/  IMAD.WIDE R4, R2, 0x2, R80 ;  /* 0x0000000202047825 */ /* 0x002fc600078e0250 */
[----:B------:R-:W3:Y:S01]  /*1a7d0*/  LDL.64 R80, [R1+0xe30] ;  /* 0x000e300001507983 */ /* 0x000ee20000100a00 */
[----:B------:R-:W-:-:S03]  /*1a7e0*/  IMAD.WIDE R8, R2, 0x2, R8 ;  /* 0x0000000202087825 */ /* 0x000fc600078e0208 */
[----:B------:R-:W3:Y:S04]  /*1a7f0*/  LDG.E.U16 R10, desc[UR10][R10.64] ;  /* 0x0000000a0a0a7981 */ /* 0x000ee8000c1e1500 */
[----:B------:R1:W-:Y:S04]  /*1a800*/  STS.U16 [R133+UR9+0x31400], R18 ;  /* 0x0314001285007988 */ /* 0x0003e80008000409 */
[----:B------:R-:W3:Y:S01]  /*1a810*/  LDG.E.U16 R8, desc[UR10][R8.64] ;  /* 0x0000000a08087981 */ /* 0x000ee2000c1e1500 */
[----:B0-----:R-:W-:-:S03]  /*1a820*/  IMAD.WIDE R16, R2, 0x2, R88 ;  /* 0x0000000202107825 */ /* 0x001fc600078e0258 */
[----:B------:R-:W3:Y:S01]  /*1a830*/  LDL.64 R88, [R1+0xd70] ;  /* 0x000d700001587983 */ /* 0x000ee20000100a00 */
[----:B-1----:R-:W-:-:S03]  /*1a840*/  IMAD.WIDE R18, R2, 0x2, R86 ;  /* 0x0000000202127825 */ /* 0x002fc600078e0256 */
[----:B------:R0:W-:Y:S04]  /*1a850*/  STS.U16 [R133+UR9+0x21000], R14 ;  /* 0x0210000e85007988 */ /* 0x0001e80008000409 */
[----:B------:R1:W3:Y:S04]  /*1a860*/  LDG.E.U16 R9, desc[UR10][R4.64] ;  /* 0x0000000a04097981 */ /* 0x0002e8000c1e1500 */
[----:B------:R-:W3:Y:S04]  /*1a870*/  LDL.64 R86, [R1+0xd68] ;  /* 0x000d680001567983 */ /* 0x000ee80000100a00 */
[----:B------:R-:W3:Y:S01]  /*1a880*/  LDG.E.U16 R16, desc[UR10][R16.64] ;  /* 0x0000000a10107981 */ /* 0x000ee2000c1e1500 */
[----:B-1----:R-:W-:-:S03]  /*1a890*/  IMAD.WIDE R4, R2, 0x2, R92 ;  /* 0x0000000202047825 */ /* 0x002fc600078e025c */
[----:B------:R-:W-:Y:S04]  /*1a8a0*/  STS.U16 [R133+UR9+0x21c00], R21 ;  /* 0x021c001585007988 */ /* 0x000fe80008000409 */
[----:B------:R1:W3:Y:S04]  /*1a8b0*/  LDG.E.U16 R11, desc[UR10][R4.64] ;  /* 0x0000000a040b7981 */ /* 0x0002e8000c1e1500 */
[----:B------:R-:W3:Y:S04]  /*1a8c0*/  LDG.E.U16 R17, desc[UR10][R18.64] ;  /* 0x0000000a12117981 */ /* 0x000ee8000c1e1500 */
[----:B------:R-:W-:Y:S01]  /*1a8d0*/  STS.U16 [R133+UR9+0x31c00], R20 ;  /* 0x031c001485007988 */ /* 0x000fe20008000409 */
[----:B-1----:R-:W-:-:S03]  /*1a8e0*/  IMAD.WIDE R4, R2, 0x2, R90 ;  /* 0x0000000202047825 */ /* 0x002fc600078e025a */
[----:B------:R-:W3:Y:S04]  /*1a8f0*/  LDL.64 R90, [R1+0xcb0] ;  /* 0x000cb000015a7983 */ /* 0x000ee80000100a00 */
[----:B0-----:R2:W3:Y:S04]  /*1a900*/  LDG.E.U16 R14, desc[UR10][R4.64] ;  /* 0x0000000a040e7981 */ /* 0x0014e8000c1e1500 */
[----:B------:R-:W3:Y:S04]  /*1a910*/  LDG.E.U16 R6, desc[UR10][R6.64] ;  /* 0x0000000a06067981 */ /* 0x000ee8000c1e1500 */
[----:B------:R-:W-:Y:S04]  /*1a920*/  STS.U16 [R133+UR9+0x22000], R22 ;  /* 0x0220001685007988 */ /* 0x000fe80008000409 */
[----:B------:R0:W-:Y:S04]  /*1a930*/  STS.U16 [R133+UR9+0x32000], R23 ;  /* 0x0320001785007988 */ /* 0x0001e80008000409 */
[----:B------:R-:W-:Y:S04]  /*1a940*/  STS.U16 [R133+UR9+0x22400], R25 ;  /* 0x0224001985007988 */ /* 0x000fe80008000409 */
[----:B------:R1:W-:Y:S01]  /*1a950*/  STS.U16 [R133+UR9+0x32400], R24 ;  /* 0x0324001885007988 */ /* 0x0003e20008000409 */
[----:B--2---:R-:W-:-:S03]  /*1a960*/  IMAD.WIDE R4, R2, 0x2, R84 ;  /* 0x0000000202047825 */ /* 0x004fc600078e0254 */
[----:B------:R-:W2:Y:S04]  /*1a970*/  LDL.64 R84, [R1+0xd10] ;  /* 0x000d100001547983 */ /* 0x000ea80000100a00 */
[----:B------:R3:W2:Y:S04]  /*1a980*/  LDG.E.U16 R7, desc[UR10][R4.64] ;  /* 0x0000000a04077981 */ /* 0x0006a8000c1e1500 */
[----:B------:R-:W-:Y:S04]  /*1a990*/  STS.U16 [R133+UR9+0x22800], R27 ;  /* 0x0228001b85007988 */ /* 0x000fe80008000409 */
[----:B------:R-:W-:Y:S04]  /*1a9a0*/  STS.U16 [R133+UR9+0x32800], R26 ;  /* 0x0328001a85007988 */ /* 0x000fe80008000409 */
[----:B------:R-:W-:Y:S04]  /*1a9b0*/  STS.U16 [R133+UR9+0x22c00], R28 ;  /* 0x022c001c85007988 */ /* 0x000fe80008000409 */
[----:B------:R-:W-:Y:S04]  /*1a9c0*/  STS.U16 [R133+UR9+0x32c00], R29 ;  /* 0x032c001d85007988 */ /* 0x000fe80008000409 */
[----:B------:R-:W-:Y:S04]  /*1a9d0*/  STS.U16 [R133+UR9+0x23000], R31 ;  /* 0x0230001f85007988 */ /* 0x000fe80008000409 */
[----:B------:R-:W-:Y:S04]  /*1a9e0*/  STS.U16 [R133+UR9+0x33000], R30 ;  /* 0x0330001e85007988 */ /* 0x000fe80008000409 */
[----:B------:R-:W-:Y:S01]  /*1a9f0*/  STS.U16 [R133+UR9+0x23400], R32 ;  /* 0x0234002085007988 */ /* 0x000fe20008000409 */
[----:B0-----:R-:W-:-:S03]  /*1aa00*/  IMAD.WIDE R22, R2, 0x2, R72 ;  /* 0x0000000202167825 */ /* 0x001fc600078e0248 */
[----:B------:R-:W2:Y:S04]  /*1aa10*/  LDL.64 R72, [R1+0xbf0] ;  /* 0x000bf00001487983 */ /* 0x000ea80000100a00 */
[----:B------:R-:W2:Y:S04]  /*1aa20*/  LDG.E.U16 R22, desc[UR10][R22.64] ;  /* 0x0000000a16167981 */ /* 0x000ea8000c1e1500 */
[----:B------:R-:W-:Y:S04]  /*1aa30*/  STS.U16 [R133+UR9+0x33400], R33 ;  /* 0x0334002185007988 */ /* 0x000fe80008000409 */
[----:B------:R-:W-:Y:S04]  /*1aa40*/  STS.U16 [R133+UR9+0x21800], R39 ;  /* 0x0218002785007988 */ /* 0x000fe80008000409 */
[----:B------:R-:W-:Y:S04]  /*1aa50*/  STS.U16 [R133+UR9+0x33c00], R38 ;  /* 0x033c002685007988 */ /* 0x000fe80008000409 */
[----:B------:R-:W-:Y:S04]  /*1aa60*/  STS.U16 [R133+UR9+0x23800], R34 ;  /* 0x0238002285007988 */ /* 0x000fe80008000409 */
[----:B------:R-:W-:Y:S04]  /*1aa70*/  STS.U16 [R133+UR9+0x33800], R35 ;  /* 0x0338002385007988 */ /* 0x000fe80008000409 */
[----:B------:R0:W-:Y:S04]  /*1aa80*/  STS.U16 [R133+UR9+0x20800], R71 ;  /* 0x0208004785007988 */ /* 0x0001e80008000409 */
[----:B------:R-:W-:Y:S04]  /*1aa90*/  STS.U16 [R133+UR9+0x31800], R51 ;  /* 0x0318003385007988 */ /* 0x000fe80008000409 */
[----:B------:R0:W-:Y:S04]  /*1aaa0*/  STS.U16 [R133+UR9+0x23c00], R37 ;  /* 0x023c002585007988 */ /* 0x0001e80008000409 */
[----:B------:R-:W2:Y:S01]  /*1aab0*/  LDL.64 R92, [R1+0xe78] ;  /* 0x000e7800015c7983 */ /* 0x000ea20000100a00 */
[----:B----4-:R-:W-:-:S03]  /*1aac0*/  IMAD.WIDE R18, R2, 0x2, R82 ;  /* 0x0000000202127825 */ /* 0x010fc600078e0252 */
[----:B------:R-:W4:Y:S04]  /*1aad0*/  LDL.64 R82, [R1+0xd08] ;  /* 0x000d080001527983 */ /* 0x000f280000100a00 */
[----:B------:R-:W4:Y:S01]  /*1aae0*/  LDG.E.U16 R18, desc[UR10][R18.64] ;  /* 0x0000000a12127981 */ /* 0x000f22000c1e1500 */
[----:B-----5:R-:W-:-:S03]  /*1aaf0*/  IMAD.WIDE R20, R2, 0x2, R78 ;  /* 0x0000000202147825 */ /* 0x020fc600078e024e */
[----:B------:R-:W5:Y:S01]  /*1ab00*/  LDL.64 R78, [R1+0xc50] ;  /* 0x000c5000014e7983 */ /* 0x000f620000100a00 */
[----:B---3--:R-:W-:-:S03]  /*1ab10*/  IMAD.WIDE R4, R2, 0x2, R80 ;  /* 0x0000000202047825 */ /* 0x008fc600078e0250 */
[----:B------:R-:W3:Y:S04]  /*1ab20*/  LDL.64 R80, [R1+0xca8] ;  /* 0x000ca80001507983 */ /* 0x000ee80000100a00 */
[----:B------:R0:W3:Y:S04]  /*1ab30*/  LDG.E.U16 R19, desc[UR10][R4.64] ;  /* 0x0000000a04137981 */ /* 0x0000e8000c1e1500 */
[----:B------:R-:W3:Y:S01]  /*1ab40*/  LDG.E.U16 R20, desc[UR10][R20.64] ;  /* 0x0000000a14147981 */ /* 0x000ee2000c1e1500 */
[----:B0-----:R-:W-:-:S03]  /*1ab50*/  IMAD.WIDE R4, R2, 0x2, R74 ;  /* 0x0000000202047825 */ /* 0x001fc600078e024a */
[----:B------:R-:W3:Y:S04]  /*1ab60*/  LDL.64 R74, [R1+0xc48] ;  /* 0x000c4800014a7983 */ /* 0x000ee80000100a00 */
[----:B------:R0:W3:Y:S02]  /*1ab70*/  LDG.E.U16 R21, desc[UR10][R4.64] ;  /* 0x0000000a04157981 */ /* 0x0000e4000c1e1500 */
[C---:B0-----:R-:W-:Y:S02]  /*1ab80*/  IMAD.WIDE R4, R2.reuse, 0x2, R88 ;  /* 0x0000000202047825 */ /* 0x041fe400078e0258 */
[----:B------:R-:W3:Y:S02]  /*1ab90*/  LDL.64 R88, [R1+0xbe8] ;  /* 0x000be80001587983 */ /* 0x000ee40000100a00 */
[----:B-1----:R-:W-:-:S02]  /*1aba0*/  IMAD.WIDE R24, R2, 0x2, R86 ;  /* 0x0000000202187825 */ /* 0x002fc400078e0256 */
[----:B------:R2:W3:Y:S04]  /*1abb0*/  LDG.E.U16 R23, desc[UR10][R4.64] ;  /* 0x0000000a04177981 */ /* 0x0004e8000c1e1500 */
[----:B------:R-:W3:Y:S04]  /*1abc0*/  LDL.64 R86, [R1+0xb90] ;  /* 0x000b900001567983 */ /* 0x000ee80000100a00 */
[----:B------:R-:W3:Y:S01]  /*1abd0*/  LDG.E.U16 R24, desc[UR10][R24.64] ;  /* 0x0000000a18187981 */ /* 0x000ee2000c1e1500 */
[----:B--2---:R-:W-:-:S03]  /*1abe0*/  IMAD.WIDE R4, R2, 0x2, R84 ;  /* 0x0000000202047825 */ /* 0x004fc600078e0254 */
[----:B------:R-:W2:Y:S04]  /*1abf0*/  LDL.64 R84, [R1+0xb88] ;  /* 0x000b880001547983 */ /* 0x000ea80000100a00 */
[----:B------:R0:W2:Y:S02]  /*1ac00*/  LDG.E.U16 R25, desc[UR10][R4.64] ;  /* 0x0000000a04197981 */ /* 0x0000a4000c1e1500 */
[C---:B0-----:R-:W-:Y:S01]  /*1ac10*/  IMAD.WIDE R4, R2.reuse, 0x2, R90 ;  /* 0x0000000202047825 */ /* 0x041fe200078e025a */
[----:B------:R-:W-:Y:S01]  /*1ac20*/  LOP3.LUT R71, R133, 0x10, RZ, 0x3c, !PT ;  /* 0x0000001085477812 */ /* 0x000fe200078e3cff */
[----:B------:R-:W2:Y:S02]  /*1ac30*/  LDL.64 R90, [R1+0xe20] ;  /* 0x000e2000015a7983 */ /* 0x000ea40000100a00 */
[----:B----4-:R-:W-:-:S02]  /*1ac40*/  IMAD.WIDE R26, R2, 0x2, R82 ;  /* 0x00000002021a7825 */ /* 0x010fc400078e0252 */
[----:B------:R-:W4:Y:S04]  /*1ac50*/  LDL.64 R82, [R1+0x9b8] ;  /* 0x0009b80001527983 */ /* 0x000f280000100a00 */
[----:B------:R-:W4:Y:S04]  /*1ac60*/  LDG.E.U16 R26, desc[UR10][R26.64] ;  /* 0x0000000a1a1a7981 */ /* 0x000f28000c1e1500 */
[----:B------:R5:W4:Y:S02]  /*1ac70*/  LDG.E.U16 R27, desc[UR10][R4.64] ;  /* 0x0000000a041b7981 */ /* 0x000b24000c1e1500 */
[----:B-----5:R-:W-:-:S02]  /*1ac80*/  IMAD.WIDE R4, R2, 0x2, R78 ;  /* 0x0000000202047825 */ /* 0x020fc400078e024e */
[----:B------:R-:W5:Y:S02]  /*1ac90*/  LDL.64 R78, [R1+0x948] ;  /* 0x00094800014e7983 */ /* 0x000f640000100a00 */
[C---:B---3--:R-:W-:Y:S02]  /*1aca0*/  IMAD.WIDE R28, R2.reuse, 0x2, R80 ;  /* 0x00000002021c7825 */ /* 0x048fe400078e0250 */
[----:B------:R-:W3:Y:S04]  /*1acb0*/  LDL.64 R80, [R1+0x9b0] ;  /* 0x0009b00001507983 */ /* 0x000ee80000100a00 */
[----:B------:R-:W3:Y:S04]  /*1acc0*/  LDG.E.U16 R28, desc[UR10][R28.64] ;  /* 0x0000000a1c1c7981 */ /* 0x000ee8000c1e1500 */
[----:B------:R0:W3:Y:S02]  /*1acd0*/  LDG.E.U16 R29, desc[UR10][R4.64] ;  /* 0x0000000a041d7981 */ /* 0x0000e4000c1e1500 */
[----:B0-----:R-:W-:-:S02]  /*1ace0*/  IMAD.WIDE R4, R2, 0x2, R72 ;  /* 0x0000000202047825 */ /* 0x001fc400078e0248 */
[----:B------:R-:W3:Y:S02]  /*1acf0*/  LDL.64 R72, [R1+0x1020] ;  /* 0x0010200001487983 */ /* 0x000ee40000100a00 */
[C---:B------:R-:W-:Y:S02]  /*1ad00*/  IMAD.WIDE R30, R2.reuse, 0x2, R74 ;  /* 0x00000002021e7825 */ /* 0x040fe400078e024a */
[----:B------:R-:W3:Y:S02]  /*1ad10*/  LDL.64 R74, [R1+0x940] ;  /* 0x00094000014a7983 */ /* 0x000ee40000100a00 */
[C---:B------:R-:W-:Y:S02]  /*1ad20*/  IMAD.WIDE R32, R2.reuse, 0x2, R88 ;  /* 0x0000000202207825 */ /* 0x040fe400078e0258 */
[----:B------:R-:W3:Y:S04]  /*1ad30*/  LDG.E.U16 R30, desc[UR10][R30.64] ;  /* 0x0000000a1e1e7981 */ /* 0x000ee8000c1e1500 */
[----:B------:R-:W3:Y:S04]  /*1ad40*/  LDG.E.U16 R32, desc[UR10][R32.64] ;  /* 0x0000000a20207981 */ /* 0x000ee8000c1e1500 */
[----:B------:R-:W3:Y:S04]  /*1ad50*/  LDL.64 R88, [R1+0x1018] ;  /* 0x0010180001587983 */ /* 0x000ee80000100a00 */
[----:B------:R0:W3:Y:S02]  /*1ad60*/  LDG.E.U16 R31, desc[UR10][R4.64] ;  /* 0x0000000a041f7981 */ /* 0x0000e4000c1e1500 */
[----:B0-----:R-:W-:-:S02]  /*1ad70*/  IMAD.WIDE R4, R2, 0x2, R86 ;  /* 0x0000000202047825 */ /* 0x001fc400078e0256 */
[----:B------:R-:W3:Y:S04]  /*1ad80*/  LDL.64 R86, [R1+0xfb0] ;  /* 0x000fb00001567983 */ /* 0x000ee80000100a00 */
[----:B------:R4:W3:Y:S04]  /*1ad90*/  LDG.E.U16 R33, desc[UR10][R4.64] ;  /* 0x0000000a04217981 */ /* 0x0008e8000c1e1500 */
[----:B------:R-:W-:Y:S04]  /*1ada0*/  STS.U16 [R71+UR9+0x20480], R42 ;  /* 0x0204802a47007988 */ /* 0x000fe80008000409 */
[----:B------:R0:W-:Y:S01]  /*1adb0*/  STS.U16 [R71+UR9+0x30480], R43 ;  /* 0x0304802b47007988 */ /* 0x0001e20008000409 */
[----:B--2---:R-:W-:-:S03]  /*1adc0*/  IMAD.WIDE R34, R2, 0x2, R84 ;  /* 0x0000000202227825 */ /* 0x004fc600078e0254 */
[----:B------:R-:W2:Y:S04]  /*1add0*/  LDL.64 R84, [R1+0xfa8] ;  /* 0x000fa80001547983 */ /* 0x000ea80000100a00 */
[----:B------:R-:W2:Y:S01]  /*1ade0*/  LDG.E.U16 R34, desc[UR10][R34.64] ;  /* 0x0000000a22227981 */ /* 0x000ea2000c1e1500 */
[----:B----4-:R-:W-:-:S03]  /*1adf0*/  IMAD.WIDE R4, R2, 0x2, R82 ;  /* 0x0000000202047825 */ /* 0x010fc600078e0252 */
[----:B------:R-:W4:Y:S04]  /*1ae00*/  LDL.64 R82, [R1+0xf40] ;  /* 0x000f400001527983 */ /* 0x000f280000100a00 */
[----:B------:R3:W4:Y:S01]  /*1ae10*/  LDG.E.U16 R35, desc[UR10][R4.64] ;  /* 0x0000000a04237981 */ /* 0x000722000c1e1500 */
[----:B-----5:R-:W-:-:S03]  /*1ae20*/  IMAD.WIDE R38, R2, 0x2, R78 ;  /* 0x0000000202267825 */ /* 0x020fc600078e024e */
[----:B------:R-:W5:Y:S01]  /*1ae30*/  LDL.64 R78, [R1+0xee0] ;  /* 0x000ee000014e7983 */ /* 0x000f620000100a00 */
[----:B---3--:R-:W-:-:S03]  /*1ae40*/  IMAD.WIDE R4, R2, 0x2, R80 ;  /* 0x0000000202047825 */ /* 0x008fc600078e0250 */
[----:B------:R-:W3:Y:S04]  /*1ae50*/  LDL.64 R80, [R1+0xf38] ;  /* 0x000f380001507983 */ /* 0x000ee80000100a00 */
[----:B------:R1:W3:Y:S04]  /*1ae60*/  LDG.E.U16 R37, desc[UR10][R4.64] ;  /* 0x0000000a04257981 */ /* 0x0002e8000c1e1500 */
[----:B------:R-:W3:Y:S01]  /*1ae70*/  LDG.E.U16 R38, desc[UR10][R38.64] ;  /* 0x0000000a26267981 */ /* 0x000ee2000c1e1500 */
[----:B0-----:R-:W-:-:S03]  /*1ae80*/  IMAD.WIDE R42, R2, 0x2, R72 ;  /* 0x00000002022a7825 */ /* 0x001fc600078e0248 */
[----:B------:R-:W3:Y:S01]  /*1ae90*/  LDL.64 R72, [R1+0xe80] ;  /* 0x000e800001487983 */ /* 0x000ee20000100a00 */
[----:B-1----:R-:W-:-:S03]  /*1aea0*/  IMAD.WIDE R4, R2, 0x2, R74 ;  /* 0x0000000202047825 */ /* 0x002fc600078e024a */
[----:B------:R0:W-:Y:S04]  /*1aeb0*/  STS.U16 [R71+UR9+0x20080], R44 ;  /* 0x0200802c47007988 */ /* 0x0001e80008000409 */
[----:B------:R1:W3:Y:S04]  /*1aec0*/  LDG.E.U16 R39, desc[UR10][R4.64] ;  /* 0x0000000a04277981 */ /* 0x0002e8000c1e1500 */
[----:B------:R0:W-:Y:S04]  /*1aed0*/  STS.U16 [R71+UR9+0x30080], R50 ;  /* 0x0300803247007988 */ /* 0x0001e80008000409 */
[----:B------:R0:W-:Y:S04]  /*1aee0*/  STS.U16 [R71+UR9+0x20880], R47 ;  /* 0x0208802f47007988 */ /* 0x0001e80008000409 */
[----:B------:R0:W-:Y:S04]  /*1aef0*/  STS.U16 [R71+UR9+0x30880], R49 ;  /* 0x0308803147007988 */ /* 0x0001e80008000409 */
[----:B------:R-:W3:Y:S04]  /*1af00*/  LDL.64 R74, [R1+0xed8] ;  /* 0x000ed800014a7983 */ /* 0x000ee80000100a00 */
[----:B------:R-:W3:Y:S01]  /*1af10*/  LDG.E.U16 R42, desc[UR10][R42.64] ;  /* 0x0000000a2a2a7981 */ /* 0x000ee2000c1e1500 */
[----:B-1----:R-:W-:-:S03]  /*1af20*/  IMAD.WIDE R4, R2, 0x2, R86 ;  /* 0x0000000202047825 */ /* 0x002fc600078e0256 */
[----:B------:R-:W3:Y:S04]  /*1af30*/  LDL.64 R86, [R1+0xdc0] ;  /* 0x000dc00001567983 */ /* 0x000ee80000100a00 */
[----:B0-----:R-:W3:Y:S01]  /*1af40*/  LDG.E.U16 R44, desc[UR10][R4.64] ;  /* 0x0000000a042c7981 */ /* 0x001ee2000c1e1500 */
[----:B------:R-:W-:-:S03]  /*1af50*/  IMAD.WIDE R50, R2, 0x2, R88 ;  /* 0x0000000202327825 */ /* 0x000fc600078e0258 */
[----:B------:R-:W3:Y:S04]  /*1af60*/  LDL.64 R88, [R1+0xe18] ;  /* 0x000e180001587983 */ /* 0x000ee80000100a00 */
[----:B------:R2:W3:Y:S04]  /*1af70*/  LDG.E.U16 R43, desc[UR10][R50.64] ;  /* 0x0000000a322b7981 */ /* 0x0004e8000c1e1500 */
[----:B------:R-:W-:Y:S01]  /*1af80*/  STS.U16 [R71+UR9+0x20c80], R15 ;  /* 0x020c800f47007988 */ /* 0x000fe20008000409 */
[----:B--2---:R-:W-:-:S03]  /*1af90*/  IMAD.WIDE R50, R2, 0x2, R84 ;  /* 0x0000000202327825 */ /* 0x004fc600078e0254 */
[----:B------:R-:W2:Y:S04]  /*1afa0*/  LDL.64 R84, [R1+0xdb8] ;  /* 0x000db80001547983 */ /* 0x000ea80000100a00 */
[----:B------:R-:W2:Y:S04]  /*1afb0*/  LDG.E.U16 R47, desc[UR10][R50.64] ;  /* 0x0000000a322f7981 */ /* 0x000ea8000c1e1500 */
[----:B------:R-:W-:Y:S04]  /*1afc0*/  STS.U16 [R71+UR9+0x30c80], R70 ;  /* 0x030c804647007988 */ /* 0x000fe80008000409 */
[----:B------:R-:W-:Y:S04]  /*1afd0*/  STS.U16 [R71+UR9+0x21080], R52 ;  /* 0x0210803447007988 */ /* 0x000fe80008000409 */
[----:B------:R0:W-:Y:S01]  /*1afe0*/  STS.U16 [R71+UR9+0x31080], R53 ;  /* 0x0310803547007988 */ /* 0x0001e20008000409 */
[----:B----4-:R-:W-:-:S03]  /*1aff0*/  IMAD.WIDE R4, R2, 0x2, R82 ;  /* 0x0000000202047825 */ /* 0x010fc600078e0252 */
[----:B------:R-:W4:Y:S04]  /*1b000*/  LDL.64 R82, [R1+0xd60] ;  /* 0x000d600001527983 */ /* 0x000f280000100a00 */
[----:B------:R5:W4:Y:S02]  /*1b010*/  LDG.E.U16 R49, desc[UR10][R4.64] ;  /* 0x0000000a04317981 */ /* 0x000b24000c1e1500 */
[C---:B-----5:R-:W-:Y:S02]  /*1b020*/  IMAD.WIDE R4, R2.reuse, 0x2, R78 ;  /* 0x0000000202047825 */ /* 0x060fe400078e024e */
[----:B------:R-:W5:Y:S02]  /*1b030*/  LDL.64 R78, [R1+0xd00] ;  /* 0x000d0000014e7983 */ /* 0x000f640000100a00 */
[----:B---3--:R-:W-:-:S02]  /*1b040*/  IMAD.WIDE R50, R2, 0x2, R80 ;  /* 0x0000000202327825 */ /* 0x008fc400078e0250 */
[----:B------:R-:W3:Y:S02]  /*1b050*/  LDL.64 R80, [R1+0xd58] ;  /* 0x000d580001507983 */ /* 0x000ee40000100a00 */
[C---:B0-----:R-:W-:Y:S02]  /*1b060*/  IMAD.WIDE R52, R2.reuse, 0x2, R72 ;  /* 0x0000000202347825 */ /* 0x041fe400078e0248 */
[----:B------:R-:W-:Y:S04]  /*1b070*/  STS.U16 [R71+UR9+0x21480], R54 ;  /* 0x0214803647007988 */ /* 0x000fe80008000409 */
[----:B------:R-:W3:Y:S04]  /*1b080*/  LDL.64 R72, [R1+0xca0] ;  /* 0x000ca00001487983 */ /* 0x000ee80000100a00 */
[----:B------:R0:W-:Y:S04]  /*1b090*/  STS.U16 [R71+UR9+0x31480], R55 ;  /* 0x0314803747007988 */ /* 0x0001e80008000409 */
[----:B------:R-:W-:Y:S04]  /*1b0a0*/  STS.U16 [R71+UR9+0x21880], R56 ;  /* 0x0218803847007988 */ /* 0x000fe80008000409 */
[----:B------:R1:W-:Y:S04]  /*1b0b0*/  STS.U16 [R71+UR9+0x31880], R57 ;  /* 0x0318803947007988 */ /* 0x0003e80008000409 */
[----:B------:R-:W-:Y:S04]  /*1b0c0*/  STS.U16 [R71+UR9+0x21c80], R58 ;  /* 0x021c803a47007988 */ /* 0x000fe80008000409 */
[----:B------:R0:W3:Y:S04]  /*1b0d0*/  LDG.E.U16 R15, desc[UR10][R4.64] ;  /* 0x0000000a040f7981 */ /* 0x0000e8000c1e1500 */
[----:B------:R-:W-:Y:S04]  /*1b0e0*/  STS.U16 [R71+UR9+0x31c80], R59 ;  /* 0x031c803b47007988 */ /* 0x000fe80008000409 */
[----:B------:R-:W-:Y:S01]  /*1b0f0*/  STS.U16 [R71+UR9+0x22080], R60 ;  /* 0x0220803c47007988 */ /* 0x000fe20008000409 */
[----:B0-----:R-:W-:-:S03]  /*1b100*/  IMAD.WIDE R4, R2, 0x2, R74 ;  /* 0x0000000202047825 */ /* 0x001fc600078e024a */
[----:B------:R-:W-:Y:S04]  /*1b110*/  STS.U16 [R71+UR9+0x32080], R61 ;  /* 0x0320803d47007988 */ /* 0x000fe80008000409 */
[----:B------:R-:W3:Y:S01]  /*1b120*/  LDG.E.U16 R50, desc[UR10][R50.64] ;  /* 0x0000000a32327981 */ /* 0x000ee2000c1e1500 */
[----:B------:R-:W-:-:S03]  /*1b130*/  IMAD.WIDE R54, R2, 0x2, R90 ;  /* 0x0000000202367825 */ /* 0x000fc600078e025a */
[----:B------:R-:W3:Y:S01]  /*1b140*/  LDG.E.U16 R52, desc[UR10][R52.64] ;  /* 0x0000000a34347981 */ /* 0x000ee2000c1e1500 */
[----:B-1----:R-:W-:-:S03]  /*1b150*/  IMAD.WIDE R56, R2, 0x2, R86 ;  /* 0x0000000202387825 */ /* 0x002fc600078e0256 */
[----:B------:R-:W3:Y:S04]  /*1b160*/  LDG.E.U16 R54, desc[UR10][R54.64] ;  /* 0x0000000a36367981 */ /* 0x000ee8000c1e1500 */
[----:B------:R0:W3:Y:S04]  /*1b170*/  LDG.E.U16 R51, desc[UR10][R4.64] ;  /* 0x0000000a04337981 */ /* 0x0000e8000c1e1500 */
[----:B------:R-:W3:Y:S04]  /*1b180*/  LDG.E.U16 R56, desc[UR10][R56.64] ;  /* 0x0000000a38387981 */ /* 0x000ee8000c1e1500 */
[----:B------:R-:W3:Y:S01]  /*1b190*/  LDL.64 R74, [R1+0xcf8] ;  /* 0x000cf800014a7983 */ /* 0x000ee20000100a00 */
[----:B0-----:R-:W-:-:S03]  /*1b1a0*/  IMAD.WIDE R4, R2, 0x2, R92 ;  /* 0x0000000202047825 */ /* 0x001fc600078e025c */
[----:B------:R0:W-:Y:S04]  /*1b1b0*/  STS.U16 [R71+UR9+0x22480], R69 ;  /* 0x0224804547007988 */ /* 0x0001e80008000409 */
[----:B------:R1:W3:Y:S01]  /*1b1c0*/  LDG.E.U16 R53, desc[UR10][R4.64] ;  /* 0x0000000a04357981 */ /* 0x0002e2000c1e1500 */
[----:B------:R-:W-:-:S03]  /*1b1d0*/  LOP3.LUT R70, R133, 0x20, RZ, 0x3c, !PT ;  /* 0x0000002085467812 */ /* 0x000fc600078e3cff */
[----:B------:R-:W3:Y:S01]  /*1b1e0*/  LDL.64 R92, [R1+0xf30] ;  /* 0x000f3000015c7983 */ /* 0x000ee20000100a00 */
[----:B0-----:R-:W0:Y:S01]  /*1b1f0*/  LDC R69, c[0x0][0x3c4] ;  /* 0x0000f100ff457b82 */ /* 0x001e220000000800 */
[C---:B-1----:R-:W-:Y:S02]  /*1b200*/  IMAD.WIDE R4, R2.reuse, 0x2, R88 ;  /* 0x0000000202047825 */ /* 0x042fe400078e0258 */
[----:B------:R-:W-:Y:S04]  /*1b210*/  STS.U16 [R71+UR9+0x32480], R66 ;  /* 0x0324804247007988 */ /* 0x000fe80008000409 */
[----:B------:R2:W3:Y:S04]  /*1b220*/  LDG.E.U16 R55, desc[UR10][R4.64] ;  /* 0x0000000a04377981 */ /* 0x0004e8000c1e1500 */
[----:B------:R-:W3:Y:S01]  /*1b230*/  LDL.64 R88, [R1+0xfa0] ;  /* 0x000fa00001587983 */ /* 0x000ee20000100a00 */
[----:B--2---:R-:W-:-:S03]  /*1b240*/  IMAD.WIDE R4, R2, 0x2, R84 ;  /* 0x0000000202047825 */ /* 0x004fc600078e0254 */
[----:B------:R-:W-:Y:S04]  /*1b250*/  STS.U16 [R71+UR9+0x22880], R67 ;  /* 0x0228804347007988 */ /* 0x000fe80008000409 */
[----:B------:R3:W2:Y:S04]  /*1b260*/  LDG.E.U16 R57, desc[UR10][R4.64] ;  /* 0x0000000a04397981 */ /* 0x0006a8000c1e1500 */
[----:B------:R-:W-:Y:S04]  /*1b270*/  STS.U16 [R71+UR9+0x32880], R68 ;  /* 0x0328804447007988 */ /* 0x000fe80008000409 */
[----:B------:R1:W-:Y:S04]  /*1b280*/  STS.U16 [R71+UR9+0x22c80], R46 ;  /* 0x022c802e47007988 */ /* 0x0003e80008000409 */
[----:B------:R0:W-:Y:S04]  /*1b290*/  STS.U16 [R71+UR9+0x32c80], R48 ;  /* 0x032c803047007988 */ /* 0x0001e80008000409 */
[----:B------:R-:W-:Y:S01]  /*1b2a0*/  STS.U16 [R71+UR9+0x23080], R62 ;  /* 0x0230803e47007988 */ /* 0x000fe20008000409 */
[----:B-1----:R-:W1:Y:S03]  /*1b2b0*/  LDC R46, c[0x0][0x3c4] ;  /* 0x0000f100ff2e7b82 */ /* 0x002e660000000800 */
[----:B------:R-:W-:Y:S04]  /*1b2c0*/  STS.U16 [R71+UR9+0x33080], R63 ;  /* 0x0330803f47007988 */ /* 0x000fe80008000409 */
[----:B------:R-:W-:Y:S01]  /*1b2d0*/  STS.U16 [R71+UR9+0x23480], R64 ;  /* 0x0234804047007988 */ /* 0x000fe20008000409 */
[----:B0-----:R-:W0:Y:S03]  /*1b2e0*/  LDC R48, c[0x0][0x3c4] ;  /* 0x0000f100ff307b82 */ /* 0x001e260000000800 */
[----:B------:R-:W-:Y:S04]  /*1b2f0*/  STS.U16 [R71+UR9+0x33480], R65 ;  /* 0x0334804147007988 */ /* 0x000fe80008000409 */
[----:B------:R-:W-:Y:S04]  /*1b300*/  STS.U16 [R71+UR9+0x23880], R40 ;  /* 0x0238802847007988 */ /* 0x000fe80008000409 */
[----:B------:R-:W-:Y:S04]  /*1b310*/  STS.U16 [R71+UR9+0x33880], R41 ;  /* 0x0338802947007988 */ /* 0x000fe80008000409 */
[----:B------:R-:W-:Y:S04]  /*1b320*/  STS.U16 [R71+UR9+0x23c80], R12 ;  /* 0x023c800c47007988 */ /* 0x000fe80008000409 */
[----:B------:R-:W-:Y:S04]  /*1b330*/  STS.U16 [R71+UR9+0x33c80], R13 ;  /* 0x033c800d47007988 */ /* 0x000fe80008000409 */
[----:B------:R1:W-:Y:S04]  /*1b340*/  STS.U16 [R70+UR9+0x20100], R45 ;  /* 0x0201002d46007988 */ /* 0x0003e80008000409 */
[----:B------:R-:W2:Y:S04]  /*1b350*/  LDL.64 R84, [R1+0xc40] ;  /* 0x000c400001547983 */ /* 0x000ea80000100a00 */
[----:B-1----:R-:W2:Y:S01]  /*1b360*/  LDL.64 R70, [R1+0xbd8] ;  /* 0x000bd80001467983 */ /* 0x002ea20000100a00 */
[----:B----4-:R-:W-:-:S03]  /*1b370*/  IMAD.WIDE R58, R2, 0x2, R82 ;  /* 0x00000002023a7825 */ /* 0x010fc600078e0252 */
[----:B------:R-:W4:Y:S04]  /*1b380*/  LDL.64 R82, [R1+0xbe0] ;  /* 0x000be00001527983 */ /* 0x000f280000100a00 */
[----:B------:R-:W4:Y:S01]  /*1b390*/  LDG.E.U16 R58, desc[UR10][R58.64] ;  /* 0x0000000a3a3a7981 */ /* 0x000f22000c1e1500 */
[----:B-----5:R-:W-:-:S03]  /*1b3a0*/  IMAD.WIDE R60, R2, 0x2, R78 ;  /* 0x00000002023c7825 */ /* 0x020fc600078e024e */
[----:B------:R-:W5:Y:S01]  /*1b3b0*/  LDL.64 R78, [R1+0xc98] ;  /* 0x000c9800014e7983 */ /* 0x000f620000100a00 */
[----:B---3--:R-:W-:-:S03]  /*1b3c0*/  IMAD.WIDE R4, R2, 0x2, R80 ;  /* 0x0000000202047825 */ /* 0x008fc600078e0250 */
[----:B------:R-:W3:Y:S04]  /*1b3d0*/  LDL.64 R80, [R1+0xb80] ;  /* 0x000b800001507983 */ /* 0x000ee80000100a00 */
[----:B------:R-:W3:Y:S04]  /*1b3e0*/  LDG.E.U16 R59, desc[UR10][R4.64] ;  /* 0x0000000a043b7981 */ /* 0x000ee8000c1e1500 */
[----:B------:R1:W3:Y:S01]  /*1b3f0*/  LDG.E.U16 R60, desc[UR10][R60.64] ;  /* 0x0000000a3c3c7981 */ /* 0x0002e2000c1e1500 */
[----:B------:R-:W-:Y:S01]  /*1b400*/  IMAD R62, R69, 0x3, RZ ;  /* 0x00000003453e7824 */ /* 0x000fe200078e02ff */
[----:B-1----:R-:W1:Y:S01]  /*1b410*/  LDC R61, c[0x0][0x3c4] ;  /* 0x0000f100ff3d7b82 */ /* 0x002e620000000800 */
[----:B------:R-:W-:-:S02]  /*1b420*/  IMAD.WIDE R4, R2, 0x2, R72 ;  /* 0x0000000202047825 */ /* 0x000fc400078e0248 */
[----:B------:R-:W3:Y:S02]  /*1b430*/  LDL.64 R72, [R1+0xc38] ;  /* 0x000c380001487983 */ /* 0x000ee40000100a00 */
[----:B------:R-:W-:Y:S02]  /*1b440*/  IMAD R64, R46, 0x5, RZ ;  /* 0x000000052e407824 */ /* 0x000fe400078e02ff */
[--C-:B------:R-:W-:Y:S01]  /*1b450*/  IMAD.WIDE R40, R62, 0x2, R136.reuse ;  /* 0x000000023e287825 */ /* 0x100fe200078e0288 */
[----:B------:R0:W4:Y:S03]  /*1b460*/  LDG.E.U16 R87, desc[UR10][R4.64] ;  /* 0x0000000a04577981 */ /* 0x000126000c1e1500 */
[----:B------:R-:W-:-:S04]  /*1b470*/  IMAD.WIDE R66, R64, 0x2, R136 ;  /* 0x0000000240427825 */ /* 0x000fc800078e0288 */
[----:B------:R-:W-:-:S04]  /*1b480*/  IMAD.WIDE R62, R62, 0x2, R134 ;  /* 0x000000023e3e7825 */ /* 0x000fc800078e0286 */
[----:B-1----:R-:W-:Y:S02]  /*1b490*/  IMAD.SHL.U32 R12, R61, 0x4, RZ ;  /* 0x000000043d0c7824 */ /* 0x002fe400078e00ff */
[----:B------:R-:W-:-:S04]  /*1b4a0*/  IMAD.WIDE R64, R64, 0x2, R134 ;  /* 0x0000000240407825 */ /* 0x000fc800078e0286 */
[----:B0-----:R-:W-:-:S04]  /*1b4b0*/  IMAD.WIDE R4, R76, 0x2, R134 ;  /* 0x000000024c047825 */ /* 0x001fc800078e0286 */
[----:B------:R-:W-:-:S04]  /*1b4c0*/  IMAD.WIDE R76, R12, 0x2, R136 ;  /* 0x000000020c4c7825 */ /* 0x000fc800078e0288 */
[----:B------:R-:W-:-:S04]  /*1b4d0*/  IMAD.WIDE R40, R2, 0x2, R40 ;  /* 0x0000000202287825 */ /* 0x000fc800078e0228 */
[----:B------:R-:W-:Y:S02]  /*1b4e0*/  IMAD.WIDE R12, R12, 0x2, R134 ;  /* 0x000000020c0c7825 */ /* 0x000fe400078e0286 */
[----:B------:R-:W4:Y:S02]  /*1b4f0*/  LDG.E.U16 R40, desc[UR10][R40.64] ;  /* 0x0000000a28287981 */ /* 0x000f24000c1e1500 */
[----:B------:R-:W-:-:S04]  /*1b500*/  IMAD.WIDE R62, R2, 0x2, R62 ;  /* 0x00000002023e7825 */ /* 0x000fc800078e023e */
[----:B------:R-:W-:-:S04]  /*1b510*/  IMAD.WIDE R64, R2, 0x2, R64 ;  /* 0x0000000202407825 */ /* 0x000fc800078e0240 */
[C---:B------:R-:W-:Y:S01]  /*1b520*/  IMAD.WIDE R12, R2.reuse, 0x2, R12 ;  /* 0x00000002020c7825 */ /* 0x040fe200078e020c */
[----:B------:R0:W4:Y:S04]  /*1b530*/  LDG.E.U16 R41, desc[UR10][R62.64] ;  /* 0x0000000a3e297981 */ /* 0x000128000c1e1500 */
[----:B------:R-:W4:Y:S01]  /*1b540*/  LDG.E.U16 R45, desc[UR10][R64.64] ;  /* 0x0000000a402d7981 */ /* 0x000f22000c1e1500 */
[----:B------:R-:W-:-:S03]  /*1b550*/  IMAD.WIDE R90, R2, 0x2, R74 ;  /* 0x00000002025a7825 */ /* 0x000fc600078e024a */
[----:B------:R1:W4:Y:S01]  /*1b560*/  LDG.E.U16 R75, desc[UR10][R12.64] ;  /* 0x0000000a0c4b7981 */ /* 0x000322000c1e1500 */
[----:B0-----:R-:W-:Y:S02]  /*1b570*/  IMAD R62, R48, 0x6, RZ ;  /* 0x00000006303e7824 */ /* 0x001fe400078e02ff */
[----:B------:R-:W-:Y:S01]  /*1b580*/  IMAD.WIDE R66, R2, 0x2, R66 ;  /* 0x0000000202427825 */ /* 0x000fe200078e0242 */
[----:B------:R-:W4:Y:S04]  /*1b590*/  LDG.E.U16 R90, desc[UR10][R90.64] ;  /* 0x0000000a5a5a7981 */ /* 0x000f28000c1e1500 */
[----:B------:R-:W4:Y:S01]  /*1b5a0*/  LDG.E.U16 R46, desc[UR10][R66.64] ;  /* 0x0000000a422e7981 */ /* 0x000f22000c1e1500 */
[----:B-1----:R-:W-:-:S04]  /*1b5b0*/  IMAD.WIDE R12, R62, 0x2, R136 ;  /* 0x000000023e0c7825 */ /* 0x002fc800078e0288 */
[----:B------:R-:W-:-:S04]  /*1b5c0*/  IMAD.WIDE R62, R62, 0x2, R134 ;  /* 0x000000023e3e7825 */ /* 0x000fc800078e0286 */
[----:B------:R-:W-:-:S04]  /*1b5d0*/  IMAD.WIDE R12, R2, 0x2, R12 ;  /* 0x00000002020c7825 */ /* 0x000fc800078e020c */
[C---:B------:R-:W-:Y:S02]  /*1b5e0*/  IMAD.WIDE R62, R2.reuse, 0x2, R62 ;  /* 0x00000002023e7825 */ /* 0x040fe400078e023e */
[----:B------:R-:W4:Y:S04]  /*1b5f0*/  LDG.E.U16 R13, desc[UR10][R12.64] ;  /* 0x0000000a0c0d7981 */ /* 0x000f28000c1e1500 */
[----:B------:R2:W4:Y:S02]  /*1b600*/  LDG.E.U16 R12, desc[UR10][R62.64] ;  /* 0x0000000a3e0c7981 */ /* 0x000524000c1e1500 */
[C---:B--2---:R-:W-:Y:S02]  /*1b610*/  IMAD.WIDE R62, R2.reuse, 0x2, R70 ;  /* 0x00000002023e7825 */ /* 0x044fe400078e0246 */
[----:B------:R-:W2:Y:S02]  /*1b620*/  LDL.64 R70, [R1+0xf98] ;  /* 0x000f980001467983 */ /* 0x000ea40000100a00 */
[----:B------:R-:W-:-:S05]  /*1b630*/  IMAD.WIDE R66, R2, 0x2, R84 ;  /* 0x0000000202427825 */ /* 0x000fca00078e0254 */
[----:B------:R-:W2:Y:S04]  /*1b640*/  LDG.E.U16 R85, desc[UR10][R66.64] ;  /* 0x0000000a42557981 */ /* 0x000ea8000c1e1500 */
[----:B------:R-:W2:Y:S01]  /*1b650*/  LDL.64 R66, [R1+0xec8] ;  /* 0x000ec80001427983 */ /* 0x000ea20000100a00 */
[----:B-----5:R-:W-:-:S03]  /*1b660*/  IMAD.WIDE R68, R2, 0x2, R78 ;  /* 0x0000000202447825 */ /* 0x020fc600078e024e */
[----:B------:R-:W5:Y:S04]  /*1b670*/  LDL.64 R78, [R1+0xb78] ;  /* 0x000b7800014e7983 */ /* 0x000f680000100a00 */
[----:B------:R-:W2:Y:S04]  /*1b680*/  LDG.E.U16 R86, desc[UR10][R68.64] ;  /* 0x0000000a44567981 */ /* 0x000ea8000c1e1500 */
[----:B------:R-:W2:Y:S01]  /*1b690*/  LDL.64 R68, [R1+0xf28] ;  /* 0x000f280001447983 */ /* 0x000ea20000100a00 */
[----:B---3--:R-:W-:-:S03]  /*1b6a0*/  IMAD.WIDE R64, R2, 0x2, R72 ;  /* 0x0000000202407825 */ /* 0x008fc600078e0248 */
[----:B------:R-:W3:Y:S04]  /*1b6b0*/  LDL.64 R72, [R1+0x1008] ;  /* 0x0010080001487983 */ /* 0x000ee80000100a00 */
[----:B------:R4:W2:Y:S02]  /*1b6c0*/  LDG.E.U16 R84, desc[UR10][R64.64] ;  /* 0x0000000a40547981 */ /* 0x0008a4000c1e1500 */
[C---:B----4-:R-:W-:Y:S02]  /*1b6d0*/  IMAD.WIDE R64, R2.reuse, 0x2, R82 ;  /* 0x0000000202407825 */ /* 0x050fe400078e0252 */
[----:B------:R0:W4:Y:S02]  /*1b6e0*/  LDG.E.U16 R82, desc[UR10][R62.64] ;  /* 0x0000000a3e527981 */ /* 0x000124000c1e1500 */
[----:B------:R-:W-:-:S02]  /*1b6f0*/  IMAD.WIDE R76, R2, 0x2, R76 ;  /* 0x00000002024c7825 */ /* 0x000fc400078e024c */
[----:B------:R-:W2:Y:S04]  /*1b700*/  LDG.E.U16 R83, desc[UR10][R64.64] ;  /* 0x0000000a40537981 */ /* 0x000ea8000c1e1500 */
[----:B------:R-:W2:Y:S01]  /*1b710*/  LDG.E.U16 R76, desc[UR10][R76.64] ;  /* 0x0000000a4c4c7981 */ /* 0x000ea2000c1e1500 */
[----:B0-----:R-:W-:-:S03]  /*1b720*/  IMAD.WIDE R62, R2, 0x2, R80 ;  /* 0x00000002023e7825 */ /* 0x001fc600078e0250 */
[----:B------:R-:W2:Y:S04]  /*1b730*/  LDL.64 R64, [R1+0xe10] ;  /* 0x000e100001407983 */ /* 0x000ea80000100a00 */
[----:B------:R0:W2:Y:S02]  /*1b740*/  LDG.E.U16 R81, desc[UR10][R62.64] ;  /* 0x0000000a3e517981 */ /* 0x0000a4000c1e1500 */
[C---:B0-----:R-:W-:Y:S02]  /*1b750*/  IMAD.WIDE R62, R2.reuse, 0x2, R104 ;  /* 0x00000002023e7825 */ /* 0x041fe400078e0268 */
[----:B------:R-:W2:Y:S04]  /*1b760*/  LDL.64 R104, [R1+0xce8] ;  /* 0x000ce80001687983 */ /* 0x000ea80000100a00 */
[----:B------:R0:W2:Y:S02]  /*1b770*/  LDG.E.U16 R80, desc[UR10][R62.64] ;  /* 0x0000000a3e507981 */ /* 0x0000a4000c1e1500 */
[----:B0-----:R-:W-:-:S02]  /*1b780*/  IMAD.WIDE R62, R2, 0x2, R96 ;  /* 0x00000002023e7825 */ /* 0x001fc400078e0260 */
[----:B------:R-:W2:Y:S02]  /*1b790*/  LDL.64 R96, [R1+0xe70] ;  /* 0x000e700001607983 */ /* 0x000ea40000100a00 */
[----:B-----5:R-:W-:-:S06]  /*1b7a0*/  IMAD.WIDE R78, R2, 0x2, R78 ;  /* 0x00000002024e7825 */ /* 0x020fcc00078e024e */
[----:B------:R-:W5:Y:S04]  /*1b7b0*/  LDG.E.U16 R78, desc[UR10][R78.64] ;  /* 0x0000000a4e4e7981 */ /* 0x000f68000c1e1500 */
[----:B------:R0:W4:Y:S02]  /*1b7c0*/  LDG.E.U16 R79, desc[UR10][R62.64] ;  /* 0x0000000a3e4f7981 */ /* 0x000124000c1e1500 */
[C---:B0-----:R-:W-:Y:S02]  /*1b7d0*/  IMAD.WIDE R62, R2.reuse, 0x2, R102 ;  /* 0x00000002023e7825 */ /* 0x041fe400078e0266 */
[----:B------:R-:W4:Y:S04]  /*1b7e0*/  LDL.64 R102, [R1+0xd48] ;  /* 0x000d480001667983 */ /* 0x000f280000100a00 */
[----:B------:R0:W4:Y:S02]  /*1b7f0*/  LDG.E.U16 R48, desc[UR10][R62.64] ;  /* 0x0000000a3e307981 */ /* 0x000124000c1e1500 */
[----:B0-----:R-:W-:-:S02]  /*1b800*/  IMAD.WIDE R62, R2, 0x2, R98 ;  /* 0x00000002023e7825 */ /* 0x001fc400078e0262 */
[----:B------:R-:W4:Y:S04]  /*1b810*/  LDL.64 R98, [R1+0xe68] ;  /* 0x000e680001627983 */ /* 0x000f280000100a00 */
[----:B------:R0:W5:Y:S02]  /*1b820*/  LDG.E.U16 R77, desc[UR10][R62.64] ;  /* 0x0000000a3e4d7981 */ /* 0x000164000c1e1500 */
[C---:B0-----:R-:W-:Y:S02]  /*1b830*/  IMAD.WIDE R62, R2.reuse, 0x2, R100 ;  /* 0x00000002023e7825 */ /* 0x041fe400078e0264 */
[----:B------:R-:W5:Y:S04]  /*1b840*/  LDL.64 R100, [R1+0xdb0] ;  /* 0x000db00001647983 */ /* 0x000f680000100a00 */
[----:B------:R3:W5:Y:S02]  /*1b850*/  LDG.E.U16 R74, desc[UR10][R62.64] ;  /* 0x0000000a3e4a7981 */ /* 0x000764000c1e1500 */
[----:B---3--:R-:W-:-:S05]  /*1b860*/  IMAD.WIDE R62, R2, 0x2, R72 ;  /* 0x00000002023e7825 */ /* 0x008fca00078e0248 */
[----:B------:R0:W3:Y:S02]  /*1b870*/  LDG.E.U16 R73, desc[UR10][R62.64] ;  /* 0x0000000a3e497981 */ /* 0x0000e4000c1e1500 */
[C---:B0-----:R-:W-:Y:S02]  /*1b880*/  IMAD.WIDE R62, R2.reuse, 0x2, R88 ;  /* 0x00000002023e7825 */ /* 0x041fe400078e0258 */
[----:B------:R-:W3:Y:S04]  /*1b890*/  LDL.64 R88, [R1+0xda8] ;  /* 0x000da80001587983 */ /* 0x000ee80000100a00 */
[----:B------:R2:W3:Y:S02]  /*1b8a0*/  LDG.E.U16 R72, desc[UR10][R62.64] ;  /* 0x0000000a3e487981 */ /* 0x0004e4000c1e1500 */
[----:B--2---:R-:W-:-:S05]  /*1b8b0*/  IMAD.WIDE R62, R2, 0x2, R70 ;  /* 0x00000002023e7825 */ /* 0x004fca00078e0246 */
[----:B------:R0:W2:Y:S02]  /*1b8c0*/  LDG.E.U16 R71, desc[UR10][R62.64] ;  /* 0x0000000a3e477981 */ /* 0x0000a4000c1e1500 */
[C---:B0-----:R-:W-:Y:S02]  /*1b8d0*/  IMAD.WIDE R62, R2.reuse, 0x2, R92 ;  /* 0x00000002023e7825 */ /* 0x041fe400078e025c */
[----:B------:R-:W2:Y:S04]  /*1b8e0*/  LDL.64 R92, [R1+0xcf0] ;  /* 0x000cf000015c7983 */ /* 0x000ea80000100a00 */
[----:B------:R0:W2:Y:S02]  /*1b8f0*/  LDG.E.U16 R70, desc[UR10][R62.64] ;  /* 0x0000000a3e467981 */ /* 0x0000a4000c1e1500 */
[----:B0-----:R-:W-:-:S05]  /*1b900*/  IMAD.WIDE R62, R2, 0x2, R68 ;  /* 0x00000002023e7825 */ /* 0x001fca00078e0244 */
[----:B------:R0:W2:Y:S02]  /*1b910*/  LDG.E.U16 R69, desc[UR10][R62.64] ;  /* 0x0000000a3e457981 */ /* 0x0000a4000c1e1500 */
[C---:B0-----:R-:W-:Y:S02]  /*1b920*/  IMAD.WIDE R62, R2.reuse, 0x2, R94 ;  /* 0x00000002023e7825 */ /* 0x041fe400078e025e */
[----:B------:R-:W2:Y:S04]  /*1b930*/  LDL.64 R94, [R1+0xc90] ;  /* 0x000c9000015e7983 */ /* 0x000ea80000100a00 */
[----:B------:R0:W2:Y:S02]  /*1b940*/  LDG.E.U16 R68, desc[UR10][R62.64] ;  /* 0x0000000a3e447981 */ /* 0x0000a4000c1e1500 */
[----:B0-----:R-:W-:-:S05]  /*1b950*/  IMAD.WIDE R62, R2, 0x2, R66 ;  /* 0x00000002023e7825 */ /* 0x001fca00078e0242 */
[----:B------:R0:W2:Y:S02]  /*1b960*/  LDG.E.U16 R67, desc[UR10][R62.64] ;  /* 0x0000000a3e437981 */ /* 0x0000a4000c1e1500 */
[C---:B0-----:R-:W-:Y:S02]  /*1b970*/  IMAD.WIDE R62, R2.reuse, 0x2, R96 ;  /* 0x00000002023e7825 */ /* 0x041fe400078e0260 */
[----:B------:R-:W2:Y:S02]  /*1b980*/  LDL.64 R96, [R1+0xc30] ;  /* 0x000c300001607983 */ /* 0x000ea40000100a00 */
[C---:B------:R-:W-:Y:S02]  /*1b990*/  IMAD.WIDE R4, R2.reuse, 0x2, R4 ;  /* 0x0000000202047825 */ /* 0x040fe400078e0204 */
[----:B------:R4:W2:Y:S04]  /*1b9a0*/  LDG.E.U16 R66, desc[UR10][R62.64] ;  /* 0x0000000a3e427981 */ /* 0x0008a8000c1e1500 */
[----:B------:R-:W2:Y:S01]  /*1b9b0*/  LDG.E.U16 R4, desc[UR10][R4.64] ;  /* 0x0000000a04047981 */ /* 0x000ea2000c1e1500 */
[----:B----4-:R-:W-:-:S03]  /*1b9c0*/  IMAD.WIDE R62, R2, 0x2, R98 ;  /* 0x00000002023e7825 */ /* 0x010fc600078e0262 */
[----:B------:R-:W4:Y:S04]  /*1b9d0*/  LDL.64 R98, [R1+0xbd0] ;  /* 0x000bd00001627983 */ /* 0x000f280000100a00 */
[----:B------:R0:W4:Y:S02]  /*1b9e0*/  LDG.E.U16 R5, desc[UR10][R62.64] ;  /* 0x0000000a3e057981 */ /* 0x000124000c1e1500 */
[----:B0-----:R-:W-:-:S05]  /*1b9f0*/  IMAD.WIDE R62, R2, 0x2, R64 ;  /* 0x00000002023e7825 */ /* 0x001fca00078e0240 */
[----:B------:R0:W4:Y:S02]  /*1ba00*/  LDG.E.U16 R65, desc[UR10][R62.64] ;  /* 0x0000000a3e417981 */ /* 0x000124000c1e1500 */
[C---:B0-----:R-:W-:Y:S02]  /*1ba10*/  IMAD.WIDE R62, R2.reuse, 0x2, R108 ;  /* 0x00000002023e7825 */ /* 0x041fe400078e026c */
[----:B------:R-:W4:Y:S04]  /*1ba20*/  LDL.64 R108, [R1+0xbc8] ;  /* 0x000bc800016c7983 */ /* 0x000f280000100a00 */
[----:B------:R5:W4:Y:S02]  /*1ba30*/  LDG.E.U16 R64, desc[UR10][R62.64] ;  /* 0x0000000a3e407981 */ /* 0x000b24000c1e1500 */
[----:B-----5:R-:W-:-:S02]  /*1ba40*/  IMAD.WIDE R62, R2, 0x2, R100 ;  /* 0x00000002023e7825 */ /* 0x020fc400078e0264 */
[----:B------:R-:W5:Y:S02]  /*1ba50*/  LDL.64 R100, [R1+0xb70] ;  /* 0x000b700001647983 */ /* 0x000f640000100a00 */
[C---:B---3--:R-:W-:Y:S02]  /*1ba60*/  IMAD.WIDE R88, R2.reuse, 0x2, R88 ;  /* 0x0000000202587825 */ /* 0x048fe400078e0258 */
[----:B------:R-:W3:Y:S04]  /*1ba70*/  LDG.E.U16 R63, desc[UR10][R62.64] ;  /* 0x0000000a3e3f7981 */ /* 0x000ee8000c1e1500 */
[----:B------:R0:W3:Y:S02]  /*1ba80*/  LDG.E.U16 R62, desc[UR10][R88.64] ;  /* 0x0000000a583e7981 */ /* 0x0000e4000c1e1500 */
[----:B0-----:R-:W-:-:S02]  /*1ba90*/  IMAD.WIDE R88, R2, 0x2, R110 ;  /* 0x0000000202587825 */ /* 0x001fc400078e026e */
[----:B------:R-:W3:Y:S04]  /*1baa0*/  LDL.64 R110, [R1+0xb68] ;  /* 0x000b6800016e7983 */ /* 0x000ee80000100a00 */
        /* <DEDUP_REMOVED lines=19> */
[----:B----4-:R-:W-:-:S05]  /*1bbe0*/  IMAD.WIDE R88, R2, 0x2, R98 ;  /* 0x0000000202587825 */ /* 0x010fca00078e0262 */
[----:B------:R0:W4:Y:S02]  /*1bbf0*/  LDG.E.U16 R98, desc[UR10][R88.64] ;  /* 0x0000000a58627981 */ /* 0x000124000c1e1500 */
[C---:B0-----:R-:W-:Y:S02]  /*1bc00*/  IMAD.WIDE R88, R2.reuse, 0x2, R108 ;  /* 0x0000000202587825 */ /* 0x041fe400078e026c */
[----:B------:R-:W4:Y:S04]  /*1bc10*/  LDL.64 R108, [R1+0xf90] ;  /* 0x000f9000016c7983 */ /* 0x000f280000100a00 */
[----:B------:R5:W4:Y:S02]  /*1bc20*/  LDG.E.U16 R99, desc[UR10][R88.64] ;  /* 0x0000000a58637981 */ /* 0x000b24000c1e1500 */
[----:B-----5:R-:W-:-:S05]  /*1bc30*/  IMAD.WIDE R88, R2, 0x2, R100 ;  /* 0x0000000202587825 */ /* 0x020fca00078e0264 */
[----:B------:R3:W5:Y:S02]  /*1bc40*/  LDG.E.U16 R100, desc[UR10][R88.64] ;  /* 0x0000000a58647981 */ /* 0x000764000c1e1500 */
[C---:B---3--:R-:W-:Y:S02]  /*1bc50*/  IMAD.WIDE R88, R2.reuse, 0x2, R110 ;  /* 0x0000000202587825 */ /* 0x048fe400078e026e */
[----:B------:R-:W3:Y:S04]  /*1bc60*/  LDL.64 R110, [R1+0xf20] ;  /* 0x000f2000016e7983 */ /* 0x000ee80000100a00 */
[----:B------:R0:W5:Y:S02]  /*1bc70*/  LDG.E.U16 R101, desc[UR10][R88.64] ;  /* 0x0000000a58657981 */ /* 0x000164000c1e1500 */
[----:B0-----:R-:W-:-:S05]  /*1bc80*/  IMAD.WIDE R88, R2, 0x2, R102 ;  /* 0x0000000202587825 */ /* 0x001fca00078e0266 */
[----:B------:R0:W5:Y:S02]  /*1bc90*/  LDG.E.U16 R102, desc[UR10][R88.64] ;  /* 0x0000000a58667981 */ /* 0x000164000c1e1500 */
[C---:B0-----:R-:W-:Y:S02]  /*1bca0*/  IMAD.WIDE R88, R2.reuse, 0x2, R112 ;  /* 0x0000000202587825 */ /* 0x041fe400078e0270 */
[----:B------:R-:W5:Y:S04]  /*1bcb0*/  LDL.64 R112, [R1+0xec0] ;  /* 0x000ec00001707983 */ /* 0x000f680000100a00 */
[----:B------:R2:W5:Y:S02]  /*1bcc0*/  LDG.E.U16 R103, desc[UR10][R88.64] ;  /* 0x0000000a58677981 */ /* 0x000564000c1e1500 */
        /* <DEDUP_REMOVED lines=15> */
[----:B---3--:R-:W-:-:S05]  /*1bdc0*/  IMAD.WIDE R88, R2, 0x2, R110 ;  /* 0x0000000202587825 */ /* 0x008fca00078e026e */
[----:B------:R0:W3:Y:S02]  /*1bdd0*/  LDG.E.U16 R110, desc[UR10][R88.64] ;  /* 0x0000000a586e7981 */ /* 0x0000e4000c1e1500 */
[C---:B0-----:R-:W-:Y:S02]  /*1bde0*/  IMAD.WIDE R88, R2.reuse, 0x2, R118 ;  /* 0x0000000202587825 */ /* 0x041fe400078e0276 */
[----:B------:R-:W3:Y:S04]  /*1bdf0*/  LDL.64 R118, [R1+0xda0] ;  /* 0x000da00001767983 */ /* 0x000ee80000100a00 */
[----:B------:R5:W3:Y:S02]  /*1be00*/  LDG.E.U16 R111, desc[UR10][R88.64] ;  /* 0x0000000a586f7981 */ /* 0x000ae4000c1e1500 */
[----:B-----5:R-:W-:-:S05]  /*1be10*/  IMAD.WIDE R88, R2, 0x2, R112 ;  /* 0x0000000202587825 */ /* 0x020fca00078e0270 */
[----:B------:R2:W5:Y:S02]  /*1be20*/  LDG.E.U16 R112, desc[UR10][R88.64] ;  /* 0x0000000a58707981 */ /* 0x000564000c1e1500 */
[C---:B--2---:R-:W-:Y:S02]  /*1be30*/  IMAD.WIDE R88, R2.reuse, 0x2, R120 ;  /* 0x0000000202587825 */ /* 0x044fe400078e0278 */
[----:B------:R-:W2:Y:S04]  /*1be40*/  LDL.64 R120, [R1+0xd40] ;  /* 0x000d400001787983 */ /* 0x000ea80000100a00 */
[----:B------:R0:W5:Y:S02]  /*1be50*/  LDG.E.U16 R113, desc[UR10][R88.64] ;  /* 0x0000000a58717981 */ /* 0x000164000c1e1500 */
[----:B0-----:R-:W-:-:S05]  /*1be60*/  IMAD.WIDE R88, R2, 0x2, R114 ;  /* 0x0000000202587825 */ /* 0x001fca00078e0272 */
[----:B------:R0:W5:Y:S02]  /*1be70*/  LDG.E.U16 R114, desc[UR10][R88.64] ;  /* 0x0000000a58727981 */ /* 0x000164000c1e1500 */
[C---:B0-----:R-:W-:Y:S02]  /*1be80*/  IMAD.WIDE R88, R2.reuse, 0x2, R122 ;  /* 0x0000000202587825 */ /* 0x041fe400078e027a */
[----:B------:R-:W5:Y:S04]  /*1be90*/  LDL.64 R122, [R1+0xce0] ;  /* 0x000ce000017a7983 */ /* 0x000f680000100a00 */
[----:B------:R4:W5:Y:S02]  /*1bea0*/  LDG.E.U16 R115, desc[UR10][R88.64] ;  /* 0x0000000a58737981 */ /* 0x000964000c1e1500 */
        /* <DEDUP_REMOVED lines=15> */
[----:B-----5:R-:W-:-:S05]  /*1bfa0*/  IMAD.WIDE R88, R2, 0x2, R122 ;  /* 0x0000000202587825 */ /* 0x020fca00078e027a */
        /* <DEDUP_REMOVED lines=20> */
[----:B------:R0:W5:Y:S04]  /*1c0f0*/  LDG.E.U16 R130, desc[UR10][R88.64] ;  /* 0x0000000a58827981 */ /* 0x000168000c1e1500 */
[----:B------:R-:W0:Y:S02]  /*1c100*/  LDL.64 R88, [R1+0xb58] ;  /* 0x000b580001587983 */ /* 0x000e240000100a00 */
[----:B0-----:R-:W-:-:S05]  /*1c110*/  IMAD.WIDE R88, R2, 0x2, R88 ;  /* 0x0000000202587825 */ /* 0x001fca00078e0258 */
[----:B------:R0:W2:Y:S04]  /*1c120*/  LDG.E.U16 R131, desc[UR10][R88.64] ;  /* 0x0000000a58837981 */ /* 0x0000a8000c1e1500 */
[----:B------:R-:W0:Y:S02]  /*1c130*/  LDL.64 R88, [R1+0x988] ;  /* 0x0009880001587983 */ /* 0x000e240000100a00 */
[----:B0-----:R-:W-:-:S05]  /*1c140*/  IMAD.WIDE R88, R2, 0x2, R88 ;  /* 0x0000000202587825 */ /* 0x001fca00078e0258 */
[----:B------:R0:W2:Y:S04]  /*1c150*/  LDG.E.U16 R138, desc[UR10][R88.64] ;  /* 0x0000000a588a7981 */ /* 0x0000a8000c1e1500 */
[----:B------:R-:W0:Y:S02]  /*1c160*/  LDL.64 R88, [R1+0x980] ;  /* 0x0009800001587983 */ /* 0x000e240000100a00 */
[----:B0-----:R-:W-:-:S05]  /*1c170*/  IMAD.WIDE R88, R2, 0x2, R88 ;  /* 0x0000000202587825 */ /* 0x001fca00078e0258 */
[----:B------:R4:W2:Y:S02]  /*1c180*/  LDG.E.U16 R144, desc[UR10][R88.64] ;  /* 0x0000000a58907981 */ /* 0x0008a4000c1e1500 */
[----:B----4-:R-:W-:-:S05]  /*1c190*/  IMAD.WIDE R88, R2, 0x2, R214 ;  /* 0x0000000202587825 */ /* 0x010fca00078e02d6 */
[----:B------:R0:W4:Y:S04]  /*1c1a0*/  LDG.E.U16 R214, desc[UR10][R88.64] ;  /* 0x0000000a58d67981 */ /* 0x000128000c1e1500 */
[----:B------:R-:W0:Y:S02]  /*1c1b0*/  LDL.64 R88, [R1+0x918] ;  /* 0x0009180001587983 */ /* 0x000e240000100a00 */
[----:B0-----:R-:W-:-:S05]  /*1c1c0*/  IMAD.WIDE R88, R2, 0x2, R88 ;  /* 0x0000000202587825 */ /* 0x001fca00078e0258 */
[----:B------:R3:W2:Y:S02]  /*1c1d0*/  LDG.E.U16 R215, desc[UR10][R88.64] ;  /* 0x0000000a58d77981 */ /* 0x0006a4000c1e1500 */
[----:B---3--:R-:W-:-:S05]  /*1c1e0*/  IMAD.WIDE R88, R2, 0x2, R224 ;  /* 0x0000000202587825 */ /* 0x008fca00078e02e0 */
[----:B------:R0:W3:Y:S04]  /*1c1f0*/  LDG.E.U16 R224, desc[UR10][R88.64] ;  /* 0x0000000a58e07981 */ /* 0x0000e8000c1e1500 */
[----:B------:R-:W0:Y:S02]  /*1c200*/  LDL.64 R88, [R1+0xfe8] ;  /* 0x000fe80001587983 */ /* 0x000e240000100a00 */
[----:B0-----:R-:W-:-:S05]  /*1c210*/  IMAD.WIDE R88, R2, 0x2, R88 ;  /* 0x0000000202587825 */ /* 0x001fca00078e0258 */
[----:B------:R2:W3:Y:S02]  /*1c220*/  LDG.E.U16 R225, desc[UR10][R88.64] ;  /* 0x0000000a58e17981 */ /* 0x0004e4000c1e1500 */
[----:B--2---:R-:W-:-:S05]  /*1c230*/  IMAD.WIDE R88, R2, 0x2, R248 ;  /* 0x0000000202587825 */ /* 0x004fca00078e02f8 */
[----:B------:R0:W2:Y:S04]  /*1c240*/  LDG.E.U16 R248, desc[UR10][R88.64] ;  /* 0x0000000a58f87981 */ /* 0x0000a8000c1e1500 */
[----:B------:R-:W0:Y:S02]  /*1c250*/  LDL.64 R88, [R1+0xf78] ;  /* 0x000f780001587983 */ /* 0x000e240000100a00 */
[----:B0-----:R-:W-:-:S05]  /*1c260*/  IMAD.WIDE R88, R2, 0x2, R88 ;  /* 0x0000000202587825 */ /* 0x001fca00078e0258 */
[----:B------:R0:W2:Y:S04]  /*1c270*/  LDG.E.U16 R249, desc[UR10][R88.64] ;  /* 0x0000000a58f97981 */ /* 0x0000a8000c1e1500 */
[----:B------:R-:W0:Y:S02]  /*1c280*/  LDL.64 R88, [R1+0x1040] ;  /* 0x0010400001587983 */ /* 0x000e240000100a00 */
[----:B0-----:R-:W-:-:S05]  /*1c290*/  IMAD.WIDE R88, R2, 0x2, R88 ;  /* 0x0000000202587825 */ /* 0x001fca00078e0258 */
[----:B------:R0:W2:Y:S04]  /*1c2a0*/  LDG.E.U16 R250, desc[UR10][R88.64] ;  /* 0x0000000a58fa7981 */ /* 0x0000a8000c1e1500 */
[----:B------:R-:W0:Y:S02]  /*1c2b0*/  LDL.64 R88, [R1+0xb20] ;  /* 0x000b200001587983 */ /* 0x000e240000100a00 */
[----:B0-----:R-:W-:-:S06]  /*1c2c0*/  IMAD.WIDE R88, R2, 0x2, R88 ;  /* 0x0000000202587825 */ /* 0x001fcc00078e0258 */
[----:B------:R0:W2:Y:S02]  /*1c2d0*/  LDG.E.U16 R88, desc[UR10][R88.64] ;  /* 0x0000000a58587981 */ /* 0x0000a4000c1e1500 */
[----:B0-----:R-:W-:-:S05]  /*1c2e0*/  LOP3.LUT R89, R133, 0x20, RZ, 0x3c, !PT ;  /* 0x0000002085597812 */ /* 0x001fca00078e3cff */
        /* <DEDUP_REMOVED lines=23> */
[----:B0-----:R-:W-:-:S03]  /*1c460*/  LOP3.LUT R8, R133, 0x30, RZ, 0x3c, !PT ;  /* 0x0000003085087812 */ /* 0x001fc600078e3cff */
        /* <DEDUP_REMOVED lines=40> */
[----:B-1----:R-:W2:Y:S04]  /*1c6f0*/  LDL.64 R18, [R1+0xb30] ;  /* 0x000b300001127983 */ /* 0x002ea80000100a00 */
[----:B------:R-:W2:Y:S04]  /*1c700*/  LDL.64 R10, [R1+0xb40] ;  /* 0x000b4000010a7983 */ /* 0x000ea80000100a00 */
[----:B0-----:R-:W2:Y:S04]  /*1c710*/  LDL.64 R8, [R1+0xb38] ;  /* 0x000b380001087983 */ /* 0x001ea80000100a00 */
[----:B------:R-:W3:Y:S04]  /*1c720*/  LDL.64 R30, [R1+0xb10] ;  /* 0x000b1000011e7983 */ /* 0x000ee80000100a00 */
[----:B------:R-:W3:Y:S04]  /*1c730*/  LDL.64 R24, [R1+0xb28] ;  /* 0x000b280001187983 */ /* 0x000ee80000100a00 */
[----:B------:R-:W3:Y:S04]  /*1c740*/  LDL.64 R28, [R1+0xb08] ;  /* 0x000b0800011c7983 */ /* 0x000ee80000100a00 */
[----:B------:R-:W3:Y:S04]  /*1c750*/  LDL.64 R40, [R1+0xb18] ;  /* 0x000b180001287983 */ /* 0x000ee80000100a00 */
[----:B------:R-:W3:Y:S04]  /*1c760*/  LDL.64 R22, [R1+0xb00] ;  /* 0x000b000001167983 */ /* 0x000ee80000100a00 */
[----:B------:R-:W3:Y:S01]  /*1c770*/  LDL.64 R20, [R1+0xae0] ;  /* 0x000ae00001147983 */ /* 0x000ee20000100a00 */
[----:B------:R-:W0:Y:S03]  /*1c780*/  S2R R89, SR_TID.X ;  /* 0x0000000000597919 */ /* 0x000e260000002100 */
[----:B------:R-:W3:Y:S04]  /*1c790*/  LDL.64 R16, [R1+0xaf8] ;  /* 0x000af80001107983 */ /* 0x000ee80000100a00 */
[----:B------:R-:W3:Y:S04]  /*1c7a0*/  LDL.64 R26, [R1+0xae8] ;  /* 0x000ae800011a7983 */ /* 0x000ee80000100a00 */
[----:B------:R-:W3:Y:S04]  /*1c7b0*/  LDL.64 R14, [R1+0xaf0] ;  /* 0x000af000010e7983 */ /* 0x000ee80000100a00 */
[----:B------:R-:W3:Y:S04]  /*1c7c0*/  LDL.64 R38, [R1+0xad8] ;  /* 0x000ad80001267983 */ /* 0x000ee80000100a00 */
[----:B------:R-:W3:Y:S04]  /*1c7d0*/  LDL.64 R34, [R1+0xac8] ;  /* 0x000ac80001227983 */ /* 0x000ee80000100a00 */
[----:B------:R-:W3:Y:S04]  /*1c7e0*/  LDL.64 R48, [R1+0xa98] ;  /* 0x000a980001307983 */ /* 0x000ee80000100a00 */
[----:B------:R-:W3:Y:S01]  /*1c7f0*/  LDL.64 R42, [R1+0xa88] ;  /* 0x000a8800012a7983 */ /* 0x000ee20000100a00 */
[----:B0-----:R-:W-:-:S03]  /*1c800*/  LOP3.LUT R4, R89, 0x3f, RZ, 0xc0, !PT ;  /* 0x0000003f59047812 */ /* 0x001fc600078ec0ff */
[----:B------:R-:W3:Y:S01]  /*1c810*/  LDL.64 R50, [R1+0xaa8] ;  /* 0x000aa80001327983 */ /* 0x000ee20000100a00 */
[C---:B------:R-:W-:Y:S01]  /*1c820*/  LOP3.LUT R6, R89.reuse, 0xc0, RZ, 0xc0, !PT ;  /* 0x000000c059067812 */ /* 0x040fe200078ec0ff */
[----:B------:R-:W-:Y:S02]  /*1c830*/  IMAD.SHL.U32 R4, R4, 0x2, RZ ;  /* 0x0000000204047824 */ /* 0x000fe400078e00ff */
[----:B------:R-:W3:Y:S03]  /*1c840*/  LDL.64 R56, [R1+0xa48] ;  /* 0x000a480001387983 */ /* 0x000ee60000100a00 */
[----:B------:R-:W-:Y:S01]  /*1c850*/  LEA R4, R6, R4, 0x8 ;  /* 0x0000000406047211 */ /* 0x000fe200078e40ff */
[----:B------:R-:W3:Y:S03]  /*1c860*/  LDL.64 R54, [R1+0xa40] ;  /* 0x000a400001367983 */ /* 0x000ee60000100a00 */
[----:B------:R-:W-:Y:S01]  /*1c870*/  LOP3.LUT R6, R4, 0x40, RZ, 0x3c, !PT ;  /* 0x0000004004067812 */ /* 0x000fe200078e3cff */
[----:B------:R-:W3:Y:S01]  /*1c880*/  LDL.64 R58, [R1+0xa08] ;  /* 0x000a0800013a7983 */ /* 0x000ee20000100a00 */
[----:B------:R-:W-:-:S02]  /*1c890*/  LOP3.LUT R4, R89, 0x3f, RZ, 0xc0, !PT ;  /* 0x0000003f59047812 */ /* 0x000fc400078ec0ff */
[----:B------:R-:W-:Y:S01]  /*1c8a0*/  LOP3.LUT R7, R89, 0xc0, RZ, 0xc0, !PT ;  /* 0x000000c059077812 */ /* 0x000fe200078ec0ff */
[----:B------:R-:W3:Y:S02]  /*1c8b0*/  LDL.64 R52, [R1+0x9e8] ;  /* 0x0009e80001347983 */ /* 0x000ee40000100a00 */
[----:B------:R-:W-:Y:S02]  /*1c8c0*/  IMAD.SHL.U32 R4, R4, 0x2, RZ ;  /* 0x0000000204047824 */ /* 0x000fe400078e00ff */
[----:B------:R-:W3:Y:S02]  /*1c8d0*/  LDL.64 R86, [R1+0xa70] ;  /* 0x000a700001567983 */ /* 0x000ee40000100a00 */
[----:B------:R-:W-:Y:S02]  /*1c8e0*/  IMAD R4, R7, 0x100, R4 ;  /* 0x0000010007047824 */ /* 0x000fe400078e0204 */
[----:B------:R-:W3:Y:S03]  /*1c8f0*/  LDL.64 R84, [R1+0xa58] ;  /* 0x000a580001547983 */ /* 0x000ee60000100a00 */
[C---:B------:R-:W-:Y:S01]  /*1c900*/  LOP3.LUT R7, R4.reuse, 0x50, RZ, 0x3c, !PT ;  /* 0x0000005004077812 */ /* 0x040fe200078e3cff */
        /* <DEDUP_REMOVED lines=53> */
[----:B------:R-:W3:Y:S01]  /*1cc60*/  LDL.64 R82, [R1+0xa18] ;  /* 0x000a180001527983 */ /* 0x000ee20000100a00 */
[----:B--2---:R-:W-:-:S03]  /*1cc70*/  IMAD.WIDE R8, R2, 0x2, R8 ;  /* 0x0000000202087825 */ /* 0x004fc600078e0208 */
[----:B------:R-:W-:Y:S01]  /*1cc80*/  STS.U16 [R7+UR9+0x22a80], R124 ;  /* 0x022a807c07007988 */ /* 0x000fe20008000409 */
[----:B------:R-:W-:-:S03]  /*1cc90*/  IMAD.WIDE R10, R2, 0x2, R10 ;  /* 0x00000002020a7825 */ /* 0x000fc600078e020a */
        /* <DEDUP_REMOVED lines=9> */
[----:B----4-:R-:W-:Y:S04]  /*1cd30*/  STS.U16 [R7+UR9+0x23e80], R214 ;  /* 0x023e80d607007988 */ /* 0x010fe80008000409 */
[----:B------:R0:W-:Y:S04]  /*1cd40*/  STS.U16 [R7+UR9+0x33e80], R215 ;  /* 0x033e80d707007988 */ /* 0x0001e80008000409 */
[----:B------:R3:W2:Y:S04]  /*1cd50*/  LDG.E.U16 R32, desc[UR10][R8.64] ;  /* 0x0000000a08207981 */ /* 0x0006a8000c1e1500 */
[----:B------:R1:W4:Y:S01]  /*1cd60*/  LDG.E.U16 R33, desc[UR10][R10.64] ;  /* 0x0000000a0a217981 */ /* 0x000322000c1e1500 */
[----:B0-----:R-:W-:-:S03]  /*1cd70*/  IMAD.WIDE R6, R2, 0x2, R18 ;  /* 0x0000000202067825 */ /* 0x001fc600078e0212 */
[----:B------:R-:W5:Y:S01]  /*1cd80*/  LDL.64 R18, [R1+0xad0] ;  /* 0x000ad00001127983 */ /* 0x000f620000100a00 */
[----:B---3--:R-:W-:-:S03]  /*1cd90*/  IMAD.WIDE R8, R2, 0x2, R30 ;  /* 0x0000000202087825 */ /* 0x008fc600078e021e */
[----:B------:R-:W-:Y:S04]  /*1cda0*/  STS.U16 [R5+UR9+0x20300], R13 ;  /* 0x0203000d05007988 */ /* 0x000fe80008000409 */
[----:B------:R0:W-:Y:S01]  /*1cdb0*/  STS.U16 [R5+UR9+0x30300], R12 ;  /* 0x0303000c05007988 */ /* 0x0001e20008000409 */
[----:B-1----:R-:W-:-:S03]  /*1cdc0*/  IMAD.WIDE R10, R2, 0x2, R40 ;  /* 0x00000002020a7825 */ /* 0x002fc600078e0228 */
[----:B------:R1:W3:Y:S04]  /*1cdd0*/  LDG.E.U16 R31, desc[UR10][R6.64] ;  /* 0x0000000a061f7981 */ /* 0x0002e8000c1e1500 */
[----:B------:R-:W2:Y:S01]  /*1cde0*/  LDL.64 R44, [R1+0xa78] ;  /* 0x000a7800012c7983 */ /* 0x000ea20000100a00 */
[----:B0-----:R-:W-:-:S03]  /*1cdf0*/  IMAD.WIDE R12, R2, 0x2, R24 ;  /* 0x00000002020c7825 */ /* 0x001fc600078e0218 */
[----:B------:R-:W2:Y:S01]  /*1ce00*/  LDL.64 R24, [R1+0xac0] ;  /* 0x000ac00001187983 */ /* 0x000ea20000100a00 */
[----:B-1----:R-:W-:-:S03]  /*1ce10*/  IMAD.WIDE R6, R2, 0x2, R28 ;  /* 0x0000000202067825 */ /* 0x002fc600078e021c */
[----:B------:R0:W3:Y:S04]  /*1ce20*/  LDG.E.U16 R28, desc[UR10][R8.64] ;  /* 0x0000000a081c7981 */ /* 0x0000e8000c1e1500 */
[----:B------:R1:W3:Y:S01]  /*1ce30*/  LDG.E.U16 R29, desc[UR10][R10.64] ;  /* 0x0000000a0a1d7981 */ /* 0x0002e2000c1e1500 */
[----:B------:R-:W-:-:S03]  /*1ce40*/  IMAD.WIDE R16, R2, 0x2, R16 ;  /* 0x0000000202107825 */ /* 0x000fc600078e0210 */
[----:B------:R-:W3:Y:S01]  /*1ce50*/  LDL.64 R46, [R1+0xab8] ;  /* 0x000ab800012e7983 */ /* 0x000ee20000100a00 */
[----:B0-----:R-:W-:-:S03]  /*1ce60*/  IMAD.WIDE R8, R2, 0x2, R22 ;  /* 0x0000000202087825 */ /* 0x001fc600078e0216 */
[----:B------:R-:W3:Y:S01]  /*1ce70*/  LDL.64 R22, [R1+0xab0] ;  /* 0x000ab00001167983 */ /* 0x000ee20000100a00 */
[----:B-1----:R-:W-:-:S03]  /*1ce80*/  IMAD.WIDE R10, R2, 0x2, R20 ;  /* 0x00000002020a7825 */ /* 0x002fc600078e0214 */
[----:B------:R-:W4:Y:S04]  /*1ce90*/  LDL.64 R20, [R1+0xa90] ;  /* 0x000a900001147983 */ /* 0x000f280000100a00 */
[----:B------:R-:W4:Y:S04]  /*1cea0*/  LDL.64 R40, [R1+0xaa0] ;  /* 0x000aa00001287983 */ /* 0x000f280000100a00 */
[----:B------:R0:W4:Y:S01]  /*1ceb0*/  LDG.E.U16 R30, desc[UR10][R12.64] ;  /* 0x0000000a0c1e7981 */ /* 0x000122000c1e1500 */
[----:B------:R-:W-:-:S03]  /*1cec0*/  IMAD.WIDE R14, R2, 0x2, R14 ;  /* 0x00000002020e7825 */ /* 0x000fc600078e020e */
[----:B------:R-:W4:Y:S04]  /*1ced0*/  LDG.E.U16 R8, desc[UR10][R8.64] ;  /* 0x0000000a08087981 */ /* 0x000f28000c1e1500 */
[----:B------:R-:W4:Y:S01]  /*1cee0*/  LDL.64 R60, [R1+0xa68] ;  /* 0x000a6800013c7983 */ /* 0x000f220000100a00 */
[----:B0-----:R-:W-:-:S03]  /*1cef0*/  IMAD.WIDE R12, R2, 0x2, R26 ;  /* 0x00000002020c7825 */ /* 0x001fc600078e021a */
[----:B------:R0:W4:Y:S04]  /*1cf00*/  LDG.E.U16 R27, desc[UR10][R16.64] ;  /* 0x0000000a101b7981 */ /* 0x000128000c1e1500 */
[----:B------:R1:W4:Y:S04]  /*1cf10*/  LDG.E.U16 R9, desc[UR10][R12.64] ;  /* 0x0000000a0c097981 */ /* 0x000328000c1e1500 */
[----:B------:R-:W4:Y:S01]  /*1cf20*/  LDG.E.U16 R26, desc[UR10][R14.64] ;  /* 0x0000000a0e1a7981 */ /* 0x000f22000c1e1500 */
[----:B0-----:R-:W-:-:S03]  /*1cf30*/  IMAD.WIDE R16, R2, 0x2, R34 ;  /* 0x0000000202107825 */ /* 0x001fc600078e0222 */
[----:B------:R-:W4:Y:S01]  /*1cf40*/  LDL.64 R34, [R1+0xa80] ;  /* 0x000a800001227983 */ /* 0x000f220000100a00 */
[----:B-1----:R-:W-:-:S03]  /*1cf50*/  IMAD.WIDE R12, R2, 0x2, R38 ;  /* 0x00000002020c7825 */ /* 0x002fc600078e0226 */
[----:B------:R-:W4:Y:S04]  /*1cf60*/  LDL.64 R38, [R1+0xa60] ;  /* 0x000a600001267983 */ /* 0x000f280000100a00 */
[----:B------:R-:W4:Y:S04]  /*1cf70*/  LDG.E.U16 R6, desc[UR10][R6.64] ;  /* 0x0000000a06067981 */ /* 0x000f28000c1e1500 */
[----:B------:R-:W4:Y:S04]  /*1cf80*/  LDL.64 R68, [R1+0x970] ;  /* 0x0009700001447983 */ /* 0x000f280000100a00 */
[----:B------:R-:W4:Y:S04]  /*1cf90*/  LDG.E.U16 R10, desc[UR10][R10.64] ;  /* 0x0000000a0a0a7981 */ /* 0x000f28000c1e1500 */
[----:B------:R0:W4:Y:S04]  /*1cfa0*/  LDG.E.U16 R7, desc[UR10][R16.64] ;  /* 0x0000000a10077981 */ /* 0x000128000c1e1500 */
[----:B------:R-:W4:Y:S04]  /*1cfb0*/  LDL.64 R62, [R1+0xa50] ;  /* 0x000a5000013e7983 */ /* 0x000f280000100a00 */
[----:B------:R-:W4:Y:S01]  /*1cfc0*/  LDL.64 R80, [R1+0xa10] ;  /* 0x000a100001507983 */ /* 0x000f220000100a00 */
[----:B0-----:R-:W-:-:S03]  /*1cfd0*/  IMAD.WIDE R16, R2, 0x2, R48 ;  /* 0x0000000202107825 */ /* 0x001fc600078e0230 */
        /* <DEDUP_REMOVED lines=8> */
[----:B-----5:R-:W-:-:S04]  /*1d060*/  IMAD.WIDE R18, R2, 0x2, R18 ;  /* 0x0000000202127825 */ /* 0x020fc800078e0212 */
[C---:B--2---:R-:W-:Y:S02]  /*1d070*/  IMAD.WIDE R14, R2.reuse, 0x2, R24 ;  /* 0x00000002020e7825 */ /* 0x044fe400078e0218 */
[----:B------:R3:W2:Y:S04]  /*1d080*/  LDG.E.U16 R24, desc[UR10][R18.64] ;  /* 0x0000000a12187981 */ /* 0x0006a8000c1e1500 */
[----:B------:R-:W5:Y:S04]  /*1d090*/  LDG.E.U16 R25, desc[UR10][R12.64] ;  /* 0x0000000a0c197981 */ /* 0x000f68000c1e1500 */
[----:B------:R-:W2:Y:S01]  /*1d0a0*/  LDG.E.U16 R11, desc[UR10][R14.64] ;  /* 0x0000000a0e0b7981 */ /* 0x000ea2000c1e1500 */
[----:B---3--:R-:W-:-:S05]  /*1d0b0*/  IMAD.WIDE R18, R2, 0x2, R22 ;  /* 0x0000000202127825 */ /* 0x008fca00078e0216 */
[----:B------:R4:W3:Y:S02]  /*1d0c0*/  LDG.E.U16 R22, desc[UR10][R18.64] ;  /* 0x0000000a12167981 */ /* 0x0008e4000c1e1500 */
[C---:B----4-:R-:W-:Y:S02]  /*1d0d0*/  IMAD.WIDE R18, R2.reuse, 0x2, R20 ;  /* 0x0000000202127825 */ /* 0x050fe400078e0214 */
[----:B------:R-:W4:Y:S04]  /*1d0e0*/  LDG.E.U16 R21, desc[UR10][R16.64] ;  /* 0x0000000a10157981 */ /* 0x000f28000c1e1500 */
[----:B------:R0:W2:Y:S02]  /*1d0f0*/  LDG.E.U16 R20, desc[UR10][R18.64] ;  /* 0x0000000a12147981 */ /* 0x0000a4000c1e1500 */
[----:B0-----:R-:W-:-:S02]  /*1d100*/  IMAD.WIDE R18, R2, 0x2, R44 ;  /* 0x0000000202127825 */ /* 0x001fc400078e022c */
[----:B------:R-:W2:Y:S02]  /*1d110*/  LDL.64 R44, [R1+0x978] ;  /* 0x00097800012c7983 */ /* 0x000ea40000100a00 */
[C---:B------:R-:W-:Y:S02]  /*1d120*/  IMAD.WIDE R12, R2.reuse, 0x2, R46 ;  /* 0x00000002020c7825 */ /* 0x040fe400078e022e */
[----:B------:R-:W3:Y:S02]  /*1d130*/  LDL.64 R46, [R1+0xa28] ;  /* 0x000a2800012e7983 */ /* 0x000ee40000100a00 */
[C---:B------:R-:W-:Y:S02]  /*1d140*/  IMAD.WIDE R14, R2.reuse, 0x2, R40 ;  /* 0x00000002020e7825 */ /* 0x040fe400078e0228 */
[----:B------:R-:W3:Y:S02]  /*1d150*/  LDL.64 R40, [R1+0xa20] ;  /* 0x000a200001287983 */ /* 0x000ee40000100a00 */
[----:B------:R-:W-:-:S02]  /*1d160*/  IMAD.WIDE R16, R2, 0x2, R42 ;  /* 0x0000000202107825 */ /* 0x000fc400078e022a */
[----:B------:R-:W3:Y:S01]  /*1d170*/  LDG.E.U16 R14, desc[UR10][R14.64] ;  /* 0x0000000a0e0e7981 */ /* 0x000ee2000c1e1500 */
[----:B------:R-:W0:Y:S03]  /*1d180*/  LDC R42, c[0x0][0x3c4] ;  /* 0x0000f100ff2a7b82 */ /* 0x000e260000000800 */
[----:B------:R1:W3:Y:S01]  /*1d190*/  LDG.E.U16 R23, desc[UR10][R12.64] ;  /* 0x0000000a0c177981 */ /* 0x0002e2000c1e1500 */
[----:B------:R-:W-:-:S03]  /*1d1a0*/  IMAD.WIDE R34, R2, 0x2, R34 ;  /* 0x0000000202227825 */ /* 0x000fc600078e0222 */
[----:B------:R-:W4:Y:S01]  /*1d1b0*/  LDG.E.U16 R19, desc[UR10][R18.64] ;  /* 0x0000000a12137981 */ /* 0x000f22000c1e1500 */
[----:B------:R-:W-:-:S03]  /*1d1c0*/  IMAD.WIDE R38, R2, 0x2, R38 ;  /* 0x0000000202267825 */ /* 0x000fc600078e0226 */
[----:B------:R1:W4:Y:S02]  /*1d1d0*/  LDG.E.U16 R15, desc[UR10][R16.64] ;  /* 0x0000000a100f7981 */ /* 0x000324000c1e1500 */
[C---:B-1----:R-:W-:Y:S02]  /*1d1e0*/  IMAD.WIDE R12, R2.reuse, 0x2, R50 ;  /* 0x00000002020c7825 */ /* 0x042fe400078e0232 */
[----:B------:R-:W4:Y:S04]  /*1d1f0*/  LDL.64 R50, [R1+0x9e0] ;  /* 0x0009e00001327983 */ /* 0x000f280000100a00 */
[----:B------:R-:W4:Y:S01]  /*1d200*/  LDG.E.U16 R13, desc[UR10][R12.64] ;  /* 0x0000000a0c0d7981 */ /* 0x000f22000c1e1500 */
[----:B------:R-:W-:-:S03]  /*1d210*/  IMAD.WIDE R16, R2, 0x2, R60 ;  /* 0x0000000202107825 */ /* 0x000fc600078e023c */
[----:B------:R-:W4:Y:S04]  /*1d220*/  LDL.64 R60, [R1+0xa38] ;  /* 0x000a3800013c7983 */ /* 0x000f280000100a00 */
[----:B------:R-:W4:Y:S04]  /*1d230*/  LDG.E.U16 R16, desc[UR10][R16.64] ;  /* 0x0000000a10107981 */ /* 0x000f28000c1e1500 */
[----:B------:R1:W4:Y:S04]  /*1d240*/  LDG.E.U16 R12, desc[UR10][R34.64] ;  /* 0x0000000a220c7981 */ /* 0x000328000c1e1500 */
[----:B------:R0:W5:Y:S01]  /*1d250*/  LDG.E.U16 R17, desc[UR10][R38.64] ;  /* 0x0000000a26117981 */ /* 0x000162000c1e1500 */
[----:B-1----:R-:W-:-:S03]  /*1d260*/  IMAD.WIDE R34, R2, 0x2, R56 ;  /* 0x0000000202227825 */ /* 0x002fc600078e0238 */
[----:B------:R-:W5:Y:S01]  /*1d270*/  LDL.64 R56, [R1+0x910] ;  /* 0x0009100001387983 */ /* 0x000f620000100a00 */
[----:B0-----:R-:W-:-:S03]  /*1d280*/  IMAD.WIDE R38, R2, 0x2, R54 ;  /* 0x0000000202267825 */ /* 0x001fc600078e0236 */
[----:B------:R0:W5:Y:S04]  /*1d290*/  LDG.E.U16 R18, desc[UR10][R34.64] ;  /* 0x0000000a22127981 */ /* 0x000168000c1e1500 */
[----:B------:R-:W5:Y:S04]  /*1d2a0*/  LDL.64 R54, [R1+0x908] ;  /* 0x0009080001367983 */ /* 0x000f680000100a00 */
[----:B------:R1:W5:Y:S01]  /*1d2b0*/  LDG.E.U16 R37, desc[UR10][R38.64] ;  /* 0x0000000a26257981 */ /* 0x000362000c1e1500 */
[----:B0-----:R-:W-:-:S03]  /*1d2c0*/  IMAD.WIDE R34, R2, 0x2, R58 ;  /* 0x0000000202227825 */ /* 0x001fc600078e023a */
[----:B------:R-:W5:Y:S01]  /*1d2d0*/  LDL.64 R58, [R1+0xa30] ;  /* 0x000a3000013a7983 */ /* 0x000f620000100a00 */
[----:B-1----:R-:W-:-:S03]  /*1d2e0*/  IMAD.WIDE R38, R2, 0x2, R48 ;  /* 0x0000000202267825 */ /* 0x002fc600078e0230 */
[----:B------:R0:W5:Y:S04]  /*1d2f0*/  LDG.E.U16 R48, desc[UR10][R34.64] ;  /* 0x0000000a22307981 */ /* 0x000168000c1e1500 */
[----:B------:R2:W5:Y:S01]  /*1d300*/  LDG.E.U16 R49, desc[UR10][R38.64] ;  /* 0x0000000a26317981 */ /* 0x000562000c1e1500 */
[----:B0-----:R-:W-:-:S04]  /*1d310*/  IMAD.WIDE R34, R2, 0x2, R52 ;  /* 0x0000000202227825 */ /* 0x001fc800078e0234 */
[----:B--2---:R-:W-:-:S05]  /*1d320*/  IMAD.WIDE R38, R2, 0x2, R44 ;  /* 0x0000000202267825 */ /* 0x004fca00078e022c */
[----:B------:R0:W2:Y:S02]  /*1d330*/  LDG.E.U16 R52, desc[UR10][R38.64] ;  /* 0x0000000a26347981 */ /* 0x0000a4000c1e1500 */
[C---:B0-----:R-:W-:Y:S02]  /*1d340*/  IMAD.WIDE R38, R2.reuse, 0x2, R68 ;  /* 0x0000000202267825 */ /* 0x041fe400078e0244 */
[----:B------:R-:W2:Y:S02]  /*1d350*/  LDL.64 R68, [R1+0x8e8] ;  /* 0x0008e80001447983 */ /* 0x000ea40000100a00 */
[C---:B---3--:R-:W-:Y:S02]  /*1d360*/  IMAD.WIDE R46, R2.reuse, 0x2, R46 ;  /* 0x00000002022e7825 */ /* 0x048fe400078e022e */
[----:B------:R-:W3:Y:S02]  /*1d370*/  LDG.E.U16 R53, desc[UR10][R38.64] ;  /* 0x0000000a26357981 */ /* 0x000ee4000c1e1500 */
[----:B------:R-:W-:-:S02]  /*1d380*/  IMAD.WIDE R40, R2, 0x2, R40 ;  /* 0x0000000202287825 */ /* 0x000fc400078e0228 */
[----:B------:R-:W3:Y:S02]  /*1d390*/  LDG.E.U16 R46, desc[UR10][R46.64] ;  /* 0x0000000a2e2e7981 */ /* 0x000ee4000c1e1500 */
[----:B------:R-:W-:-:S04]  /*1d3a0*/  IMAD R42, R42, 0x7, RZ ;  /* 0x000000072a2a7824 */ /* 0x000fc800078e02ff */
[----:B------:R-:W-:Y:S01]  /*1d3b0*/  IMAD.WIDE R44, R42, 0x2, R136 ;  /* 0x000000022a2c7825 */ /* 0x000fe200078e0288 */
[----:B------:R4:W3:Y:S03]  /*1d3c0*/  LDG.E.U16 R47, desc[UR10][R40.64] ;  /* 0x0000000a282f7981 */ /* 0x0008e6000c1e1500 */
[----:B------:R-:W-:-:S04]  /*1d3d0*/  IMAD.WIDE R44, R2, 0x2, R44 ;  /* 0x00000002022c7825 */ /* 0x000fc800078e022c */
[----:B----4-:R-:W-:Y:S02]  /*1d3e0*/  IMAD.WIDE R40, R2, 0x2, R50 ;  /* 0x0000000202287825 */ /* 0x010fe400078e0232 */
[----:B------:R0:W4:Y:S04]  /*1d3f0*/  LDG.E.U16 R50, desc[UR10][R34.64] ;  /* 0x0000000a22327981 */ /* 0x000128000c1e1500 */
[----:B------:R5:W3:Y:S01]  /*1d400*/  LDG.E.U16 R51, desc[UR10][R40.64] ;  /* 0x0000000a28337981 */ /* 0x000ae2000c1e1500 */
[----:B0-----:R-:W-:-:S04]  /*1d410*/  IMAD.WIDE R34, R42, 0x2, R134 ;  /* 0x000000022a227825 */ /* 0x001fc800078e0286 */
[C---:B-----5:R-:W-:Y:S02]  /*1d420*/  IMAD.WIDE R40, R2.reuse, 0x2, R56 ;  /* 0x0000000202287825 */ /* 0x060fe400078e0238 */
[----:B------:R-:W5:Y:S02]  /*1d430*/  LDG.E.U16 R56, desc[UR10][R44.64] ;  /* 0x0000000a2c387981 */ /* 0x000f64000c1e1500 */
[C---:B------:R-:W-:Y:S02]  /*1d440*/  IMAD.WIDE R42, R2.reuse, 0x2, R54 ;  /* 0x00000002022a7825 */ /* 0x040fe400078e0236 */
[----:B------:R0:W3:Y:S02]  /*1d450*/  LDG.E.U16 R54, desc[UR10][R40.64] ;  /* 0x0000000a28367981 */ /* 0x0000e4000c1e1500 */
[C---:B------:R-:W-:Y:S02]  /*1d460*/  IMAD.WIDE R34, R2.reuse, 0x2, R34 ;  /* 0x0000000202227825 */ /* 0x040fe400078e0222 */
[----:B------:R1:W3:Y:S02]  /*1d470*/  LDG.E.U16 R55, desc[UR10][R42.64] ;  /* 0x0000000a2a377981 */ /* 0x0002e4000c1e1500 */
[----:B------:R-:W-:-:S02]  /*1d480*/  IMAD.WIDE R38, R2, 0x2, R84 ;  /* 0x0000000202267825 */ /* 0x000fc400078e0254 */
[----:B------:R1:W3:Y:S02]  /*1d490*/  LDG.E.U16 R57, desc[UR10][R34.64] ;  /* 0x0000000a22397981 */ /* 0x0002e4000c1e1500 */
[----:B0-----:R-:W-:-:S04]  /*1d4a0*/  IMAD.WIDE R40, R2, 0x2, R62 ;  /* 0x0000000202287825 */ /* 0x001fc800078e023e */
[C---:B-1----:R-:W-:Y:S02]  /*1d4b0*/  IMAD.WIDE R42, R2.reuse, 0x2, R60 ;  /* 0x00000002022a7825 */ /* 0x042fe400078e023c */
[----:B------:R0:W3:Y:S02]  /*1d4c0*/  LDG.E.U16 R60, desc[UR10][R40.64] ;  /* 0x0000000a283c7981 */ /* 0x0000e4000c1e1500 */
[C---:B------:R-:W-:Y:S02]  /*1d4d0*/  IMAD.WIDE R34, R2.reuse, 0x2, R86 ;  /* 0x0000000202227825 */ /* 0x040fe400078e0256 */
[----:B------:R1:W3:Y:S02]  /*1d4e0*/  LDG.E.U16 R61, desc[UR10][R42.64] ;  /* 0x0000000a2a3d7981 */ /* 0x0002e4000c1e1500 */
[C---:B------:R-:W-:Y:S02]  /*1d4f0*/  IMAD.WIDE R44, R2.reuse, 0x2, R58 ;  /* 0x00000002022c7825 */ /* 0x040fe400078e023a */
[----:B------:R1:W3:Y:S02]  /*1d500*/  LDG.E.U16 R58, desc[UR10][R34.64] ;  /* 0x0000000a223a7981 */ /* 0x0002e4000c1e1500 */
[----:B0-----:R-:W-:-:S02]  /*1d510*/  IMAD.WIDE R40, R2, 0x2, R78 ;  /* 0x0000000202287825 */ /* 0x001fc400078e024e */
[----:B------:R0:W3:Y:S02]  /*1d520*/  LDG.E.U16 R59, desc[UR10][R38.64] ;  /* 0x0000000a263b7981 */ /* 0x0000e4000c1e1500 */
[C---:B-1----:R-:W-:Y:S02]  /*1d530*/  IMAD.WIDE R42, R2.reuse, 0x2, R66 ;  /* 0x00000002022a7825 */ /* 0x042fe400078e0242 */
        /* <DEDUP_REMOVED lines=8> */
[----:B------:R1:W4:Y:S02]  /*1d5c0*/  LDG.E.U16 R65, desc[UR10][R40.64] ;  /* 0x0000000a28417981 */ /* 0x000324000c1e1500 */
[----:B0-----:R-:W-:-:S02]  /*1d5d0*/  IMAD.WIDE R34, R2, 0x2, R76 ;  /* 0x0000000202227825 */ /* 0x001fc400078e024c */
[----:B------:R2:W4:Y:S02]  /*1d5e0*/  LDG.E.U16 R67, desc[UR10][R44.64] ;  /* 0x0000000a2c437981 */ /* 0x000524000c1e1500 */
[C---:B-1----:R-:W-:Y:S02]  /*1d5f0*/  IMAD.WIDE R38, R2.reuse, 0x2, R74 ;  /* 0x0000000202267825 */ /* 0x042fe400078e024a */
[----:B------:R-:W4:Y:S02]  /*1d600*/  LDG.E.U16 R34, desc[UR10][R34.64] ;  /* 0x0000000a22227981 */ /* 0x000f24000c1e1500 */
[C---:B------:R-:W-:Y:S02]  /*1d610*/  IMAD.WIDE R40, R2.reuse, 0x2, R72 ;  /* 0x0000000202287825 */ /* 0x040fe400078e0248 */
[----:B------:R-:W4:Y:S04]  /*1d620*/  LDG.E.U16 R38, desc[UR10][R38.64] ;  /* 0x0000000a26267981 */ /* 0x000f28000c1e1500 */
[----:B------:R-:W5:Y:S04]  /*1d630*/  LDG.E.U16 R40, desc[UR10][R40.64] ;  /* 0x0000000a28287981 */ /* 0x000f68000c1e1500 */
[----:B------:R-:W5:Y:S01]  /*1d640*/  LDG.E.U16 R42, desc[UR10][R42.64] ;  /* 0x0000000a2a2a7981 */ /* 0x000f62000c1e1500 */
[----:B--2---:R-:W-:-:S06]  /*1d650*/  IMAD.WIDE R44, R2, 0x2, R68 ;  /* 0x00000002022c7825 */ /* 0x004fcc00078e0244 */
[----:B------:R-:W2:Y:S01]  /*1d660*/  LDG.E.U16 R44, desc[UR10][R44.64] ;  /* 0x0000000a2c2c7981 */ /* 0x000ea2000c1e1500 */
[----:B------:R-:W-:Y:S02]  /*1d670*/  UMOV UR70, 0x1 ;  /* 0x0000000100467882 */ /* 0x000fe40000000000 */
[----:B------:R-:W-:-:S04]  /*1d680*/  @!UP0 UIADD3 UR70, UPT, UPT, -UR70, 0x100000, URZ ;  /* 0x0010000046468890 */ /* 0x000fc8000fffe1ff */
[----:B------:R-:W-:Y:S02]  /*1d690*/  @!UP0 USHF.L.U32 UR71, UR70, 0xb, URZ ;  /* 0x0000000b46478899 */ /* 0x000fe400080006ff */
[----:B------:R-:W-:Y:S01]  /*1d6a0*/  @!UP0 USHF.L.U32 UR70, UR70, 0x1, URZ ;  /* 0x0000000146468899 */ /* 0x000fe200080006ff */
[----:B------:R-:W-:Y:S01]  /*1d6b0*/  LOP3.LUT R4, R4, 0x70, RZ, 0x3c, !PT ;  /* 0x0000007004047812 */ /* 0x000fe200078e3cff */
[----:B------:R-:W-:Y:S01]  /*1d6c0*/  VOTEU.ALL UP1, P0 ;  /* 0x0000000000ff7886 */ /* 0x000fe20000020000 */
        /* <DEDUP_REMOVED lines=20> */
[----:B---3--:R0:W-:Y:S04]  /*1d810*/  STS.U16 [R5+UR9+0x22f00], R46 ;  /* 0x022f002e05007988 */ /* 0x0081e80008000409 */
[----:B------:R0:W-:Y:S04]  /*1d820*/  STS.U16 [R5+UR9+0x32f00], R47 ;  /* 0x032f002f05007988 */ /* 0x0001e80008000409 */
[----:B------:R0:W-:Y:S04]  /*1d830*/  STS.U16 [R5+UR9+0x23300], R48 ;  /* 0x0233003005007988 */ /* 0x0001e80008000409 */
[----:B------:R0:W-:Y:S04]  /*1d840*/  STS.U16 [R5+UR9+0x33300], R49 ;  /* 0x0333003105007988 */ /* 0x0001e80008000409 */
[----:B----4-:R0:W-:Y:S04]  /*1d850*/  STS.U16 [R5+UR9+0x23700], R50 ;  /* 0x0237003205007988 */ /* 0x0101e80008000409 */
[----:B------:R0:W-:Y:S04]  /*1d860*/  STS.U16 [R5+UR9+0x33700], R51 ;  /* 0x0337003305007988 */ /* 0x0001e80008000409 */
[----:B------:R0:W-:Y:S04]  /*1d870*/  STS.U16 [R5+UR9+0x23b00], R52 ;  /* 0x023b003405007988 */ /* 0x0001e80008000409 */
[----:B------:R0:W-:Y:S04]  /*1d880*/  STS.U16 [R5+UR9+0x33b00], R53 ;  /* 0x033b003505007988 */ /* 0x0001e80008000409 */
[----:B------:R0:W-:Y:S04]  /*1d890*/  STS.U16 [R5+UR9+0x23f00], R54 ;  /* 0x023f003605007988 */ /* 0x0001e80008000409 */
[----:B------:R0:W-:Y:S04]  /*1d8a0*/  STS.U16 [R5+UR9+0x33f00], R55 ;  /* 0x033f003705007988 */ /* 0x0001e80008000409 */
[----:B-----5:R0:W-:Y:S04]  /*1d8b0*/  STS.U16 [R4+UR9+0x20380], R56 ;  /* 0x0203803804007988 */ /* 0x0201e80008000409 */
        /* <DEDUP_REMOVED lines=30> */
[----:B--2---:R0:W-:Y:S01]  /*1daa0*/  STS.U16 [R4+UR9+0x33f80], R44 ;  /* 0x033f802c04007988 */ /* 0x0041e20008000409 */
[----:B------:R1:W-:Y:S06]  /*1dab0*/  MEMBAR.ALL.CTA ;  /* 0x0000000000007992 */ /* 0x0003ec0000008000 */
[----:B-1----:R-:W-:Y:S04]  /*1dac0*/  FENCE.VIEW.ASYNC.S ;  /* 0x00000000000073c6 */ /* 0x002fe80000000000 */
[----:B------:R-:W1:Y:S02]  /*1dad0*/  FENCE.VIEW.ASYNC.S ;  /* 0x00000000000073c6 */ /* 0x000e640000000000 */
[----:B-1----:R0:W1:Y:S02]  /*1dae0*/  @!UP1 SYNCS.EXCH.64 URZ, [UR9+0x70010], UR70 ;  /* 0x0700104609ff95b2 */ /* 0x0020640008000100 */
[----:B-1----:R-:W-:Y:S06]  /*1daf0*/  BAR.SYNC.DEFER_BLOCKING 0x0 ;  /* 0x0000000000007b1d */ /* 0x002fec0000010000 */
[----:B0-----:R-:W-:Y:S05]  /*1db00*/  @P5 BRA `(.L_x_13) ;  /* 0x0000000c002c5947 */ /* 0x001fea0003800000 */
[----:B------:R-:W2:Y:S04]  /*1db10*/  LDL R72, [R1+0x788] ;  /* 0x0007880001487983 */ /* 0x000ea80000100800 */
[----:B------:R-:W3:Y:S04]  /*1db20*/  LDL.64 R78, [R1+0x778] ;  /* 0x00077800014e7983 */ /* 0x000ee80000100a00 */
[----:B------:R-:W4:Y:S04]  /*1db30*/  LDL.64 R18, [R1+0x740] ;  /* 0x0007400001127983 */ /* 0x000f280000100a00 */
[----:B------:R-:W5:Y:S04]  /*1db40*/  LDL.64 R76, [R1+0x780] ;  /* 0x00078000014c7983 */ /* 0x000f680000100a00 */
[----:B------:R-:W4:Y:S04]  /*1db50*/  LDL.64 R70, [R1+0x770] ;  /* 0x0007700001467983 */ /* 0x000f280000100a00 */
[----:B------:R-:W4:Y:S01]  /*1db60*/  LDL.64 R26, [R1+0x760] ;  /* 0x00076000011a7983 */ /* 0x000f220000100a00 */
[----:B------:R-:W-:-:S03]  /*1db70*/  R2UR UR70, R251 ;  /* 0x00000000fb4672ca */ /* 0x000fc600000e0000 */
[----:B------:R-:W4:Y:S04]  /*1db80*/  LDL.64 R80, [R1+0x768] ;  /* 0x0007680001507983 */ /* 0x000f280000100a00 */
[----:B------:R-:W4:Y:S04]  /*1db90*/  LDL.64 R74, [R1+0x758] ;  /* 0x00075800014a7983 */ /* 0x000f280000100a00 */
[----:B------:R-:W4:Y:S01]  /*1dba0*/  LDL.64 R24, [R1+0x738] ;  /* 0x0007380001187983 */ /* 0x000f220000100a00 */
[----:B------:R-:W-:Y:S01]  /*1dbb0*/  ELECT P4, URZ, PT ;  /* 0x0000000000ff782f */ /* 0x000fe20003880000 */
[----:B------:R-:W-:-:S02]  /*1dbc0*/  IMAD.U32 R4, RZ, RZ, UR70 ;  /* 0x00000046ff047e24 */ /* 0x000fc4000f8e00ff */
[----:B------:R-:W4:Y:S01]  /*1dbd0*/  LDL.64 R22, [R1+0x750] ;  /* 0x0007500001167983 */ /* 0x000f220000100a00 */
[----:B------:R-:W-:Y:S02]  /*1dbe0*/  MOV.SPILL R10, UR69 ;  /* 0x00000045000a7c02 */ /* 0x000fe40009000f00 */
[----:B------:R-:W-:Y:S01]  /*1dbf0*/  MOV.SPILL R11, UR68 ;  /* 0x00000044000b7c02 */ /* 0x000fe20009000f00 */
[----:B------:R-:W4:Y:S04]  /*1dc00*/  LDL.64 R68, [R1+0x748] ;  /* 0x0007480001447983 */ /* 0x000f280000100a00 */
[----:B------:R-:W4:Y:S02]  /*1dc10*/  LDL.64 R20, [R1+0x720] ;  /* 0x0007200001147983 */ /* 0x000f240000100a00 */
[----:B------:R-:W-:-:S02]  /*1dc20*/  @P4 IMAD.MOV.U32 R5, RZ, RZ, 0x40004040 ;  /* 0x40004040ff054424 */ /* 0x000fc400078e00ff */
[----:B------:R-:W-:Y:S01]  /*1dc30*/  @P4 IMAD.MOV.U32 R7, RZ, RZ, 0x40004040 ;  /* 0x40004040ff074424 */ /* 0x000fe200078e00ff */
[----:B------:R-:W-:Y:S01]  /*1dc40*/  MOV.SPILL R12, UR11 ;  /* 0x0000000b000c7c02 */ /* 0x000fe20009000f00 */
[----:B------:R-:W4:Y:S01]  /*1dc50*/  LDL.64 R30, [R1+0x730] ;  /* 0x00073000011e7983 */ /* 0x000f220000100a00 */
[----:B------:R-:W-:Y:S02]  /*1dc60*/  @P4 R2UR UR71, R5 ;  /* 0x00000000054742ca */ /* 0x000fe400000e0000 */
[----:B------:R-:W-:Y:S01]  /*1dc70*/  @P4 R2UR UR73, R7 ;  /* 0x00000000074942ca */ /* 0x000fe200000e0000 */
[----:B------:R-:W-:Y:S01]  /*1dc80*/  UMOV UR11, 0x4208010 ;  /* 0x04208010000b7882 */ /* 0x000fe20000000000 */
[----:B------:R-:W-:Y:S01]  /*1dc90*/  MOV.SPILL R13, UR10 ;  /* 0x0000000a000d7c02 */ /* 0x000fe20009000f00 */
[----:B------:R-:W-:Y:S01]  /*1dca0*/  UMOV UR10, 0x0 ;  /* 0x00000000000a7882 */ /* 0x000fe20000000000 */
[----:B------:R-:W-:Y:S01]  /*1dcb0*/  MOV.SPILL R14, UR9 ;  /* 0x00000009000e7c02 */ /* 0x000fe20009000f00 */
[----:B------:R-:W4:Y:S01]  /*1dcc0*/  LDL.64 R28, [R1+0x708] ;  /* 0x00070800011c7983 */ /* 0x000f220000100a00 */
[----:B------:R-:W-:-:S02]  /*1dcd0*/  MOV.SPILL R15, UR8 ;  /* 0x00000008000f7c02 */ /* 0x000fc40009000f00 */
[----:B------:R-:W-:Y:S01]  /*1dce0*/  MOV.SPILL R8, UR67 ;  /* 0x0000004300087c02 */ /* 0x000fe20009000f00 */
[----:B------:R-:W4:Y:S01]  /*1dcf0*/  LDL.64 R32, [R1+0x710] ;  /* 0x0007100001207983 */ /* 0x000f220000100a00 */
[----:B--2---:R-:W-:Y:S02]  /*1dd00*/  R2UR UR70, R72 ;  /* 0x00000000484672ca */ /* 0x004fe400000e0000 */
[----:B---3--:R-:W-:-:S11]  /*1dd10*/  R2UR UR68, R78 ;  /* 0x000000004e4472ca */ /* 0x008fd600000e0000 */
[----:B------:R-:W-:Y:S01]  /*1dd20*/  IMAD.U32 R6, RZ, RZ, UR70 ;  /* 0x00000046ff067e24 */ /* 0x000fe2000f8e00ff */
[----:B------:R-:W-:Y:S02]  /*1dd30*/  @P4 R2UR UR70, R4 ;  /* 0x00000000044642ca */ /* 0x000fe400000e0000 */
[----:B------:R-:W-:Y:S01]  /*1dd40*/  R2UR UR69, R79 ;  /* 0x000000004f4572ca */ /* 0x000fe200000e0000 */
[----:B------:R-:W2:Y:S01]  /*1dd50*/  LDL R4, [R1+0x1048] ;  /* 0x0010480001047983 */ /* 0x000ea20000100800 */
[----:B------:R-:W-:Y:S02]  /*1dd60*/  @P4 R2UR UR72, R6 ;  /* 0x00000000064842ca */ /* 0x000fe400000e0000 */
[----:B-----5:R-:W-:Y:S01]  /*1dd70*/  R2UR UR8, R76 ;  /* 0x000000004c0872ca */ /* 0x020fe200000e0000 */
[----:B------:R-:W3:Y:S10]  /*1dd80*/  LDL.64 R6, [R1+0x718] ;  /* 0x0007180001067983 */ /* 0x000ef40000100a00 */
[----:B------:R0:W-:Y:S02]  /*1dd90*/  UTCHMMA gdesc[UR70], gdesc[UR72], tmem[UR5], tmem[UR10], idesc[UR11], !UPT ;  /* 0x00ff0a48460075ea */ /* 0x0001e4000f800005 */
[----:B0-----:R-:W-:Y:S01]  /*1dda0*/  UMOV UR72, 0x0 ;  /* 0x0000000000487882 */ /* 0x001fe20000000000 */
[----:B------:R-:W-:-:S02]  /*1ddb0*/  UMOV UR73, 0x4208010 ;  /* 0x0420801000497882 */ /* 0x000fc40000000000 */
[----:B------:R4:W-:Y:S02]  /*1ddc0*/  UTCHMMA gdesc[UR68], gdesc[UR12], tmem[UR5], tmem[UR72], idesc[UR73], UPT ;  /* 0x00ff480c440075ea */ /* 0x0009e4000b800005 */
[----:B----4-:R-:W-:Y:S02]  /*1ddd0*/  R2UR UR68, R18 ;  /* 0x00000000124472ca */ /* 0x010fe400000e0000 */
[----:B------:R-:W-:Y:S02]  /*1dde0*/  R2UR UR69, R19 ;  /* 0x00000000134572ca */ /* 0x000fe400000e0000 */
[----:B------:R-:W4:Y:S01]  /*1ddf0*/  LDL.64 R18, [R1+0x6f8] ;  /* 0x0006f80001127983 */ /* 0x000f220000100a00 */
[----:B------:R-:W-:Y:S02]  /*1de00*/  R2UR UR9, R77 ;  /* 0x000000004d0972ca */ /* 0x000fe400000e0000 */
[----:B------:R-:W-:Y:S02]  /*1de10*/  R2UR UR70, R70 ;  /* 0x00000000464672ca */ /* 0x000fe400000e0000 */
[----:B------:R-:W-:-:S13]  /*1de20*/  R2UR UR71, R71 ;  /* 0x00000000474772ca */ /* 0x000fda00000e0000 */
[----:B------:R0:W-:Y:S02]  /*1de30*/  UTCHMMA gdesc[UR8], gdesc[UR70], tmem[UR5], tmem[UR72], idesc[UR73], UPT ;  /* 0x00ff4846080075ea */ /* 0x0001e4000b800005 */
[----:B0-----:R-:W-:Y:S02]  /*1de40*/  R2UR UR72, R26 ;  /* 0x000000001a4872ca */ /* 0x001fe400000e0000 */
[----:B------:R-:W-:Y:S02]  /*1de50*/  R2UR UR73, R27 ;  /* 0x000000001b4972ca */ /* 0x000fe400000e0000 */
[----:B------:R-:W5:Y:S01]  /*1de60*/  LDL.64 R26, [R1+0x728] ;  /* 0x00072800011a7983 */ /* 0x000f620000100a00 */
[----:B------:R-:W-:Y:S02]  /*1de70*/  MOV.SPILL R9, UR66 ;  /* 0x0000004200097c02 */ /* 0x000fe40009000f00 */
[----:B------:R-:W-:Y:S02]  /*1de80*/  R2UR UR66, R80 ;  /* 0x00000000504272ca */ /* 0x000fe400000e0000 */
[----:B------:R-:W-:-:S02]  /*1de90*/  R2UR UR67, R81 ;  /* 0x00000000514372ca */ /* 0x000fc400000e0000 */
[----:B------:R-:W-:Y:S02]  /*1dea0*/  MOV.SPILL R16, UR7 ;  /* 0x0000000700107c02 */ /* 0x000fe40009000f00 */
[----:B------:R-:W-:Y:S02]  /*1deb0*/  MOV.SPILL R17, UR6 ;  /* 0x0000000600117c02 */ /* 0x000fe40009000f00 */
[----:B------:R-:W-:Y:S02]  /*1dec0*/  R2UR UR6, R74 ;  /* 0x000000004a0672ca */ /* 0x000fe400000e0000 */
[----:B------:R-:W-:Y:S02]  /*1ded0*/  R2UR UR7, R75 ;  /* 0x000000004b0772ca */ /* 0x000fe400000e0000 */
[----:B------:R-:W-:Y:S02]  /*1dee0*/  R2UR UR8, R24 ;  /* 0x00000000180872ca */ /* 0x000fe400000e0000 */
[----:B------:R-:W-:-:S02]  /*1def0*/  R2UR UR9, R25 ;  /* 0x00000000190972ca */ /* 0x000fc400000e0000 */
[----:B------:R-:W2:Y:S01]  /*1df00*/  LDL.64 R24, [R1+0x6e8] ;  /* 0x0006e80001187983 */ /* 0x000ea20000100a00 */
[----:B------:R-:W-:Y:S01]  /*1df10*/  UMOV UR70, 0x0 ;  /* 0x0000000000467882 */ /* 0x000fe20000000000 */
[----:B------:R-:W-:Y:S02]  /*1df20*/  UMOV UR71, 0x4208010 ;  /* 0x0420801000477882 */ /* 0x000fe40000000000 */
[----:B------:R-:W-:Y:S01]  /*1df30*/  UTCHMMA gdesc[UR76], gdesc[UR66], tmem[UR5], tmem[UR70], idesc[UR71], UPT ;  /* 0x00ff46424c0075ea */ /* 0x000fe2000b800005 */
[----:B------:R0:W-:Y:S02]  /*1df40*/  UTCHMMA gdesc[UR74], gdesc[UR72], tmem[UR5], tmem[UR70], idesc[UR71], UPT ;  /* 0x00ff46484a0075ea */ /* 0x0001e4000b800005 */
[----:B0-----:R-:W-:Y:S01]  /*1df50*/  UMOV UR72, 0x0 ;  /* 0x0000000000487882 */ /* 0x001fe20000000000 */
[----:B------:R-:W-:Y:S02]  /*1df60*/  UMOV UR73, 0x4208010 ;  /* 0x0420801000497882 */ /* 0x000fe40000000000 */
[----:B------:R0:W-:Y:S02]  /*1df70*/  UTCHMMA gdesc[UR14], gdesc[UR6], tmem[UR5], tmem[UR72], idesc[UR73], UPT ;  /* 0x00ff48060e0075ea */ /* 0x0001e4000b800005 */
[----:B0-----:R-:W-:-:S02]  /*1df80*/  R2UR UR72, R22 ;  /* 0x00000000164872ca */ /* 0x001fc400000e0000 */
[----:B------:R-:W-:Y:S02]  /*1df90*/  R2UR UR73, R23 ;  /* 0x00000000174972ca */ /* 0x000fe400000e0000 */
[----:B------:R-:W2:Y:S01]  /*1dfa0*/  LDL.64 R22, [R1+0x700] ;  /* 0x0007000001167983 */ /* 0x000ea20000100a00 */
[----:B------:R-:W-:Y:S02]  /*1dfb0*/  R2UR UR10, R68 ;  /* 0x00000000440a72ca */ /* 0x000fe400000e0000 */
[----:B------:R-:W-:Y:S02]  /*1dfc0*/  R2UR UR11, R69 ;  /* 0x00000000450b72ca */ /* 0x000fe400000e0000 */
[----:B------:R-:W-:Y:S02]  /*1dfd0*/  R2UR UR6, R20 ;  /* 0x00000000140672ca */ /* 0x000fe400000e0000 */
[----:B------:R-:W-:Y:S02]  /*1dfe0*/  R2UR UR7, R21 ;  /* 0x00000000150772ca */ /* 0x000fe400000e0000 */
[----:B------:R-:W2:Y:S02]  /*1dff0*/  LDL.64 R20, [R1+0x6d8] ;  /* 0x0006d80001147983 */ /* 0x000ea40000100a00 */
[----:B------:R0:W-:Y:S02]  /*1e000*/  UTCHMMA gdesc[UR16], gdesc[UR72], tmem[UR5], tmem[UR70], idesc[UR71], UPT ;  /* 0x00ff4648100075ea */ /* 0x0001e4000b800005 */
[----:B0-----:R-:W-:Y:S01]  /*1e010*/  UMOV UR72, 0x0 ;  /* 0x0000000000487882 */ /* 0x001fe20000000000 */
[----:B------:R-:W-:-:S02]  /*1e020*/  UMOV UR73, 0x4208010 ;  /* 0x0420801000497882 */ /* 0x000fc40000000000 */
[----:B------:R-:W-:Y:S01]  /*1e030*/  UTCHMMA gdesc[UR18], gdesc[UR10], tmem[UR5], tmem[UR72], idesc[UR73], UPT ;  /* 0x00ff480a120075ea */ /* 0x000fe2000b800005 */
[----:B------:R0:W-:Y:S01]  /*1e040*/  UTCHMMA gdesc[UR20], gdesc[UR68], tmem[UR5], tmem[UR72], idesc[UR73], UPT ;  /* 0x00ff4844140075ea */ /* 0x0001e2000b800005 */
[----:B------:R-:W-:Y:S01]  /*1e050*/  UTCHMMA gdesc[UR22], gdesc[UR8], tmem[UR5], tmem[UR70], idesc[UR71], UPT ;  /* 0x00ff4608160075ea */ /* 0x000fe2000b800005 */
[----:B0-----:R-:W-:Y:S02]  /*1e060*/  R2UR UR72, R30 ;  /* 0x000000001e4872ca */ /* 0x001fe400000e0000 */
[----:B------:R-:W-:Y:S02]  /*1e070*/  R2UR UR73, R31 ;  /* 0x000000001f4972ca */ /* 0x000fe400000e0000 */
[----:B------:R-:W-:Y:S02]  /*1e080*/  R2UR UR68, R28 ;  /* 0x000000001c4472ca */ /* 0x000fe400000e0000 */
[----:B------:R-:W-:Y:S02]  /*1e090*/  R2UR UR69, R29 ;  /* 0x000000001d4572ca */ /* 0x000fe400000e0000 */
[----:B------:R-:W2:Y:S01]  /*1e0a0*/  LDL.64 R28, [R1+0x6f0] ;  /* 0x0006f000011c7983 */ /* 0x000ea20000100a00 */
[----:B------:R-:W-:-:S02]  /*1e0b0*/  R2UR.FILL UR67, R8 ;  /* 0x00000000084372ca */ /* 0x000fc400004e0000 */
[----:B------:R-:W-:Y:S02]  /*1e0c0*/  R2UR.FILL UR66, R9 ;  /* 0x00000000094272ca */ /* 0x000fe400004e0000 */
[----:B------:R-:W2:Y:S02]  /*1e0d0*/  LDL.64 R8, [R1+0x6a8] ;  /* 0x0006a80001087983 */ /* 0x000ea40000100a00 */
[----:B------:R0:W-:Y:S02]  /*1e0e0*/  UTCHMMA gdesc[UR24], gdesc[UR72], tmem[UR5], tmem[UR70], idesc[UR71], UPT ;  /* 0x00ff4648180075ea */ /* 0x0001e4000b800005 */
[----:B0-----:R-:W-:Y:S01]  /*1e0f0*/  UMOV UR72, 0x0 ;  /* 0x0000000000487882 */ /* 0x001fe20000000000 */
[----:B------:R-:W-:Y:S01]  /*1e100*/  UMOV UR73, 0x4208010 ;  /* 0x0420801000497882 */ /* 0x000fe20000000000 */
[----:B----4-:R-:W-:Y:S02]  /*1e110*/  R2UR UR8, R18 ;  /* 0x00000000120872ca */ /* 0x010fe400000e0000 */
[----:B------:R-:W-:-:S02]  /*1e120*/  R2UR UR9, R19 ;  /* 0x00000000130972ca */ /* 0x000fc400000e0000 */
[----:B------:R-:W4:Y:S01]  /*1e130*/  LDL.64 R18, [R1+0x6b8] ;  /* 0x0006b80001127983 */ /* 0x000f220000100a00 */
[----:B-----5:R-:W-:Y:S02]  /*1e140*/  R2UR UR70, R26 ;  /* 0x000000001a4672ca */ /* 0x020fe400000e0000 */
[----:B------:R-:W-:Y:S02]  /*1e150*/  R2UR UR71, R27 ;  /* 0x000000001b4772ca */ /* 0x000fe400000e0000 */
[----:B------:R-:W5:Y:S11]  /*1e160*/  LDL.64 R26, [R1+0x6e0] ;  /* 0x0006e000011a7983 */ /* 0x000f760000100a00 */
[----:B------:R0:W-:Y:S02]  /*1e170*/  UTCHMMA gdesc[UR26], gdesc[UR70], tmem[UR5], tmem[UR72], idesc[UR73], UPT ;  /* 0x00ff48461a0075ea */ /* 0x0001e4000b800005 */
[----:B0-----:R-:W-:Y:S01]  /*1e180*/  UMOV UR70, 0x0 ;  /* 0x0000000000467882 */ /* 0x001fe20000000000 */
[----:B------:R-:W-:-:S02]  /*1e190*/  UMOV UR71, 0x4208010 ;  /* 0x0420801000477882 */ /* 0x000fc40000000000 */
[----:B------:R3:W-:Y:S02]  /*1e1a0*/  UTCHMMA gdesc[UR28], gdesc[UR6], tmem[UR5], tmem[UR70], idesc[UR71], UPT ;  /* 0x00ff46061c0075ea */ /* 0x0007e4000b800005 */
[----:B---3--:R-:W-:Y:S02]  /*1e1b0*/  R2UR UR70, R6 ;  /* 0x00000000064672ca */ /* 0x008fe400000e0000 */
[----:B------:R-:W-:Y:S02]  /*1e1c0*/  R2UR UR71, R7 ;  /* 0x00000000074772ca */ /* 0x000fe400000e0000 */
[----:B------:R-:W3:Y:S01]  /*1e1d0*/  LDL.64 R6, [R1+0x6d0] ;  /* 0x0006d00001067983 */ /* 0x000ee20000100a00 */
[----:B------:R-:W-:Y:S02]  /*1e1e0*/  R2UR UR10, R32 ;  /* 0x00000000200a72ca */ /* 0x000fe400000e0000 */
[----:B------:R-:W-:Y:S02]  /*1e1f0*/  R2UR UR11, R33 ;  /* 0x00000000210b72ca */ /* 0x000fe400000e0000 */
[----:B--2---:R-:W-:-:S02]  /*1e200*/  R2UR UR6, R24 ;  /* 0x00000000180672ca */ /* 0x004fc400000e0000 */
[----:B------:R-:W-:Y:S02]  /*1e210*/  R2UR UR7, R25 ;  /* 0x00000000190772ca */ /* 0x000fe400000e0000 */
[----:B------:R-:W2:Y:S02]  /*1e220*/  LDL.64 R24, [R1+0x6c8] ;  /* 0x0006c80001187983 */ /* 0x000ea40000100a00 */
[----:B------:R-:W-:Y:S05]  /*1e230*/  UTCHMMA gdesc[UR30], gdesc[UR70], tmem[UR5], tmem[UR72], idesc[UR73], UPT ;  /* 0x00ff48461e0075ea */ /* 0x000fea000b800005 */
[----:B------:R0:W-:Y:S02]  /*1e240*/  UTCHMMA gdesc[UR32], gdesc[UR10], tmem[UR5], tmem[UR72], idesc[UR73], UPT ;  /* 0x00ff480a200075ea */ /* 0x0001e4000b800005 */
[----:B0-----:R-:W-:-:S02]  /*1e250*/  R2UR UR72, R22 ;  /* 0x00000000164872ca */ /* 0x001fc400000e0000 */
[----:B------:R-:W-:Y:S02]  /*1e260*/  R2UR UR73, R23 ;  /* 0x00000000174972ca */ /* 0x000fe400000e0000 */
[----:B------:R-:W2:Y:S01]  /*1e270*/  LDL.64 R22, [R1+0x6c0] ;  /* 0x0006c00001167983 */ /* 0x000ea20000100a00 */
[----:B------:R-:W-:Y:S02]  /*1e280*/  R2UR UR10, R20 ;  /* 0x00000000140a72ca */ /* 0x000fe400000e0000 */
[----:B------:R-:W-:Y:S02]  /*1e290*/  R2UR UR11, R21 ;  /* 0x00000000150b72ca */ /* 0x000fe400000e0000 */
[----:B------:R-:W2:Y:S01]  /*1e2a0*/  LDL.64 R20, [R1+0x6b0] ;  /* 0x0006b00001147983 */ /* 0x000ea20000100a00 */
[----:B------:R-:W-:Y:S01]  /*1e2b0*/  UMOV UR70, 0x0 ;  /* 0x0000000000467882 */ /* 0x000fe20000000000 */
[----:B------:R-:W-:Y:S02]  /*1e2c0*/  UMOV UR71, 0x4208010 ;  /* 0x0420801000477882 */ /* 0x000fe40000000000 */
[----:B------:R-:W-:Y:S02]  /*1e2d0*/  UTCHMMA gdesc[UR34], gdesc[UR68], tmem[UR5], tmem[UR70], idesc[UR71], UPT ;  /* 0x00ff4644220075ea */ /* 0x000fe4000b800005 */
[----:B------:R0:W-:Y:S02]  /*1e2e0*/  UTCHMMA gdesc[UR36], gdesc[UR72], tmem[UR5], tmem[UR70], idesc[UR71], UPT ;  /* 0x00ff4648240075ea */ /* 0x0001e4000b800005 */
[----:B0-----:R-:W-:Y:S01]  /*1e2f0*/  UMOV UR72, 0x0 ;  /* 0x0000000000487882 */ /* 0x001fe20000000000 */
[----:B------:R-:W-:-:S02]  /*1e300*/  UMOV UR73, 0x4208010 ;  /* 0x0420801000497882 */ /* 0x000fc40000000000 */
[----:B------:R0:W-:Y:S01]  /*1e310*/  UTCHMMA gdesc[UR38], gdesc[UR8], tmem[UR5], tmem[UR72], idesc[UR73], UPT ;  /* 0x00ff4808260075ea */ /* 0x0001e2000b800005 */
[----:B------:R-:W-:Y:S02]  /*1e320*/  R2UR.FILL UR69, R10 ;  /* 0x000000000a4572ca */ /* 0x000fe400004e0000 */
[----:B------:R-:W-:Y:S02]  /*1e330*/  R2UR.FILL UR68, R11 ;  /* 0x000000000b4472ca */ /* 0x000fe400004e0000 */
[----:B------:R-:W2:Y:S01]  /*1e340*/  LDL.64 R10, [R1+0x698] ;  /* 0x00069800010a7983 */ /* 0x000ea20000100a00 */
[----:B0-----:R-:W-:Y:S02]  /*1e350*/  R2UR UR72, R28 ;  /* 0x000000001c4872ca */ /* 0x001fe400000e0000 */
[----:B------:R-:W-:-:S13]  /*1e360*/  R2UR UR73, R29 ;  /* 0x000000001d4972ca */ /* 0x000fda00000e0000 */
[----:B------:R0:W-:Y:S02]  /*1e370*/  UTCHMMA gdesc[UR40], gdesc[UR72], tmem[UR5], tmem[UR70], idesc[UR71], UPT ;  /* 0x00ff4648280075ea */ /* 0x0001e4000b800005 */
[----:B0-----:R-:W-:Y:S01]  /*1e380*/  UMOV UR72, 0x0 ;  /* 0x0000000000487882 */ /* 0x001fe20000000000 */
[----:B------:R-:W-:Y:S02]  /*1e390*/  UMOV UR73, 0x4208010 ;  /* 0x0420801000497882 */ /* 0x000fe40000000000 */
[----:B------:R0:W-:Y:S02]  /*1e3a0*/  UTCHMMA gdesc[UR42], gdesc[UR6], tmem[UR5], tmem[UR72], idesc[UR73], UPT ;  /* 0x00ff48062a0075ea */ /* 0x0001e4000b800005 */
[----:B0-----:R-:W-:Y:S02]  /*1e3b0*/  R2UR UR6, R8 ;  /* 0x00000000080672ca */ /* 0x001fe400000e0000 */
[----:B------:R-:W-:Y:S02]  /*1e3c0*/  R2UR UR7, R9 ;  /* 0x00000000090772ca */ /* 0x000fe400000e0000 */
[----:B------:R-:W2:Y:S01]  /*1e3d0*/  LDL.64 R8, [R1+0x690] ;  /* 0x0006900001087983 */ /* 0x000ea20000100a00 */
[----:B----4-:R-:W-:-:S02]  /*1e3e0*/  R2UR UR8, R18 ;  /* 0x00000000120872ca */ /* 0x010fc400000e0000 */
[----:B------:R-:W-:Y:S02]  /*1e3f0*/  R2UR UR9, R19 ;  /* 0x00000000130972ca */ /* 0x000fe400000e0000 */
[----:B------:R-:W4:Y:S01]  /*1e400*/  LDL.64 R18, [R1+0x6a0] ;  /* 0x0006a00001127983 */ /* 0x000f220000100a00 */
[----:B-----5:R-:W-:Y:S02]  /*1e410*/  R2UR UR70, R26 ;  /* 0x000000001a4672ca */ /* 0x020fe400000e0000 */
[----:B------:R-:W-:-:S13]  /*1e420*/  R2UR UR71, R27 ;  /* 0x000000001b4772ca */ /* 0x000fda00000e0000 */
[----:B------:R3:W-:Y:S02]  /*1e430*/  UTCHMMA gdesc[UR44], gdesc[UR70], tmem[UR5], tmem[UR72], idesc[UR73], UPT ;  /* 0x00ff48462c0075ea */ /* 0x0007e4000b800005 */
[----:B---3--:R-:W-:Y:S02]  /*1e440*/  R2UR UR72, R6 ;  /* 0x00000000064872ca */ /* 0x008fe400000e0000 */
[----:B------:R-:W-:Y:S02]  /*1e450*/  R2UR UR73, R7 ;  /* 0x00000000074972ca */ /* 0x000fe400000e0000 */
[----:B------:R-:W3:Y:S01]  /*1e460*/  LDL.64 R6, [R1+0x688] ;  /* 0x0006880001067983 */ /* 0x000ee20000100a00 */
[----:B------:R-:W-:Y:S01]  /*1e470*/  UMOV UR70, 0x0 ;  /* 0x0000000000467882 */ /* 0x000fe20000000000 */
[----:B------:R-:W-:Y:S02]  /*1e480*/  UMOV UR71, 0x4208010 ;  /* 0x0420801000477882 */ /* 0x000fe40000000000 */
[----:B------:R-:W-:Y:S07]  /*1e490*/  UTCHMMA gdesc[UR46], gdesc[UR10], tmem[UR5], tmem[UR70], idesc[UR71], UPT ;  /* 0x00ff460a2e0075ea */ /* 0x000fee000b800005 */
[----:B------:R2:W-:Y:S02]  /*1e4a0*/  UTCHMMA gdesc[UR48], gdesc[UR72], tmem[UR5], tmem[UR70], idesc[UR71], UPT ;  /* 0x00ff4648300075ea */ /* 0x0005e4000b800005 */
[----:B--2---:R-:W-:-:S02]  /*1e4b0*/  R2UR UR70, R24 ;  /* 0x00000000184672ca */ /* 0x004fc400000e0000 */
[----:B------:R-:W-:Y:S01]  /*1e4c0*/  R2UR UR71, R25 ;  /* 0x00000000194772ca */ /* 0x000fe200000e0000 */
[----:B------:R-:W-:Y:S01]  /*1e4d0*/  UMOV UR72, 0x0 ;  /* 0x0000000000487882 */ /* 0x000fe20000000000 */
[----:B------:R-:W-:-:S11]  /*1e4e0*/  UMOV UR73, 0x4208010 ;  /* 0x0420801000497882 */ /* 0x000fd60000000000 */
[----:B------:R0:W-:Y:S02]  /*1e4f0*/  UTCHMMA gdesc[UR50], gdesc[UR70], tmem[UR5], tmem[UR72], idesc[UR73], UPT ;  /* 0x00ff4846320075ea */ /* 0x0001e4000b800005 */
[----:B0-----:R-:W-:Y:S02]  /*1e500*/  R2UR UR72, R22 ;  /* 0x00000000164872ca */ /* 0x001fe400000e0000 */
[----:B------:R-:W-:Y:S01]  /*1e510*/  R2UR UR73, R23 ;  /* 0x00000000174972ca */ /* 0x000fe200000e0000 */
[----:B------:R-:W-:Y:S01]  /*1e520*/  UMOV UR70, 0x0 ;  /* 0x0000000000467882 */ /* 0x000fe20000000000 */
[----:B------:R-:W-:-:S11]  /*1e530*/  UMOV UR71, 0x4208010 ;  /* 0x0420801000477882 */ /* 0x000fd60000000000 */
[----:B------:R0:W-:Y:S02]  /*1e540*/  UTCHMMA gdesc[UR52], gdesc[UR72], tmem[UR5], tmem[UR70], idesc[UR71], UPT ;  /* 0x00ff4648340075ea */ /* 0x0001e4000b800005 */
[----:B0-----:R-:W-:Y:S02]  /*1e550*/  R2UR UR70, R20 ;  /* 0x00000000144672ca */ /* 0x001fe400000e0000 */
[----:B------:R-:W-:Y:S01]  /*1e560*/  R2UR UR71, R21 ;  /* 0x00000000154772ca */ /* 0x000fe200000e0000 */
[----:B------:R-:W-:Y:S01]  /*1e570*/  UMOV UR72, 0x0 ;  /* 0x0000000000487882 */ /* 0x000fe20000000000 */
[----:B------:R-:W-:Y:S02]  /*1e580*/  UMOV UR73, 0x4208010 ;  /* 0x0420801000497882 */ /* 0x000fe40000000000 */
[----:B------:R-:W-:Y:S09]  /*1e590*/  UTCHMMA gdesc[UR54], gdesc[UR8], tmem[UR5], tmem[UR72], idesc[UR73], UPT ;  /* 0x00ff4808360075ea */ /* 0x000ff2000b800005 */
[----:B------:R0:W-:Y:S02]  /*1e5a0*/  UTCHMMA gdesc[UR56], gdesc[UR70], tmem[UR5], tmem[UR72], idesc[UR73], UPT ;  /* 0x00ff4846380075ea */ /* 0x0001e4000b800005 */
[----:B0-----:R-:W-:Y:S01]  /*1e5b0*/  UMOV UR70, 0x0 ;  /* 0x0000000000467882 */ /* 0x001fe20000000000 */
[----:B------:R-:W-:-:S02]  /*1e5c0*/  UMOV UR71, 0x4208010 ;  /* 0x0420801000477882 */ /* 0x000fc40000000000 */
[----:B------:R0:W-:Y:S01]  /*1e5d0*/  UTCHMMA gdesc[UR58], gdesc[UR6], tmem[UR5], tmem[UR70], idesc[UR71], UPT ;  /* 0x00ff46063a0075ea */ /* 0x0001e2000b800005 */
[----:B------:R-:W-:Y:S02]  /*1e5e0*/  HFMA2 R5, -RZ, RZ, 0, 0 ;  /* 0x00000000ff057431 */ /* 0x000fe400000001ff */
[----:B------:R-:W-:-:S05]  /*1e5f0*/  VIADD R4, R4, 0x70010 ;  /* 0x0007001004047836 */ /* 0x000fca0000000000 */
[----:B------:R-:W-:Y:S02]  /*1e600*/  @P4 MOV R4, R4 ;  /* 0x0000000400044202 */ /* 0x000fe40000000f00 */
[----:B------:R-:W-:Y:S02]  /*1e610*/  R2UR.FILL UR11, R12 ;  /* 0x000000000c0b72ca */ /* 0x000fe400004e0000 */
[----:B------:R-:W-:Y:S02]  /*1e620*/  R2UR.FILL UR10, R13 ;  /* 0x000000000d0a72ca */ /* 0x000fe400004e0000 */
[----:B------:R-:W-:Y:S02]  /*1e630*/  R2UR.FILL UR9, R14 ;  /* 0x000000000e0972ca */ /* 0x000fe400004e0000 */
[----:B------:R-:W-:Y:S02]  /*1e640*/  R2UR.FILL UR8, R15 ;  /* 0x000000000f0872ca */ /* 0x000fe400004e0000 */
[----:B0-----:R-:W-:-:S02]  /*1e650*/  R2UR.FILL UR7, R16 ;  /* 0x00000000100772ca */ /* 0x001fc400004e0000 */
[----:B------:R-:W-:Y:S02]  /*1e660*/  R2UR.FILL UR6, R17 ;  /* 0x00000000110672ca */ /* 0x000fe400004e0000 */
[----:B----4-:R-:W-:Y:S02]  /*1e670*/  R2UR UR72, R18 ;  /* 0x00000000124872ca */ /* 0x010fe400000e0000 */
[----:B------:R-:W-:-:S13]  /*1e680*/  R2UR UR73, R19 ;  /* 0x00000000134972ca */ /* 0x000fda00000e0000 */
        /* <DEDUP_REMOVED lines=11> */
[----:B---3--:R-:W-:Y:S02]  /*1e740*/  R2UR UR70, R6 ;  /* 0x00000000064672ca */ /* 0x008fe400000e0000 */
[----:B------:R-:W-:Y:S01]  /*1e750*/  R2UR UR71, R7 ;  /* 0x00000000074772ca */ /* 0x000fe200000e0000 */
[----:B------:R-:W-:Y:S01]  /*1e760*/  UMOV UR72, 0x0 ;  /* 0x0000000000487882 */ /* 0x000fe20000000000 */
[----:B------:R-:W-:-:S11]  /*1e770*/  UMOV UR73, 0x4208010 ;  /* 0x0420801000497882 */ /* 0x000fd60000000000 */
[----:B------:R0:W-:Y:S02]  /*1e780*/  UTCHMMA gdesc[UR66], gdesc[UR70], tmem[UR5], tmem[UR72], idesc[UR73], UPT ;  /* 0x00ff4846420075ea */ /* 0x0001e4000b800005 */
[----:B0-----:R-:W-:-:S13]  /*1e790*/  @P4 R2UR UR70, R4 ;  /* 0x00000000044642ca */ /* 0x001fda00000e0000 */
[----:B------:R0:W-:Y:S01]  /*1e7a0*/  UTCBAR [UR70], URZ ;  /* 0x000000ff460073e9 */ /* 0x0001e200080000ff */
[----:B------:R-:W-:Y:S01]  /*1e7b0*/  NOP ;  /* 0x0000000000007918 */ /* 0x000fe20000000000 */
.L_x_13:
[----:B------:R-:W1:Y:S01]  /*1e7c0*/  SYNCS.PHASECHK.TRANS64.TRYWAIT P4, [UR9+0x70010], RZ ;  /* 0x070010ffff0075a7 */ /* 0x000e620008081109 */
[----:B------:R-:W2:Y:S01]  /*1e7d0*/  LDC R37, c[0x0][0x3a8] ;  /* 0x0000ea00ff257b82 */ /* 0x000ea20000000800 */
[----:B-1----:R-:W-:Y:S05]  /*1e7e0*/  @!P4 BRA `(.L_x_14) ;  /* 0x000000ac00f8c947 */ /* 0x002fea0003800000 */
.L_x_23:
[----:B------:R-:W3:Y:S01]  /*1e7f0*/  LDL R4, [R1+0x78c] ;  /* 0x00078c0001047983 */ /* 0x000ee20000100800 */
[----:B------:R-:W-:Y:S01]  /*1e800*/  IMAD.U32 R36, R36, -0x80000000, RZ ;  /* 0x8000000024247824 */ /* 0x000fe200078e00ff */
[----:B------:R-:W1:Y:S01]  /*1e810*/  S2R R49, SR_TID.X ;  /* 0x0000000000317919 */ /* 0x000e620000002100 */
[----:B------:R-:W-:Y:S06]  /*1e820*/  BAR.SYNC.DEFER_BLOCKING 0x0 ;  /* 0x0000000000007b1d */ /* 0x000fec0000010000 */
[----:B------:R-:W4:Y:S01]  /*1e830*/  @!P0 SYNCS.CCTL.IV [UR9+0x70010] ;  /* 0x07001000ff0089b1 */ /* 0x000f220008000009 */
[----:B-1----:R-:W-:-:S02]  /*1e840*/  LOP3.LUT R40, R49, 0x80, RZ, 0xc0, !PT ;  /* 0x0000008031287812 */ /* 0x002fc400078ec0ff */
[C---:B------:R-:W-:Y:S02]  /*1e850*/  LOP3.LUT R38, R49.reuse, 0x10, RZ, 0xc0, !PT ;  /* 0x0000001031267812 */ /* 0x040fe400078ec0ff */
[----:B------:R-:W-:Y:S02]  /*1e860*/  SHF.R.U32.HI R40, RZ, 0x1, R40 ;  /* 0x00000001ff287819 */ /* 0x000fe40000011628 */
[C---:B------:R-:W-:Y:S02]  /*1e870*/  LOP3.LUT R41, R49.reuse, 0x80, RZ, 0xc0, !PT ;  /* 0x0000008031297812 */ /* 0x040fe400078ec0ff */
[C---:B------:R-:W-:Y:S01]  /*1e880*/  LOP3.LUT R42, R49.reuse, 0x10, RZ, 0xc0, !PT ;  /* 0x00000010312a7812 */ /* 0x040fe200078ec0ff */
[----:B------:R-:W-:Y:S01]  /*1e890*/  IMAD R40, R38, 0x2, R40 ;  /* 0x0000000226287824 */ /* 0x000fe200078e0228 */
[----:B------:R-:W-:Y:S02]  /*1e8a0*/  SHF.R.U32.HI R41, RZ, 0x1, R41 ;  /* 0x00000001ff297819 */ /* 0x000fe40000011629 */
[----:B------:R-:W-:Y:S01]  /*1e8b0*/  LOP3.LUT R144, R49, 0x60, RZ, 0xc0, !PT ;  /* 0x0000006031907812 */ /* 0x000fe200078ec0ff */
[----:B------:R-:W-:-:S02]  /*1e8c0*/  IMAD.IADD R40, R40, 0x1, R139 ;  /* 0x0000000128287824 */ /* 0x000fc400078e028b */
[----:B------:R-:W-:Y:S02]  /*1e8d0*/  VIADD R139, R139, 0x80 ;  /* 0x000000808b8b7836 */ /* 0x000fe40000000000 */
[----:B------:R-:W-:-:S05]  /*1e8e0*/  VIADD R38, R40, 0x80 ;  /* 0x0000008028267836 */ /* 0x000fca0000000000 */
[----:B------:R-:W-:Y:S02]  /*1e8f0*/  ISETP.GE.AND P4, PT, R140, R38, PT ;  /* 0x000000268c00720c */ /* 0x000fe40003f86270 */
[----:B0--3--:R-:W-:-:S13]  /*1e900*/  R2UR UR70, R4 ;  /* 0x00000000044672ca */ /* 0x009fda00000e0000 */
[----:B------:R-:W-:Y:S01]  /*1e910*/  LDTM.16dp32bit_t0_t15.x32 R4, tmem[UR70] ;  /* 0x00000046000479ee */ /* 0x000fe20008a80000 */
[----:B------:R-:W0:Y:S01]  /*1e920*/  LDTM.16dp32bit_t16_t31.x32 R4, tmem[UR70+0x20] ;  /* 0x00002046000479ee */ /* 0x000e220008aa0000 */
[----:B------:R-:W-:Y:S01]  /*1e930*/  NOP ;  /* 0x0000000000007918 */ /* 0x000fe20000000000 */
[-C--:B0-2---:R-:W-:Y:S01]  /*1e940*/  FMUL R4, R4, R37.reuse ;  /* 0x0000002504047220 */ /* 0x085fe20000400000 */
[-C--:B------:R-:W-:Y:S01]  /*1e950*/  FMUL R5, R5, R37.reuse ;  /* 0x0000002505057220 */ /* 0x080fe20000400000 */
[-C--:B------:R-:W-:Y:S01]  /*1e960*/  FMUL R6, R6, R37.reuse ;  /* 0x0000002506067220 */ /* 0x080fe20000400000 */
[-C--:B------:R-:W-:Y:S01]  /*1e970*/  FMUL R7, R7, R37.reuse ;  /* 0x0000002507077220 */ /* 0x080fe20000400000 */
[-C--:B------:R-:W-:Y:S01]  /*1e980*/  FMUL R8, R8, R37.reuse ;  /* 0x0000002508087220 */ /* 0x080fe20000400000 */
[----:B------:R-:W-:Y:S01]  /*1e990*/  FSEL R4, R4, -INF , P4 ;  /* 0xff80000004047808 */ /* 0x000fe20002000000 */
[----:B------:R-:W-:Y:S01]  /*1e9a0*/  FMUL R9, R9, R37 ;  /* 0x0000002509097220 */ /* 0x000fe20000400000 */
[----:B------:R-:W-:Y:S01]  /*1e9b0*/  ISETP.GT.AND P4, PT, R140, R38, PT ;  /* 0x000000268c00720c */ /* 0x000fe20003f84270 */
[----:B------:R-:W-:-:S02]  /*1e9c0*/  VIADD R38, R40, 0x82 ;  /* 0x0000008228267836 */ /* 0x000fc40000000000 */
[-C--:B------:R-:W-:Y:S01]  /*1e9d0*/  FMUL R10, R10, R37.reuse ;  /* 0x000000250a0a7220 */ /* 0x080fe20000400000 */
[-C--:B------:R-:W-:Y:S01]  /*1e9e0*/  FMUL R16, R16, R37.reuse ;  /* 0x0000002510107220 */ /* 0x080fe20000400000 */
[----:B------:R-:W-:Y:S01]  /*1e9f0*/  FSEL R5, R5, -INF , P4 ;  /* 0xff80000005057808 */ /* 0x000fe20002000000 */
[-C--:B------:R-:W-:Y:S01]  /*1ea00*/  FMUL R18, R18, R37.reuse ;  /* 0x0000002512127220 */ /* 0x080fe20000400000 */
[----:B------:R-:W-:Y:S01]  /*1ea10*/  ISETP.GE.AND P4, PT, R140, R38, PT ;  /* 0x000000268c00720c */ /* 0x000fe20003f86270 */
[----:B------:R-:W-:Y:S02]  /*1ea20*/  VIADD R38, R40, 0x83 ;  /* 0x0000008328267836 */ /* 0x000fe40000000000 */
[-C--:B------:R-:W-:Y:S01]  /*1ea30*/  FMUL R19, R19, R37.reuse ;  /* 0x0000002513137220 */ /* 0x080fe20000400000 */
[-C--:B------:R-:W-:Y:S01]  /*1ea40*/  FMUL R20, R20, R37.reuse ;  /* 0x0000002514147220 */ /* 0x080fe20000400000 */
[----:B------:R-:W-:Y:S01]  /*1ea50*/  FSEL R6, R6, -INF , P4 ;  /* 0xff80000006067808 */ /* 0x000fe20002000000 */
[----:B------:R-:W-:Y:S01]  /*1ea60*/  FMUL R43, R25, R37 ;  /* 0x00000025192b7220 */ /* 0x000fe20000400000 */
[----:B------:R-:W-:Y:S01]  /*1ea70*/  ISETP.GE.AND P4, PT, R140, R38, PT ;  /* 0x000000268c00720c */ /* 0x000fe20003f86270 */
        /* <DEDUP_REMOVED lines=10> */
[-C--:B------:R-:W-:Y:S01]  /*1eb20*/  FMUL R32, R32, R37.reuse ;  /* 0x0000002520207220 */ /* 0x080fe20000400000 */
[----:B------:R-:W-:Y:S01]  /*1eb30*/  ISETP.GE.AND P4, PT, R140, R38, PT ;  /* 0x000000268c00720c */ /* 0x000fe20003f86270 */
[-C--:B------:R-:W-:Y:S01]  /*1eb40*/  FMUL R33, R33, R37.reuse ;  /* 0x0000002521217220 */ /* 0x080fe20000400000 */
[----:B------:R-:W-:Y:S01]  /*1eb50*/  IADD3 R38, PT, PT, R40, 0x86, RZ ;  /* 0x0000008628267810 */ /* 0x000fe20007ffe0ff */
[-C--:B------:R-:W-:Y:S01]  /*1eb60*/  FMUL R34, R34, R37.reuse ;  /* 0x0000002522227220 */ /* 0x080fe20000400000 */
[----:B------:R-:W-:Y:S01]  /*1eb70*/  FSEL R39, R9, -INF , P4 ;  /* 0xff80000009277808 */ /* 0x000fe20002000000 */
[----:B------:R-:W-:Y:S01]  /*1eb80*/  VIADD R9, R40, 0x87 ;  /* 0x0000008728097836 */ /* 0x000fe20000000000 */
[----:B------:R-:W-:Y:S01]  /*1eb90*/  ISETP.GE.AND P4, PT, R140, R38, PT ;  /* 0x000000268c00720c */ /* 0x000fe20003f86270 */
[-C--:B------:R-:W-:Y:S01]  /*1eba0*/  FMUL R38, R11, R37.reuse ;  /* 0x000000250b267220 */ /* 0x080fe20000400000 */
[----:B------:R-:W-:-:S02]  /*1ebb0*/  FMUL R35, R35, R37 ;  /* 0x0000002523237220 */ /* 0x000fc40000400000 */
[----:B------:R-:W-:Y:S01]  /*1ebc0*/  FSEL R11, R10, -INF , P4 ;  /* 0xff8000000a0b7808 */ /* 0x000fe20002000000 */
[----:B------:R-:W-:Y:S01]  /*1ebd0*/  FMUL R10, R12, R37 ;  /* 0x000000250c0a7220 */ /* 0x000fe20000400000 */
[----:B------:R-:W-:Y:S01]  /*1ebe0*/  ISETP.GE.AND P4, PT, R140, R9, PT ;  /* 0x000000098c00720c */ /* 0x000fe20003f86270 */
[----:B------:R-:W-:-:S03]  /*1ebf0*/  VIADD R9, R40, 0x88 ;  /* 0x0000008828097836 */ /* 0x000fc60000000000 */
        /* <DEDUP_REMOVED lines=13> */
[----:B------:R-:W-:Y:S01]  /*1ecd0*/  VIADD R10, R40, 0x8c ;  /* 0x0000008c280a7836 */ /* 0x000fe20000000000 */
[----:B------:R-:W-:-:S04]  /*1ece0*/  ISETP.GE.AND P4, PT, R140, R9, PT ;  /* 0x000000098c00720c */ /* 0x000fc80003f86270 */
[----:B------:R-:W-:Y:S01]  /*1ecf0*/  FSEL R9, R38, -INF , P4 ;  /* 0xff80000026097808 */ /* 0x000fe20002000000 */
[----:B------:R-:W-:Y:S01]  /*1ed00*/  VIADD R38, R40, 0x8d ;  /* 0x0000008d28267836 */ /* 0x000fe20000000000 */
[----:B------:R-:W-:Y:S01]  /*1ed10*/  ISETP.GE.AND P4, PT, R140, R10, PT ;  /* 0x0000000a8c00720c */ /* 0x000fe20003f86270 */
[----:B------:R-:W-:Y:S01]  /*1ed20*/  FMUL R10, R17, R37 ;  /* 0x00000025110a7220 */ /* 0x000fe20000400000 */
[C---:B------:R-:W-:Y:S01]  /*1ed30*/  IADD3 R17, PT, PT, R40.reuse, 0x8e, RZ ;  /* 0x0000008e28117810 */ /* 0x040fe20007ffe0ff */
[----:B------:R-:W-:Y:S01]  /*1ed40*/  VIADD R40, R40, 0x8f ;  /* 0x0000008f28287836 */ /* 0x000fe20000000000 */
[----:B------:R-:W-:Y:S02]  /*1ed50*/  FSEL R16, R16, -INF , P4 ;  /* 0xff80000010107808 */ /* 0x000fe40002000000 */
[----:B------:R-:W-:Y:S01]  /*1ed60*/  ISETP.GE.AND P4, PT, R140, R38, PT ;  /* 0x000000268c00720c */ /* 0x000fe20003f86270 */
[----:B------:R-:W-:-:S03]  /*1ed70*/  IMAD R38, R42, 0x2, R41 ;  /* 0x000000022a267824 */ /* 0x000fc600078e0229 */
[----:B------:R-:W-:Y:S02]  /*1ed80*/  FSEL R10, R10, -INF , P4 ;  /* 0xff8000000a0a7808 */ /* 0x000fe40002000000 */
[----:B------:R-:W-:Y:S01]  /*1ed90*/  ISETP.GE.AND P4, PT, R140, R17, PT ;  /* 0x000000118c00720c */ /* 0x000fe20003f86270 */
[----:B------:R-:W-:-:S03]  /*1eda0*/  VIADD R17, R38, 0x10 ;  /* 0x0000001026117836 */ /* 0x000fc60000000000 */
[----:B------:R-:W-:Y:S01]  /*1edb0*/  FSEL R41, R18, -INF , P4 ;  /* 0xff80000012297808 */ /* 0x000fe20002000000 */
[----:B------:R-:W-:Y:S01]  /*1edc0*/  VIADD R18, R38, 0x11 ;  /* 0x0000001126127836 */ /* 0x000fe20000000000 */
[C---:B------:R-:W-:Y:S02]  /*1edd0*/  ISETP.GE.AND P4, PT, R140.reuse, R40, PT ;  /* 0x000000288c00720c */ /* 0x040fe40003f86270 */
[----:B------:R-:W-:Y:S02]  /*1ede0*/  LOP3.LUT R17, R139, R17, RZ, 0xfc, !PT ;  /* 0x000000118b117212 */ /* 0x000fe400078efcff */
[----:B------:R-:W-:Y:S01]  /*1edf0*/  FSEL R42, R19, -INF , P4 ;  /* 0xff800000132a7808 */ /* 0x000fe20002000000 */
[----:B------:R-:W-:Y:S01]  /*1ee00*/  FMUL R19, R21, R37 ;  /* 0x0000002515137220 */ /* 0x000fe20000400000 */
[----:B------:R-:W-:Y:S01]  /*1ee10*/  ISETP.GE.AND P4, PT, R140, R17, PT ;  /* 0x000000118c00720c */ /* 0x000fe20003f86270 */
[----:B------:R-:W-:Y:S01]  /*1ee20*/  VIADD R17, R38, 0x12 ;  /* 0x0000001226117836 */ /* 0x000fe20000000000 */
[----:B------:R-:W-:-:S02]  /*1ee30*/  LOP3.LUT R18, R139, R18, RZ, 0xfc, !PT ;  /* 0x000000128b127212 */ /* 0x000fc400078efcff */
[----:B------:R-:W-:Y:S01]  /*1ee40*/  FSEL R21, R20, -INF , P4 ;  /* 0xff80000014157808 */ /* 0x000fe20002000000 */
[----:B------:R-:W-:Y:S01]  /*1ee50*/  FMUL R20, R22, R37 ;  /* 0x0000002516147220 */ /* 0x000fe20000400000 */
[----:B------:R-:W-:Y:S01]  /*1ee60*/  ISETP.GE.AND P4, PT, R140, R18, PT ;  /* 0x000000128c00720c */ /* 0x000fe20003f86270 */
[----:B------:R-:W-:Y:S01]  /*1ee70*/  VIADD R18, R38, 0x13 ;  /* 0x0000001326127836 */ /* 0x000fe20000000000 */
[----:B------:R-:W-:Y:S02]  /*1ee80*/  LOP3.LUT R17, R139, R17, RZ, 0xfc, !PT ;  /* 0x000000118b117212 */ /* 0x000fe400078efcff */
[----:B------:R-:W-:Y:S01]  /*1ee90*/  FSEL R22, R19, -INF , P4 ;  /* 0xff80000013167808 */ /* 0x000fe20002000000 */
[----:B------:R-:W-:Y:S01]  /*1eea0*/  FMUL R19, R23, R37 ;  /* 0x0000002517137220 */ /* 0x000fe20000400000 */
[----:B------:R-:W-:Y:S02]  /*1eeb0*/  ISETP.GE.AND P4, PT, R140, R17, PT ;  /* 0x000000118c00720c */ /* 0x000fe40003f86270 */
[----:B------:R-:W-:-:S02]  /*1eec0*/  LOP3.LUT R18, R139, R18, RZ, 0xfc, !PT ;  /* 0x000000128b127212 */ /* 0x000fc400078efcff */
[----:B------:R-:W-:Y:S02]  /*1eed0*/  IADD3 R17, PT, PT, R38, 0x14, RZ ;  /* 0x0000001426117810 */ /* 0x000fe40007ffe0ff */
[----:B------:R-:W-:Y:S01]  /*1eee0*/  FSEL R23, R20, -INF , P4 ;  /* 0xff80000014177808 */ /* 0x000fe20002000000 */
[----:B------:R-:W-:Y:S01]  /*1eef0*/  FMUL R20, R24, R37 ;  /* 0x0000002518147220 */ /* 0x000fe20000400000 */
[----:B------:R-:W-:Y:S01]  /*1ef00*/  ISETP.GE.AND P4, PT, R140, R18, PT ;  /* 0x000000128c00720c */ /* 0x000fe20003f86270 */
[C---:B------:R-:W-:Y:S01]  /*1ef10*/  VIADD R18, R38.reuse, 0x15 ;  /* 0x0000001526127836 */ /* 0x040fe20000000000 */
[----:B------:R-:W-:Y:S02]  /*1ef20*/  LOP3.LUT R17, R139, R17, RZ, 0xfc, !PT ;  /* 0x000000118b117212 */ /* 0x000fe400078efcff */
[----:B------:R-:W-:Y:S01]  /*1ef30*/  FSEL R24, R19, -INF , P4 ;  /* 0xff80000013187808 */ /* 0x000fe20002000000 */
[----:B------:R-:W-:Y:S01]  /*1ef40*/  VIADD R19, R38, 0x17 ;  /* 0x0000001726137836 */ /* 0x000fe20000000000 */
[----:B------:R-:W-:Y:S01]  /*1ef50*/  ISETP.GE.AND P4, PT, R140, R17, PT ;  /* 0x000000118c00720c */ /* 0x000fe20003f86270 */
[----:B------:R-:W-:Y:S01]  /*1ef60*/  VIADD R17, R38, 0x16 ;  /* 0x0000001626117836 */ /* 0x000fe20000000000 */
[----:B------:R-:W-:-:S02]  /*1ef70*/  LOP3.LUT R18, R139, R18, RZ, 0xfc, !PT ;  /* 0x000000128b127212 */ /* 0x000fc400078efcff */
[----:B------:R-:W-:Y:S02]  /*1ef80*/  FSEL R25, R20, -INF , P4 ;  /* 0xff80000014197808 */ /* 0x000fe40002000000 */
[----:B------:R-:W-:Y:S02]  /*1ef90*/  ISETP.GE.AND P4, PT, R140, R18, PT ;  /* 0x000000128c00720c */ /* 0x000fe40003f86270 */
[----:B------:R-:W-:Y:S01]  /*1efa0*/  LOP3.LUT R18, R139, R17, RZ, 0xfc, !PT ;  /* 0x000000118b127212 */ /* 0x000fe200078efcff */
[----:B------:R-:W-:Y:S01]  /*1efb0*/  FMUL R17, R26, R37 ;  /* 0x000000251a117220 */ /* 0x000fe20000400000 */
[----:B------:R-:W-:Y:S01]  /*1efc0*/  FMNMX3 R20, R4, R5, R6, !PT ;  /* 0x0000000504147276 */ /* 0x000fe20007800006 */
[----:B------:R-:W-:Y:S01]  /*1efd0*/  VIADD R26, R38, 0x1a ;  /* 0x0000001a261a7836 */ /* 0x000fe20000000000 */
[----:B------:R-:W-:Y:S02]  /*1efe0*/  FSEL R43, R43, -INF , P4 ;  /* 0xff8000002b2b7808 */ /* 0x000fe40002000000 */
[----:B------:R-:W-:Y:S01]  /*1eff0*/  ISETP.GE.AND P4, PT, R140, R18, PT ;  /* 0x000000128c00720c */ /* 0x000fe20003f86270 */
[----:B------:R-:W-:Y:S01]  /*1f000*/  VIADD R18, R38, 0x18 ;  /* 0x0000001826127836 */ /* 0x000fe20000000000 */
[----:B------:R-:W-:-:S02]  /*1f010*/  LOP3.LUT R19, R139, R19, RZ, 0xfc, !PT ;  /* 0x000000138b137212 */ /* 0x000fc400078efcff */
[----:B------:R-:W-:Y:S02]  /*1f020*/  FMNMX3 R20, R20, R7, R8, !PT ;  /* 0x0000000714147276 */ /* 0x000fe40007800008 */
[----:B------:R-:W-:Y:S02]  /*1f030*/  FSEL R17, R17, -INF , P4 ;  /* 0xff80000011117808 */ /* 0x000fe40002000000 */
[----:B------:R-:W-:Y:S01]  /*1f040*/  ISETP.GE.AND P4, PT, R140, R19, PT ;  /* 0x000000138c00720c */ /* 0x000fe20003f86270 */
[----:B------:R-:W-:Y:S01]  /*1f050*/  VIADD R19, R38, 0x19 ;  /* 0x0000001926137836 */ /* 0x000fe20000000000 */
[----:B------:R-:W-:Y:S02]  /*1f060*/  LOP3.LUT R18, R139, R18, RZ, 0xfc, !PT ;  /* 0x000000128b127212 */ /* 0x000fe400078efcff */
[----:B------:R-:W-:Y:S02]  /*1f070*/  FMNMX3 R20, R20, R39, R11, !PT ;  /* 0x0000002714147276 */ /* 0x000fe4000780000b */
[----:B------:R-:W-:-:S02]  /*1f080*/  FSEL R44, R27, -INF , P4 ;  /* 0xff8000001b2c7808 */ /* 0x000fc40002000000 */
[----:B------:R-:W-:Y:S02]  /*1f090*/  ISETP.GE.AND P4, PT, R140, R18, PT ;  /* 0x000000128c00720c */ /* 0x000fe40003f86270 */
[----:B------:R-:W-:Y:S02]  /*1f0a0*/  FMNMX3 R20, R20, R12, R13, !PT ;  /* 0x0000000c14147276 */ /* 0x000fe4000780000d */
[C---:B------:R-:W-:Y:S02]  /*1f0b0*/  LOP3.LUT R19, R139.reuse, R19, RZ, 0xfc, !PT ;  /* 0x000000138b137212 */ /* 0x040fe400078efcff */
[----:B------:R-:W-:Y:S02]  /*1f0c0*/  FSEL R18, R28, -INF , P4 ;  /* 0xff8000001c127808 */ /* 0x000fe40002000000 */
[----:B------:R-:W-:Y:S02]  /*1f0d0*/  FMNMX3 R20, R20, R14, R15, !PT ;  /* 0x0000000e14147276 */ /* 0x000fe4000780000f */
[----:B------:R-:W-:Y:S01]  /*1f0e0*/  ISETP.GE.AND P4, PT, R140, R19, PT ;  /* 0x000000138c00720c */ /* 0x000fe20003f86270 */
[----:B------:R-:W-:Y:S01]  /*1f0f0*/  VIADD R19, R38, 0x1b ;  /* 0x0000001b26137836 */ /* 0x000fe20000000000 */
[----:B------:R-:W-:-:S02]  /*1f100*/  LOP3.LUT R26, R139, R26, RZ, 0xfc, !PT ;  /* 0x0000001a8b1a7212 */ /* 0x000fc400078efcff */
[----:B------:R-:W-:Y:S02]  /*1f110*/  FMNMX3 R27, R20, R9, R16, !PT ;  /* 0x00000009141b7276 */ /* 0x000fe40007800010 */
[----:B------:R-:W-:Y:S02]  /*1f120*/  FSEL R45, R29, -INF , P4 ;  /* 0xff8000001d2d7808 */ /* 0x000fe40002000000 */
[----:B------:R-:W-:Y:S02]  /*1f130*/  ISETP.GE.AND P4, PT, R140, R26, PT ;  /* 0x0000001a8c00720c */ /* 0x000fe40003f86270 */
[----:B------:R-:W-:Y:S02]  /*1f140*/  LOP3.LUT R26, R139, R19, RZ, 0xfc, !PT ;  /* 0x000000138b1a7212 */ /* 0x000fe400078efcff */
[----:B------:R-:W-:Y:S02]  /*1f150*/  IADD3 R20, PT, PT, R38, 0x1c, RZ ;  /* 0x0000001c26147810 */ /* 0x000fe40007ffe0ff */
[----:B------:R-:W-:-:S02]  /*1f160*/  FMNMX3 R27, R27, R10, R41, !PT ;  /* 0x0000000a1b1b7276 */ /* 0x000fc40007800029 */
[----:B------:R-:W-:Y:S02]  /*1f170*/  FSEL R19, R30, -INF , P4 ;  /* 0xff8000001e137808 */ /* 0x000fe40002000000 */
[----:B------:R-:W-:Y:S01]  /*1f180*/  ISETP.GE.AND P4, PT, R140, R26, PT ;  /* 0x0000001a8c00720c */ /* 0x000fe20003f86270 */
[----:B------:R-:W-:Y:S01]  /*1f190*/  VIADD R26, R38, 0x1d ;  /* 0x0000001d261a7836 */ /* 0x000fe20000000000 */
[----:B------:R-:W-:Y:S02]  /*1f1a0*/  LOP3.LUT R20, R139, R20, RZ, 0xfc, !PT ;  /* 0x000000148b147212 */ /* 0x000fe400078efcff */
[----:B------:R-:W-:Y:S02]  /*1f1b0*/  FMNMX3 R27, R27, R42, R21, !PT ;  /* 0x0000002a1b1b7276 */ /* 0x000fe40007800015 */
[----:B------:R-:W-:Y:S02]  /*1f1c0*/  FSEL R46, R31, -INF , P4 ;  /* 0xff8000001f2e7808 */ /* 0x000fe40002000000 */
[----:B------:R-:W-:-:S02]  /*1f1d0*/  ISETP.GE.AND P4, PT, R140, R20, PT ;  /* 0x000000148c00720c */ /* 0x000fc40003f86270 */
[----:B------:R-:W-:Y:S02]  /*1f1e0*/  FMNMX3 R27, R27, R22, R23, !PT ;  /* 0x000000161b1b7276 */ /* 0x000fe40007800017 */
[----:B------:R-:W-:Y:S02]  /*1f1f0*/  LOP3.LUT R26, R139, R26, RZ, 0xfc, !PT ;  /* 0x0000001a8b1a7212 */ /* 0x000fe400078efcff */
[----:B------:R-:W-:Y:S02]  /*1f200*/  FSEL R20, R32, -INF , P4 ;  /* 0xff80000020147808 */ /* 0x000fe40002000000 */
[----:B------:R-:W-:Y:S02]  /*1f210*/  FMNMX3 R27, R27, R24, R25, !PT ;  /* 0x000000181b1b7276 */ /* 0x000fe40007800019 */
[----:B------:R-:W-:Y:S01]  /*1f220*/  ISETP.GE.AND P4, PT, R140, R26, PT ;  /* 0x0000001a8c00720c */ /* 0x000fe20003f86270 */
[C---:B------:R-:W-:Y:S01]  /*1f230*/  VIADD R26, R38.reuse, 0x1e ;  /* 0x0000001e261a7836 */ /* 0x040fe20000000000 */
[----:B------:R-:W-:Y:S01]  /*1f240*/  FMNMX3 R27, R27, R43, R17, !PT ;  /* 0x0000002b1b1b7276 */ /* 0x000fe20007800011 */
[----:B------:R-:W-:Y:S01]  /*1f250*/  VIADD R38, R38, 0x1f ;  /* 0x0000001f26267836 */ /* 0x000fe20000000000 */
[----:B------:R-:W-:-:S02]  /*1f260*/  FSEL R47, R33, -INF , P4 ;  /* 0xff800000212f7808 */ /* 0x000fc40002000000 */
[----:B------:R-:W-:Y:S02]  /*1f270*/  LOP3.LUT R26, R139, R26, RZ, 0xfc, !PT ;  /* 0x0000001a8b1a7212 */ /* 0x000fe400078efcff */
[----:B------:R-:W-:Y:S02]  /*1f280*/  FMNMX3 R27, R27, R44, R18, !PT ;  /* 0x0000002c1b1b7276 */ /* 0x000fe40007800012 */
[----:B------:R-:W-:Y:S02]  /*1f290*/  ISETP.GE.AND P4, PT, R140, R26, PT ;  /* 0x0000001a8c00720c */ /* 0x000fe40003f86270 */
[----:B------:R-:W-:Y:S02]  /*1f2a0*/  LOP3.LUT R38, R139, R38, RZ, 0xfc, !PT ;  /* 0x000000268b267212 */ /* 0x000fe400078efcff */
[----:B------:R-:W-:Y:S02]  /*1f2b0*/  FMNMX3 R27, R27, R45, R19, !PT ;  /* 0x0000002d1b1b7276 */ /* 0x000fe40007800013 */
[----:B------:R-:W-:-:S02]  /*1f2c0*/  FSEL R48, R34, -INF , P4 ;  /* 0xff80000022307808 */ /* 0x000fc40002000000 */
[----:B------:R-:W-:Y:S02]  /*1f2d0*/  ISETP.GE.AND P4, PT, R140, R38, PT ;  /* 0x000000268c00720c */ /* 0x000fe40003f86270 */
[----:B------:R-:W-:Y:S02]  /*1f2e0*/  FMNMX3 R27, R27, R46, R20, !PT ;  /* 0x0000002e1b1b7276 */ /* 0x000fe40007800014 */
[----:B------:R-:W-:Y:S02]  /*1f2f0*/  FSEL R40, R35, -INF , P4 ;  /* 0xff80000023287808 */ /* 0x000fe40002000000 */
[----:B------:R-:W-:Y:S02]  /*1f300*/  FMNMX3 R27, R27, R47, R48, !PT ;  /* 0x0000002f1b1b7276 */ /* 0x000fe40007800030 */
[----:B------:R-:W-:Y:S02]  /*1f310*/  LOP3.LUT R28, R49, 0xf, RZ, 0xc0, !PT ;  /* 0x0000000f311c7812 */ /* 0x000fe400078ec0ff */
[----:B------:R-:W-:-:S02]  /*1f320*/  FMNMX R27, R40, R27, !PT ;  /* 0x0000001b281b7209 */ /* 0x000fc40007800000 */
[----:B------:R-:W-:Y:S02]  /*1f330*/  LEA.HI R144, R144, R28, RZ, 0x1f ;  /* 0x0000001c90907211 */ /* 0x000fe400078ff8ff */
[----:B------:R-:W-:Y:S01]  /*1f340*/  LOP3.LUT R38, R49, 0xff, RZ, 0xc0, !PT ;  /* 0x000000ff31267812 */ /* 0x000fe200078ec0ff */
[----:B------:R-:W0:Y:S02]  /*1f350*/  SHFL.BFLY PT, R26, R27, 0x10, 0x1f ;  /* 0x0e001f001b1a7f89 */ /* 0x000e2400000e0000 */
[----:B------:R-:W-:Y:S01]  /*1f360*/  IMAD.SHL.U32 R144, R144, 0x8, RZ ;  /* 0x0000000890907824 */ /* 0x000fe200078e00ff */
[----:B------:R-:W-:Y:S02]  /*1f370*/  SHF.R.U32.HI R37, RZ, 0x5, R38 ;  /* 0x00000005ff257819 */ /* 0x000fe40000011626 */
[----:B------:R-:W-:Y:S02]  /*1f380*/  LEA R38, R38, UR9, 0x2 ;  /* 0x0000000926267c11 */ /* 0x000fe4000f8e10ff */
[----:B------:R-:W-:-:S02]  /*1f390*/  LOP3.LUT R37, R144, 0x4, R37, 0xf8, !PT ;  /* 0x0000000490257812 */ /* 0x000fc400078ef825 */
[----:B0-----:R-:W-:-:S05]  /*1f3a0*/  FMNMX R26, R27, R26, !PT ;  /* 0x0000001a1b1a7209 */ /* 0x001fca0007800000 */
[----:B----4-:R-:W-:Y:S01]  /*1f3b0*/  @!P1 STS [R37+UR9+0x20000], R26 ;  /* 0x0200001a25009988 */ /* 0x010fe20008000809 */
[----:B------:R-:W-:Y:S06]  /*1f3c0*/  BAR.SYNC.DEFER_BLOCKING 0x0 ;  /* 0x0000000000007b1d */ /* 0x000fec0000010000 */
[----:B------:R-:W0:Y:S04]  /*1f3d0*/  @!P2 LDS R143, [R38+0x20000] ;  /* 0x02000000268fa984 */ /* 0x000e280000000800 */
[----:B0-----:R-:W0:Y:S02]  /*1f3e0*/  SHFL.BFLY PT, R26, R143, 0x1, 0x1f ;  /* 0x0c201f008f1a7f89 */ /* 0x001e2400000e0000 */
[----:B0-----:R-:W-:-:S05]  /*1f3f0*/  FMNMX R26, R143, R26, !PT ;  /* 0x0000001a8f1a7209 */ /* 0x001fca0007800000 */
[----:B------:R-:W-:Y:S01]  /*1f400*/  @P3 STS [R38+0x20000], R26 ;  /* 0x0200001a26003388 */ /* 0x000fe20000000800 */
[----:B------:R-:W-:Y:S06]  /*1f410*/  BAR.SYNC.DEFER_BLOCKING 0x0 ;  /* 0x0000000000007b1d */ /* 0x000fec0000010000 */
[----:B------:R-:W0:Y:S02]  /*1f420*/  LDS R138, [R144+UR9+0x20000] ;  /* 0x02000009908a7984 */ /* 0x000e240008000800 */
[----:B------:R-:W-:Y:S01]  /*1f430*/  BAR.SYNC.DEFER_BLOCKING 0x0 ;  /* 0x0000000000007b1d */ /* 0x000fe20000010000 */
[----:B0-----:R-:W-:-:S05]  /*1f440*/  FMNMX R138, R138, R3, !PT ;  /* 0x000000038a8a7209 */ /* 0x001fca0007800000 */
        /* <DEDUP_REMOVED lines=8> */
[----:B------:R-:W-:Y:S01]  /*1f4d0*/  FMUL R7, R7, 1.4426950216293334961 ;  /* 0x3fb8aa3b07077820 */ /* 0x000fe20000400000 */
[--C-:B------:R-:W-:Y:S01]  /*1f4e0*/  FADD R39, R39, -R138.reuse ;  /* 0x8000008a27277221 */ /* 0x100fe20000000000 */
[----:B------:R-:W-:Y:S01]  /*1f4f0*/  MUFU.EX2 R35, R35 ;  /* 0x0000002300237308 */ /* 0x000fe20000000800 */
[----:B------:R-:W-:Y:S01]  /*1f500*/  FMUL R6, R8, 1.4426950216293334961 ;  /* 0x3fb8aa3b08067820 */ /* 0x000fe20000400000 */
[--C-:B------:R-:W-:Y:S01]  /*1f510*/  FADD R14, R14, -R138.reuse ;  /* 0x8000008a0e0e7221 */ /* 0x100fe20000000000 */
[----:B------:R-:W-:Y:S01]  /*1f520*/  FMUL R33, R39, 1.4426950216293334961 ;  /* 0x3fb8aa3b27217820 */ /* 0x000fe20000400000 */
[--C-:B------:R-:W-:Y:S01]  /*1f530*/  FADD R11, R11, -R138.reuse ;  /* 0x8000008a0b0b7221 */ /* 0x100fe20000000000 */
[--C-:B------:R-:W-:Y:S01]  /*1f540*/  FADD R12, R12, -R138.reuse ;  /* 0x8000008a0c0c7221 */ /* 0x100fe20000000000 */
[----:B------:R-:W-:Y:S01]  /*1f550*/  FMUL R14, R14, 1.4426950216293334961 ;  /* 0x3fb8aa3b0e0e7820 */ /* 0x000fe20000400000 */
[--C-:B------:R-:W-:Y:S01]  /*1f560*/  FADD R15, R15, -R138.reuse ;  /* 0x8000008a0f0f7221 */ /* 0x100fe20000000000 */
[----:B------:R-:W0:Y:S01]  /*1f570*/  MUFU.EX2 R4, R4 ;  /* 0x0000000400047308 */ /* 0x000e220000000800 */
[--C-:B------:R-:W-:Y:S01]  /*1f580*/  FADD R13, R13, -R138.reuse ;  /* 0x8000008a0d0d7221 */ /* 0x100fe20000000000 */
[----:B------:R-:W-:Y:S01]  /*1f590*/  FMUL R12, R12, 1.4426950216293334961 ;  /* 0x3fb8aa3b0c0c7820 */ /* 0x000fe20000400000 */
[----:B------:R-:W-:Y:S01]  /*1f5a0*/  FMUL R15, R15, 1.4426950216293334961 ;  /* 0x3fb8aa3b0f0f7820 */ /* 0x000fe20000400000 */
[--C-:B------:R-:W-:Y:S01]  /*1f5b0*/  FADD R16, R16, -R138.reuse ;  /* 0x8000008a10107221 */ /* 0x100fe20000000000 */
[----:B------:R-:W-:Y:S01]  /*1f5c0*/  FMUL R8, R13, 1.4426950216293334961 ;  /* 0x3fb8aa3b0d087820 */ /* 0x000fe20000400000 */
[--C-:B------:R-:W-:Y:S01]  /*1f5d0*/  FADD R41, R41, -R138.reuse ;  /* 0x8000008a29297221 */ /* 0x100fe20000000000 */
[--C-:B------:R-:W-:Y:S01]  /*1f5e0*/  FADD R42, R42, -R138.reuse ;  /* 0x8000008a2a2a7221 */ /* 0x100fe20000000000 */
[----:B------:R-:W1:Y:S01]  /*1f5f0*/  MUFU.EX2 R5, R5 ;  /* 0x0000000500057308 */ /* 0x000e620000000800 */
[----:B------:R-:W-:Y:S01]  /*1f600*/  FMUL R16, R16, 1.4426950216293334961 ;  /* 0x3fb8aa3b10107820 */ /* 0x000fe20000400000 */
[--C-:B------:R-:W-:Y:S01]  /*1f610*/  FADD R21, R21, -R138.reuse ;  /* 0x8000008a15157221 */ /* 0x100fe20000000000 */
[----:B------:R-:W-:Y:S01]  /*1f620*/  FMUL R28, R42, 1.4426950216293334961 ;  /* 0x3fb8aa3b2a1c7820 */ /* 0x000fe20000400000 */
[--C-:B------:R-:W-:Y:S01]  /*1f630*/  FADD R17, R17, -R138.reuse ;  /* 0x8000008a11117221 */ /* 0x100fe20000000000 */
[--C-:B------:R-:W-:Y:S01]  /*1f640*/  FADD R22, R22, -R138.reuse ;  /* 0x8000008a16167221 */ /* 0x100fe20000000000 */
[--C-:B------:R-:W-:Y:S01]  /*1f650*/  FADD R23, R23, -R138.reuse ;  /* 0x8000008a17177221 */ /* 0x100fe20000000000 */
[--C-:B------:R-:W-:Y:S01]  /*1f660*/  FADD R26, R24, -R138.reuse ;  /* 0x8000008a181a7221 */ /* 0x100fe20000000000 */
[----:B------:R2:W3:Y:S01]  /*1f670*/  MUFU.EX2 R34, R7 ;  /* 0x0000000700227308 */ /* 0x0004e20000000800 */
[----:B------:R-:W-:Y:S01]  /*1f680*/  FMUL R22, R22, 1.4426950216293334961 ;  /* 0x3fb8aa3b16167820 */ /* 0x000fe20000400000 */
[----:B------:R-:W-:Y:S01]  /*1f690*/  FMUL R13, R23, 1.4426950216293334961 ;  /* 0x3fb8aa3b170d7820 */ /* 0x000fe20000400000 */
[----:B------:R-:W-:Y:S01]  /*1f6a0*/  FMUL R26, R26, 1.4426950216293334961 ;  /* 0x3fb8aa3b1a1a7820 */ /* 0x000fe20000400000 */
[--C-:B------:R-:W-:Y:S01]  /*1f6b0*/  FADD R25, R25, -R138.reuse ;  /* 0x8000008a19197221 */ /* 0x100fe20000000000 */
[--C-:B------:R-:W-:Y:S01]  /*1f6c0*/  FADD R18, R18, -R138.reuse ;  /* 0x8000008a12127221 */ /* 0x100fe20000000000 */
[--C-:B------:R-:W-:Y:S01]  /*1f6d0*/  FADD R43, R43, -R138.reuse ;  /* 0x8000008a2b2b7221 */ /* 0x100fe20000000000 */
[--C-:B------:R-:W-:Y:S01]  /*1f6e0*/  FADD R44, R44, -R138.reuse ;  /* 0x8000008a2c2c7221 */ /* 0x100fe20000000000 */
[----:B------:R-:W4:Y:S01]  /*1f6f0*/  MUFU.EX2 R6, R6 ;  /* 0x0000000600067308 */ /* 0x000f220000000800 */
[----:B--2---:R-:W-:Y:S01]  /*1f700*/  FMUL R7, R11, 1.4426950216293334961 ;  /* 0x3fb8aa3b0b077820 */ /* 0x004fe20000400000 */
[--C-:B------:R-:W-:Y:S01]  /*1f710*/  FADD R11, R9, -R138.reuse ;  /* 0x8000008a090b7221 */ /* 0x100fe20000000000 */
[----:B------:R-:W-:Y:S01]  /*1f720*/  FMUL R24, R44, 1.4426950216293334961 ;  /* 0x3fb8aa3b2c187820 */ /* 0x000fe20000400000 */
[--C-:B------:R-:W-:Y:S01]  /*1f730*/  FADD R19, R19, -R138.reuse ;  /* 0x8000008a13137221 */ /* 0x100fe20000000000 */
[--C-:B------:R-:W-:Y:S01]  /*1f740*/  FADD R45, R45, -R138.reuse ;  /* 0x8000008a2d2d7221 */ /* 0x100fe20000000000 */
[----:B------:R-:W-:Y:S01]  /*1f750*/  FMUL R11, R11, 1.4426950216293334961 ;  /* 0x3fb8aa3b0b0b7820 */ /* 0x000fe20000400000 */
[--C-:B------:R-:W-:Y:S01]  /*1f760*/  FADD R46, R46, -R138.reuse ;  /* 0x8000008a2e2e7221 */ /* 0x100fe20000000000 */
[----:B------:R-:W2:Y:S01]  /*1f770*/  MUFU.EX2 R33, R33 ;  /* 0x0000002100217308 */ /* 0x000ea20000000800 */
[----:B------:R-:W-:Y:S01]  /*1f780*/  FMUL R23, R45, 1.4426950216293334961 ;  /* 0x3fb8aa3b2d177820 */ /* 0x000fe20000400000 */
[--C-:B------:R-:W-:Y:S01]  /*1f790*/  FADD R20, R20, -R138.reuse ;  /* 0x8000008a14147221 */ /* 0x100fe20000000000 */
[--C-:B------:R-:W-:Y:S01]  /*1f7a0*/  FADD R47, R47, -R138.reuse ;  /* 0x8000008a2f2f7221 */ /* 0x100fe20000000000 */
[--C-:B------:R-:W-:Y:S01]  /*1f7b0*/  FADD R48, R48, -R138.reuse ;  /* 0x8000008a30307221 */ /* 0x100fe20000000000 */
[----:B------:R-:W-:-:S03]  /*1f7c0*/  FADD R40, R40, -R138 ;  /* 0x8000008a28287221 */ /* 0x000fc60000000000 */
[----:B------:R0:W-:Y:S01]  /*1f7d0*/  MUFU.EX2 R31, R14 ;  /* 0x0000000e001f7308 */ /* 0x0001e20000000800 */
[----:B------:R-:W-:-:S07]  /*1f7e0*/  FMUL R40, R40, 1.4426950216293334961 ;  /* 0x3fb8aa3b28287820 */ /* 0x000fce0000400000 */
[----:B------:R-:W5:Y:S01]  /*1f7f0*/  MUFU.EX2 R7, R7 ;  /* 0x0000000700077308 */ /* 0x000f620000000800 */
[----:B0-----:R-:W-:-:S04]  /*1f800*/  FADD R14, R35, R4 ;  /* 0x00000004230e7221 */ /* 0x001fc80000000000 */
[----:B-1----:R-:W-:-:S03]  /*1f810*/  FADD R14, R5, R14 ;  /* 0x0000000e050e7221 */ /* 0x002fc60000000000 */
[----:B------:R0:W1:Y:S08]  /*1f820*/  MUFU.EX2 R32, R12 ;  /* 0x0000000c00207308 */ /* 0x0000700000000800 */
[----:B------:R3:W-:Y:S01]  /*1f830*/  MUFU.EX2 R9, R15 ;  /* 0x0000000f00097308 */ /* 0x0007e20000000800 */
[----:B0-----:R-:W-:Y:S01]  /*1f840*/  FMUL R12, R21, 1.4426950216293334961 ;  /* 0x3fb8aa3b150c7820 */ /* 0x001fe20000400000 */
[----:B------:R-:W-:-:S06]  /*1f850*/  FMUL R21, R47, 1.4426950216293334961 ;  /* 0x3fb8aa3b2f157820 */ /* 0x000fcc0000400000 */
[----:B------:R-:W0:Y:S01]  /*1f860*/  MUFU.EX2 R8, R8 ;  /* 0x0000000800087308 */ /* 0x000e220000000800 */
[----:B---3--:R-:W-:Y:S01]  /*1f870*/  FADD R15, R34, R14 ;  /* 0x0000000e220f7221 */ /* 0x008fe20000000000 */
[----:B------:R-:W-:Y:S01]  /*1f880*/  FMUL R14, R25, 1.4426950216293334961 ;  /* 0x3fb8aa3b190e7820 */ /* 0x000fe20000400000 */
[----:B------:R-:W-:Y:S02]  /*1f890*/  FMUL R25, R43, 1.4426950216293334961 ;  /* 0x3fb8aa3b2b197820 */ /* 0x000fe40000400000 */
[----:B----4-:R-:W-:-:S03]  /*1f8a0*/  FADD R15, R6, R15 ;  /* 0x0000000f060f7221 */ /* 0x010fc60000000000 */
[----:B------:R3:W4:Y:S01]  /*1f8b0*/  MUFU.EX2 R30, R11 ;  /* 0x0000000b001e7308 */ /* 0x0007220000000800 */
[----:B--2---:R-:W-:-:S04]  /*1f8c0*/  FADD R15, R33, R15 ;  /* 0x0000000f210f7221 */ /* 0x004fc80000000000 */
[----:B-----5:R-:W-:-:S03]  /*1f8d0*/  FADD R15, R7, R15 ;  /* 0x0000000f070f7221 */ /* 0x020fc60000000000 */
[----:B------:R-:W-:Y:S01]  /*1f8e0*/  MUFU.EX2 R28, R28 ;  /* 0x0000001c001c7308 */ /* 0x000fe20000000800 */
[----:B---3--:R-:W-:-:S04]  /*1f8f0*/  FADD R11, R10, -R138 ;  /* 0x8000008a0a0b7221 */ /* 0x008fc80000000000 */
[----:B------:R-:W-:-:S03]  /*1f900*/  FMUL R11, R11, 1.4426950216293334961 ;  /* 0x3fb8aa3b0b0b7820 */ /* 0x000fc60000400000 */
[----:B------:R1:W2:Y:S08]  /*1f910*/  MUFU.EX2 R10, R16 ;  /* 0x00000010000a7308 */ /* 0x0002b00000000800 */
[----:B------:R3:W5:Y:S01]  /*1f920*/  MUFU.EX2 R29, R11 ;  /* 0x0000000b001d7308 */ /* 0x0007620000000800 */
[----:B-1----:R-:W-:Y:S01]  /*1f930*/  FADD R16, R32, R15 ;  /* 0x0000000f20107221 */ /* 0x002fe20000000000 */
[----:B------:R-:W-:-:S03]  /*1f940*/  FMUL R15, R17, 1.4426950216293334961 ;  /* 0x3fb8aa3b110f7820 */ /* 0x000fc60000400000 */
[----:B0-----:R-:W-:-:S03]  /*1f950*/  FADD R16, R8, R16 ;  /* 0x0000001008107221 */ /* 0x001fc60000000000 */
[----:B------:R-:W-:Y:S01]  /*1f960*/  MUFU.EX2 R12, R12 ;  /* 0x0000000c000c7308 */ /* 0x000fe20000000800 */
[----:B---3--:R-:W-:Y:S01]  /*1f970*/  FMUL R11, R41, 1.4426950216293334961 ;  /* 0x3fb8aa3b290b7820 */ /* 0x008fe20000400000 */
[----:B------:R-:W-:-:S04]  /*1f980*/  FADD R16, R31, R16 ;  /* 0x000000101f107221 */ /* 0x000fc80000000000 */
[----:B------:R-:W-:Y:S02]  /*1f990*/  FADD R16, R9, R16 ;  /* 0x0000001009107221 */ /* 0x000fe40000000000 */
[----:B------:R-:W0:Y:S02]  /*1f9a0*/  MUFU.EX2 R11, R11 ;  /* 0x0000000b000b7308 */ /* 0x000e240000000800 */
[----:B----4-:R-:W-:Y:S01]  /*1f9b0*/  FADD R17, R30, R16 ;  /* 0x000000101e117221 */ /* 0x010fe20000000000 */
[----:B------:R-:W-:-:S03]  /*1f9c0*/  FMUL R16, R18, 1.4426950216293334961 ;  /* 0x3fb8aa3b12107820 */ /* 0x000fc60000400000 */
[----:B--2---:R-:W-:Y:S02]  /*1f9d0*/  FADD R17, R10, R17 ;  /* 0x000000110a117221 */ /* 0x004fe40000000000 */
[----:B------:R1:W2:Y:S02]  /*1f9e0*/  MUFU.EX2 R27, R22 ;  /* 0x00000016001b7308 */ /* 0x0002a40000000800 */
[----:B-----5:R-:W-:-:S06]  /*1f9f0*/  FADD R17, R29, R17 ;  /* 0x000000111d117221 */ /* 0x020fcc0000000000 */
[----:B------:R-:W3:Y:S01]  /*1fa00*/  MUFU.EX2 R13, R13 ;  /* 0x0000000d000d7308 */ /* 0x000ee20000000800 */
[----:B0-----:R-:W-:Y:S01]  /*1fa10*/  FADD R17, R11, R17 ;  /* 0x000000110b117221 */ /* 0x001fe20000000000 */
[----:B-1----:R-:W-:-:S03]  /*1fa20*/  FMUL R22, R46, 1.4426950216293334961 ;  /* 0x3fb8aa3b2e167820 */ /* 0x002fc60000400000 */
[----:B------:R-:W-:Y:S01]  /*1fa30*/  FADD R18, R28, R17 ;  /* 0x000000111c127221 */ /* 0x000fe20000000000 */
[----:B------:R-:W-:Y:S02]  /*1fa40*/  FMUL R17, R19, 1.4426950216293334961 ;  /* 0x3fb8aa3b13117820 */ /* 0x000fe40000400000 */
[----:B------:R-:W0:Y:S01]  /*1fa50*/  MUFU.EX2 R26, R26 ;  /* 0x0000001a001a7308 */ /* 0x000e220000000800 */
[----:B------:R-:W-:-:S04]  /*1fa60*/  FADD R18, R12, R18 ;  /* 0x000000120c127221 */ /* 0x000fc80000000000 */
[----:B--2---:R-:W-:-:S03]  /*1fa70*/  FADD R18, R27, R18 ;  /* 0x000000121b127221 */ /* 0x004fc60000000000 */
[----:B------:R-:W1:Y:S01]  /*1fa80*/  MUFU.EX2 R14, R14 ;  /* 0x0000000e000e7308 */ /* 0x000e620000000800 */
[----:B---3--:R-:W-:-:S07]  /*1fa90*/  FADD R18, R13, R18 ;  /* 0x000000120d127221 */ /* 0x008fce0000000000 */
[----:B------:R-:W2:Y:S01]  /*1faa0*/  MUFU.EX2 R25, R25 ;  /* 0x0000001900197308 */ /* 0x000ea20000000800 */
[----:B0-----:R-:W-:Y:S01]  /*1fab0*/  FADD R19, R26, R18 ;  /* 0x000000121a137221 */ /* 0x001fe20000000000 */
[----:B------:R-:W-:-:S06]  /*1fac0*/  FMUL R18, R20, 1.4426950216293334961 ;  /* 0x3fb8aa3b14127820 */ /* 0x000fcc0000400000 */
[----:B------:R-:W0:Y:S01]  /*1fad0*/  MUFU.EX2 R15, R15 ;  /* 0x0000000f000f7308 */ /* 0x000e220000000800 */
[----:B-1----:R-:W-:-:S07]  /*1fae0*/  FADD R19, R14, R19 ;  /* 0x000000130e137221 */ /* 0x002fce0000000000 */
[----:B------:R-:W1:Y:S01]  /*1faf0*/  MUFU.EX2 R24, R24 ;  /* 0x0000001800187308 */ /* 0x000e620000000800 */
[----:B--2---:R-:W-:-:S07]  /*1fb00*/  FADD R19, R25, R19 ;  /* 0x0000001319137221 */ /* 0x004fce0000000000 */
[----:B------:R-:W2:Y:S01]  /*1fb10*/  MUFU.EX2 R16, R16 ;  /* 0x0000001000107308 */ /* 0x000ea20000000800 */
[----:B0-----:R-:W-:-:S07]  /*1fb20*/  FADD R19, R15, R19 ;  /* 0x000000130f137221 */ /* 0x001fce0000000000 */
[----:B------:R-:W0:Y:S01]  /*1fb30*/  MUFU.EX2 R23, R23 ;  /* 0x0000001700177308 */ /* 0x000e220000000800 */
[----:B-1----:R-:W-:Y:S01]  /*1fb40*/  FADD R20, R24, R19 ;  /* 0x0000001318147221 */ /* 0x002fe20000000000 */
[----:B------:R-:W-:-:S06]  /*1fb50*/  FMUL R19, R48, 1.4426950216293334961 ;  /* 0x3fb8aa3b30137820 */ /* 0x000fcc0000400000 */
[----:B------:R-:W1:Y:S01]  /*1fb60*/  MUFU.EX2 R17, R17 ;  /* 0x0000001100117308 */ /* 0x000e620000000800 */
[----:B--2---:R-:W-:-:S07]  /*1fb70*/  FADD R20, R16, R20 ;  /* 0x0000001410147221 */ /* 0x004fce0000000000 */
[----:B------:R-:W2:Y:S01]  /*1fb80*/  MUFU.EX2 R22, R22 ;  /* 0x0000001600167308 */ /* 0x000ea20000000800 */
[----:B0-----:R-:W-:-:S07]  /*1fb90*/  FADD R20, R23, R20 ;  /* 0x0000001417147221 */ /* 0x001fce0000000000 */
[----:B------:R-:W0:Y:S01]  /*1fba0*/  MUFU.EX2 R18, R18 ;  /* 0x0000001200127308 */ /* 0x000e220000000800 */
[----:B-1----:R-:W-:-:S07]  /*1fbb0*/  FADD R39, R17, R20 ;  /* 0x0000001411277221 */ /* 0x002fce0000000000 */
[----:B------:R-:W1:Y:S01]  /*1fbc0*/  MUFU.EX2 R21, R21 ;  /* 0x0000001500157308 */ /* 0x000e620000000800 */
[----:B--2---:R-:W-:-:S07]  /*1fbd0*/  FADD R39, R22, R39 ;  /* 0x0000002716277221 */ /* 0x004fce0000000000 */
[----:B------:R-:W2:Y:S01]  /*1fbe0*/  MUFU.EX2 R19, R19 ;  /* 0x0000001300137308 */ /* 0x000ea20000000800 */
[----:B0-----:R-:W-:-:S07]  /*1fbf0*/  FADD R39, R18, R39 ;  /* 0x0000002712277221 */ /* 0x001fce0000000000 */
[----:B------:R-:W0:Y:S01]  /*1fc00*/  MUFU.EX2 R20, R40 ;  /* 0x0000002800147308 */ /* 0x000e220000000800 */
[----:B-1----:R-:W-:-:S04]  /*1fc10*/  FADD R39, R21, R39 ;  /* 0x0000002715277221 */ /* 0x002fc80000000000 */
[----:B--2---:R-:W-:-:S04]  /*1fc20*/  FADD R39, R19, R39 ;  /* 0x0000002713277221 */ /* 0x004fc80000000000 */
[----:B0-----:R-:W-:-:S05]  /*1fc30*/  FADD R39, R20, R39 ;  /* 0x0000002714277221 */ /* 0x001fca0000000000 */
[----:B------:R-:W0:Y:S02]  /*1fc40*/  SHFL.BFLY PT, R40, R39, 0x10, 0x1f ;  /* 0x0e001f0027287f89 */ /* 0x000e2400000e0000 */
[----:B0-----:R-:W-:-:S05]  /*1fc50*/  FADD R40, R39, R40 ;  /* 0x0000002827287221 */ /* 0x001fca0000000000 */
[----:B------:R-:W-:Y:S01]  /*1fc60*/  @!P1 STS [R37+UR9+0x20000], R40 ;  /* 0x0200002825009988 */ /* 0x000fe20008000809 */
[----:B------:R-:W-:Y:S06]  /*1fc70*/  BAR.SYNC.DEFER_BLOCKING 0x0 ;  /* 0x0000000000007b1d */ /* 0x000fec0000010000 */
[----:B------:R-:W0:Y:S04]  /*1fc80*/  @!P2 LDS R142, [R38+0x20000] ;  /* 0x02000000268ea984 */ /* 0x000e280000000800 */
[----:B0-----:R-:W0:Y:S02]  /*1fc90*/  SHFL.BFLY PT, R37, R142, 0x1, 0x1f ;  /* 0x0c201f008e257f89 */ /* 0x001e2400000e0000 */
[----:B0-----:R-:W-:-:S05]  /*1fca0*/  FADD R37, R142, R37 ;  /* 0x000000258e257221 */ /* 0x001fca0000000000 */
[----:B------:R0:W-:Y:S01]  /*1fcb0*/  @P3 STS [R38+0x20000], R37 ;  /* 0x0200002526003388 */ /* 0x0001e20000000800 */
[----:B------:R-:W-:Y:S06]  /*1fcc0*/  BAR.SYNC.DEFER_BLOCKING 0x0 ;  /* 0x0000000000007b1d */ /* 0x000fec0000010000 */
[----:B------:R-:W1:Y:S01]  /*1fcd0*/  LDS R144, [R144+UR9+0x20000] ;  /* 0x0200000990907984 */ /* 0x000e620008000800 */
[----:B------:R-:W2:Y:S02]  /*1fce0*/  SYNCS.PHASECHK.TRANS64.TRYWAIT P4, [UR7], R36 ;  /* 0x00000024ff0075a7 */ /* 0x000ea40008081107 */
[----:B012---:R-:W-:Y:S05]  /*1fcf0*/  @!P4 BRA `(.L_x_15) ;  /* 0x0000009800c0c947 */ /* 0x007fea0003800000 */
.L_x_24:
[----:B------:R-:W2:Y:S04]  /*1fd00*/  LDL R37, [R1+0x790] ;  /* 0x0007900001257983 */ /* 0x000ea80000100800 */
[----:B------:R-:W3:Y:S04]  /*1fd10*/  LDL.64 R52, [R1+0x680] ;  /* 0x0006800001347983 */ /* 0x000ee80000100a00 */
[----:B------:R-:W4:Y:S04]  /*1fd20*/  LDL.64 R44, [R1+0x660] ;  /* 0x00066000012c7983 */ /* 0x000f280000100a00 */
        /* <DEDUP_REMOVED lines=48> */
[----:B--2---:R-:W-:Y:S01]  /*20030*/  R2UR UR7, R37 ;  /* 0x00000000250772ca */ /* 0x004fe200000e0000 */
[----:B---3--:R-:W-:-:S02]  /*20040*/  IMAD.WIDE R36, R0, 0x2, R52 ;  /* 0x0000000200247825 */ /* 0x008fc400078e0234 */
[----:B------:R-:W2:Y:S02]  /*20050*/  LDL.64 R52, [R1+0x4e0] ;  /* 0x0004e00001347983 */ /* 0x000ea40000100a00 */
[C---:B----4-:R-:W-:Y:S02]  /*20060*/  IMAD.WIDE R44, R0.reuse, 0x2, R44 ;  /* 0x00000002002c7825 */ /* 0x050fe400078e022c */
[----:B------:R-:W3:Y:S02]  /*20070*/  LDG.E.U16 R36, desc[UR10][R36.64] ;  /* 0x0000000a24247981 */ /* 0x000ee4000c1e1500 */
[----:B-----5:R-:W-:-:S04]  /*20080*/  IMAD.WIDE R38, R0, 0x2, R38 ;  /* 0x0000000200267825 */ /* 0x020fc800078e0226 */
[C---:B------:R-:W-:Y:S02]  /*20090*/  IMAD.WIDE R42, R0.reuse, 0x2, R42 ;  /* 0x00000002002a7825 */ /* 0x040fe400078e022a */
[----:B------:R-:W4:Y:S04]  /*200a0*/  LDG.E.U16 R38, desc[UR10][R38.64] ;  /* 0x0000000a26267981 */ /* 0x000f28000c1e1500 */
[----:B------:R0:W5:Y:S04]  /*200b0*/  LDG.E.U16 R37, desc[UR10][R44.64] ;  /* 0x0000000a2c257981 */ /* 0x000168000c1e1500 */
[----:B------:R1:W3:Y:S01]  /*200c0*/  LDG.E.U16 R39, desc[UR10][R42.64] ;  /* 0x0000000a2a277981 */ /* 0x0002e2000c1e1500 */
[----:B0-----:R-:W-:-:S03]  /*200d0*/  IMAD.WIDE R44, R0, 0x2, R56 ;  /* 0x00000002002c7825 */ /* 0x001fc600078e0238 */
[----:B------:R-:W3:Y:S01]  /*200e0*/  LDL.64 R56, [R1+0x420] ;  /* 0x0004200001387983 */ /* 0x000ee20000100a00 */
[----:B-1----:R-:W-:-:S03]  /*200f0*/  IMAD.WIDE R42, R0, 0x2, R58 ;  /* 0x00000002002a7825 */ /* 0x002fc600078e023a */
[----:B------:R-:W4:Y:S04]  /*20100*/  LDG.E.U16 R44, desc[UR10][R44.64] ;  /* 0x0000000a2c2c7981 */ /* 0x000f28000c1e1500 */
[----:B------:R-:W4:Y:S01]  /*20110*/  LDL.64 R58, [R1+0x460] ;  /* 0x00046000013a7983 */ /* 0x000f220000100a00 */
[----:B------:R-:W-:-:S03]  /*20120*/  IMAD.WIDE R48, R0, 0x2, R48 ;  /* 0x0000000200307825 */ /* 0x000fc600078e0230 */
[----:B------:R-:W5:Y:S04]  /*20130*/  LDG.E.U16 R42, desc[UR10][R42.64] ;  /* 0x0000000a2a2a7981 */ /* 0x000f68000c1e1500 */
[----:B------:R0:W5:Y:S02]  /*20140*/  LDG.E.U16 R43, desc[UR10][R48.64] ;  /* 0x0000000a302b7981 */ /* 0x000164000c1e1500 */
[C---:B0-----:R-:W-:Y:S02]  /*20150*/  IMAD.WIDE R48, R0.reuse, 0x2, R72 ;  /* 0x0000000200307825 */ /* 0x041fe400078e0248 */
[----:B------:R-:W5:Y:S02]  /*20160*/  LDL.64 R72, [R1+0x320] ;  /* 0x0003200001487983 */ /* 0x000f640000100a00 */
[----:B------:R-:W-:-:S02]  /*20170*/  IMAD.WIDE R46, R0, 0x2, R46 ;  /* 0x00000002002e7825 */ /* 0x000fc400078e022e */
[----:B------:R-:W5:Y:S02]  /*20180*/  LDG.E.U16 R48, desc[UR10][R48.64] ;  /* 0x0000000a30307981 */ /* 0x000f64000c1e1500 */
[C---:B------:R-:W-:Y:S02]  /*20190*/  IMAD.WIDE R40, R0.reuse, 0x2, R40 ;  /* 0x0000000200287825 */ /* 0x040fe400078e0228 */
[----:B------:R0:W5:Y:S02]  /*201a0*/  LDG.E.U16 R45, desc[UR10][R46.64] ;  /* 0x0000000a2e2d7981 */ /* 0x000164000c1e1500 */
[C---:B------:R-:W-:Y:S02]  /*201b0*/  IMAD.WIDE R50, R0.reuse, 0x2, R50 ;  /* 0x0000000200327825 */ /* 0x040fe400078e0232 */
[----:B------:R-:W5:Y:S02]  /*201c0*/  LDG.E.U16 R40, desc[UR10][R40.64] ;  /* 0x0000000a28287981 */ /* 0x000f64000c1e1500 */
[----:B0-----:R-:W-:-:S02]  /*201d0*/  IMAD.WIDE R46, R0, 0x2, R62 ;  /* 0x00000002002e7825 */ /* 0x001fc400078e023e */
[----:B------:R-:W5:Y:S02]  /*201e0*/  LDL.64 R62, [R1+0x3a0] ;  /* 0x0003a000013e7983 */ /* 0x000f640000100a00 */
[C---:B------:R-:W-:Y:S02]  /*201f0*/  IMAD.WIDE R54, R0.reuse, 0x2, R54 ;  /* 0x0000000200367825 */ /* 0x040fe400078e0236 */
[----:B------:R0:W5:Y:S04]  /*20200*/  LDG.E.U16 R41, desc[UR10][R50.64] ;  /* 0x0000000a32297981 */ /* 0x000168000c1e1500 */
[----:B------:R-:W5:Y:S01]  /*20210*/  LDG.E.U16 R46, desc[UR10][R46.64] ;  /* 0x0000000a2e2e7981 */ /* 0x000f62000c1e1500 */
[----:B0-----:R-:W-:-:S03]  /*20220*/  IMAD.WIDE R50, R0, 0x2, R66 ;  /* 0x0000000200327825 */ /* 0x001fc600078e0242 */
[----:B------:R-:W5:Y:S04]  /*20230*/  LDL.64 R66, [R1+0x360] ;  /* 0x0003600001427983 */ /* 0x000f680000100a00 */
[----:B------:R0:W5:Y:S01]  /*20240*/  LDG.E.U16 R47, desc[UR10][R54.64] ;  /* 0x0000000a362f7981 */ /* 0x000162000c1e1500 */
[----:B------:R-:W-:-:S03]  /*20250*/  IMAD.WIDE R60, R0, 0x2, R60 ;  /* 0x00000002003c7825 */ /* 0x000fc600078e023c */
[----:B------:R-:W5:Y:S01]  /*20260*/  LDG.E.U16 R50, desc[UR10][R50.64] ;  /* 0x0000000a32327981 */ /* 0x000f62000c1e1500 */
[----:B0-----:R-:W-:-:S03]  /*20270*/  IMAD.WIDE R54, R0, 0x2, R74 ;  /* 0x0000000200367825 */ /* 0x001fc600078e024a */
[----:B------:R-:W5:Y:S04]  /*20280*/  LDL.64 R74, [R1+0x2e0] ;  /* 0x0002e000014a7983 */ /* 0x000f680000100a00 */
[----:B------:R-:W5:Y:S04]  /*20290*/  LDG.E.U16 R54, desc[UR10][R54.64] ;  /* 0x0000000a36367981 */ /* 0x000f68000c1e1500 */
[----:B------:R-:W5:Y:S01]  /*202a0*/  LDG.E.U16 R51, desc[UR10][R60.64] ;  /* 0x0000000a3c337981 */ /* 0x000f62000c1e1500 */
[----:B--2---:R-:W-:-:S05]  /*202b0*/  IMAD.WIDE R52, R0, 0x2, R52 ;  /* 0x0000000200347825 */ /* 0x004fca00078e0234 */
[----:B------:R0:W2:Y:S02]  /*202c0*/  LDG.E.U16 R49, desc[UR10][R52.64] ;  /* 0x0000000a34317981 */ /* 0x0000a4000c1e1500 */
[C---:B0-----:R-:W-:Y:S02]  /*202d0*/  IMAD.WIDE R52, R0.reuse, 0x2, R76 ;  /* 0x0000000200347825 */ /* 0x041fe400078e024c */
[----:B------:R-:W2:Y:S04]  /*202e0*/  LDL.64 R76, [R1+0x2c0] ;  /* 0x0002c000014c7983 */ /* 0x000ea80000100a00 */
[----:B------:R-:W2:Y:S01]  /*202f0*/  LDG.E.U16 R52, desc[UR10][R52.64] ;  /* 0x0000000a34347981 */ /* 0x000ea2000c1e1500 */
[----:B---3--:R-:W-:-:S05]  /*20300*/  IMAD.WIDE R56, R0, 0x2, R56 ;  /* 0x0000000200387825 */ /* 0x008fca00078e0238 */
[----:B------:R0:W3:Y:S01]  /*20310*/  LDG.E.U16 R55, desc[UR10][R56.64] ;  /* 0x0000000a38377981 */ /* 0x0000e2000c1e1500 */
[----:B----4-:R-:W-:-:S05]  /*20320*/  IMAD.WIDE R58, R0, 0x2, R58 ;  /* 0x00000002003a7825 */ /* 0x010fca00078e023a */
[----:B------:R1:W4:Y:S01]  /*20330*/  LDG.E.U16 R53, desc[UR10][R58.64] ;  /* 0x0000000a3a357981 */ /* 0x000322000c1e1500 */
[----:B0-----:R-:W-:-:S03]  /*20340*/  IMAD.WIDE R56, R0, 0x2, R68 ;  /* 0x0000000200387825 */ /* 0x001fc600078e0244 */
[----:B------:R-:W3:Y:S01]  /*20350*/  LDL.64 R68, [R1+0x2a0] ;  /* 0x0002a00001447983 */ /* 0x000ee20000100a00 */
[----:B------:R-:W-:-:S03]  /*20360*/  IMAD.WIDE R60, R0, 0x2, R70 ;  /* 0x00000002003c7825 */ /* 0x000fc600078e0246 */
[----:B------:R-:W4:Y:S01]  /*20370*/  LDL.64 R70, [R1+0x260] ;  /* 0x0002600001467983 */ /* 0x000f220000100a00 */
[----:B-1----:R-:W-:-:S03]  /*20380*/  IMAD.WIDE R58, R0, 0x2, R80 ;  /* 0x00000002003a7825 */ /* 0x002fc600078e0250 */
[----:B------:R-:W4:Y:S01]  /*20390*/  LDL.64 R80, [R1+0x280] ;  /* 0x0002800001507983 */ /* 0x000f220000100a00 */
[----:B------:R-:W-:-:S03]  /*203a0*/  IMAD.WIDE R64, R0, 0x2, R64 ;  /* 0x0000000200407825 */ /* 0x000fc600078e0240 */
[----:B------:R-:W4:Y:S04]  /*203b0*/  LDG.E.U16 R56, desc[UR10][R56.64] ;  /* 0x0000000a38387981 */ /* 0x000f28000c1e1500 */
[----:B------:R-:W4:Y:S04]  /*203c0*/  LDG.E.U16 R58, desc[UR10][R58.64] ;  /* 0x0000000a3a3a7981 */ /* 0x000f28000c1e1500 */
[----:B------:R-:W4:Y:S04]  /*203d0*/  LDG.E.U16 R60, desc[UR10][R60.64] ;  /* 0x0000000a3c3c7981 */ /* 0x000f28000c1e1500 */
[----:B------:R5:W4:Y:S02]  /*203e0*/  LDG.E.U16 R57, desc[UR10][R64.64] ;  /* 0x0000000a40397981 */ /* 0x000b24000c1e1500 */
[----:B-----5:R-:W-:-:S02]  /*203f0*/  IMAD.WIDE R64, R0, 0x2, R72 ;  /* 0x0000000200407825 */ /* 0x020fc400078e0248 */
[----:B------:R-:W5:Y:S02]  /*20400*/  LDL.64 R72, [R1+0x220] ;  /* 0x0002200001487983 */ /* 0x000f640000100a00 */
[----:B------:R-:W-:-:S05]  /*20410*/  IMAD.WIDE R62, R0, 0x2, R62 ;  /* 0x00000002003e7825 */ /* 0x000fca00078e023e */
[----:B------:R0:W5:Y:S02]  /*20420*/  LDG.E.U16 R59, desc[UR10][R62.64] ;  /* 0x0000000a3e3b7981 */ /* 0x000164000c1e1500 */
[C---:B0-----:R-:W-:Y:S02]  /*20430*/  IMAD.WIDE R62, R0.reuse, 0x2, R82 ;  /* 0x00000002003e7825 */ /* 0x041fe400078e0252 */
[----:B------:R-:W5:Y:S02]  /*20440*/  LDL.64 R82, [R1+0xe0] ;  /* 0x0000e00001527983 */ /* 0x000f640000100a00 */
[C---:B------:R-:W-:Y:S02]  /*20450*/  IMAD.WIDE R66, R0.reuse, 0x2, R66 ;  /* 0x0000000200427825 */ /* 0x040fe400078e0242 */
[----:B------:R-:W5:Y:S04]  /*20460*/  LDG.E.U16 R62, desc[UR10][R62.64] ;  /* 0x0000000a3e3e7981 */ /* 0x000f68000c1e1500 */
[----:B------:R0:W5:Y:S04]  /*20470*/  LDG.E.U16 R61, desc[UR10][R66.64] ;  /* 0x0000000a423d7981 */ /* 0x000168000c1e1500 */
[----:B------:R1:W5:Y:S01]  /*20480*/  LDG.E.U16 R63, desc[UR10][R64.64] ;  /* 0x0000000a403f7981 */ /* 0x000362000c1e1500 */
[----:B0-----:R-:W-:-:S03]  /*20490*/  IMAD.WIDE R66, R0, 0x2, R74 ;  /* 0x0000000200427825 */ /* 0x001fc600078e024a */
[----:B------:R-:W5:Y:S01]  /*204a0*/  LDL.64 R74, [R1+0x1e0] ;  /* 0x0001e000014a7983 */ /* 0x000f620000100a00 */
[----:B-1----:R-:W-:-:S03]  /*204b0*/  IMAD.WIDE R64, R0, 0x2, R78 ;  /* 0x0000000200407825 */ /* 0x002fc600078e024e */
[----:B------:R-:W5:Y:S04]  /*204c0*/  LDL.64 R78, [R1+0x160] ;  /* 0x00016000014e7983 */ /* 0x000f680000100a00 */
[----:B------:R-:W5:Y:S04]  /*204d0*/  LDG.E.U16 R64, desc[UR10][R64.64] ;  /* 0x0000000a40407981 */ /* 0x000f68000c1e1500 */
[----:B------:R2:W5:Y:S02]  /*204e0*/  LDG.E.U16 R65, desc[UR10][R66.64] ;  /* 0x0000000a42417981 */ /* 0x000564000c1e1500 */
[----:B--2---:R-:W-:-:S02]  /*204f0*/  IMAD.WIDE R66, R0, 0x2, R76 ;  /* 0x0000000200427825 */ /* 0x004fc400078e024c */
[----:B------:R-:W2:Y:S04]  /*20500*/  LDL.64 R76, [R1+0x1a0] ;  /* 0x0001a000014c7983 */ /* 0x000ea80000100a00 */
[----:B------:R-:W2:Y:S01]  /*20510*/  LDG.E.U16 R66, desc[UR10][R66.64] ;  /* 0x0000000a42427981 */ /* 0x000ea2000c1e1500 */
[----:B---3--:R-:W-:-:S05]  /*20520*/  IMAD.WIDE R68, R0, 0x2, R68 ;  /* 0x0000000200447825 */ /* 0x008fca00078e0244 */
[----:B------:R4:W3:Y:S02]  /*20530*/  LDG.E.U16 R67, desc[UR10][R68.64] ;  /* 0x0000000a44437981 */ /* 0x0008e4000c1e1500 */
[C---:B----4-:R-:W-:Y:S02]  /*20540*/  IMAD.WIDE R68, R0.reuse, 0x2, R80 ;  /* 0x0000000200447825 */ /* 0x050fe400078e0250 */
[----:B------:R-:W4:Y:S02]  /*20550*/  LDL.64 R80, [R1+0x120] ;  /* 0x0001200001507983 */ /* 0x000f240000100a00 */
[C---:B------:R-:W-:Y:S02]  /*20560*/  IMAD.WIDE R70, R0.reuse, 0x2, R70 ;  /* 0x0000000200467825 */ /* 0x040fe400078e0246 */
[----:B------:R-:W3:Y:S04]  /*20570*/  LDG.E.U16 R68, desc[UR10][R68.64] ;  /* 0x0000000a44447981 */ /* 0x000ee8000c1e1500 */
[----:B------:R0:W3:Y:S02]  /*20580*/  LDG.E.U16 R69, desc[UR10][R70.64] ;  /* 0x0000000a46457981 */ /* 0x0000e4000c1e1500 */
[----:B0-----:R-:W-:-:S02]  /*20590*/  IMAD.WIDE R70, R0, 0x2, R84 ;  /* 0x0000000200467825 */ /* 0x001fc400078e0254 */
[----:B------:R-:W3:Y:S02]  /*205a0*/  LDL.64 R84, [R1+0xa0] ;  /* 0x0000a00001547983 */ /* 0x000ee40000100a00 */
[C---:B-----5:R-:W-:Y:S02]  /*205b0*/  IMAD.WIDE R72, R0.reuse, 0x2, R72 ;  /* 0x0000000200487825 */ /* 0x060fe400078e0248 */
[----:B------:R-:W5:Y:S04]  /*205c0*/  LDG.E.U16 R70, desc[UR10][R70.64] ;  /* 0x0000000a46467981 */ /* 0x000f68000c1e1500 */
[----:B------:R0:W5:Y:S02]  /*205d0*/  LDG.E.U16 R71, desc[UR10][R72.64] ;  /* 0x0000000a48477981 */ /* 0x000164000c1e1500 */
[----:B0-----:R-:W-:-:S02]  /*205e0*/  IMAD.WIDE R72, R0, 0x2, R90 ;  /* 0x0000000200487825 */ /* 0x001fc400078e025a */
[----:B------:R-:W5:Y:S04]  /*205f0*/  LDL.64 R90, [R1] ;  /* 0x00000000015a7983 */ /* 0x000f680000100a00 */
[----:B------:R-:W5:Y:S01]  /*20600*/  LDG.E.U16 R72, desc[UR10][R72.64] ;  /* 0x0000000a48487981 */ /* 0x000f62000c1e1500 */
[----:B------:R-:W-:-:S05]  /*20610*/  IMAD.WIDE R74, R0, 0x2, R74 ;  /* 0x00000002004a7825 */ /* 0x000fca00078e024a */
[----:B------:R0:W5:Y:S02]  /*20620*/  LDG.E.U16 R73, desc[UR10][R74.64] ;  /* 0x0000000a4a497981 */ /* 0x000164000c1e1500 */
[C---:B0-----:R-:W-:Y:S02]  /*20630*/  IMAD.WIDE R74, R0.reuse, 0x2, R104 ;  /* 0x00000002004a7825 */ /* 0x041fe400078e0268 */
[----:B------:R-:W5:Y:S04]  /*20640*/  LDL.64 R104, [R1+0x638] ;  /* 0x0006380001687983 */ /* 0x000f680000100a00 */
[----:B------:R-:W5:Y:S01]  /*20650*/  LDG.E.U16 R74, desc[UR10][R74.64] ;  /* 0x0000000a4a4a7981 */ /* 0x000f62000c1e1500 */
[----:B--2---:R-:W-:-:S05]  /*20660*/  IMAD.WIDE R76, R0, 0x2, R76 ;  /* 0x00000002004c7825 */ /* 0x004fca00078e024c */
[----:B------:R0:W2:Y:S02]  /*20670*/  LDG.E.U16 R75, desc[UR10][R76.64] ;  /* 0x0000000a4c4b7981 */ /* 0x0000a4000c1e1500 */
[C---:B0-----:R-:W-:Y:S02]  /*20680*/  IMAD.WIDE R76, R0.reuse, 0x2, R102 ;  /* 0x00000002004c7825 */ /* 0x041fe400078e0266 */
[----:B------:R-:W2:Y:S02]  /*20690*/  LDL.64 R102, [R1+0x678] ;  /* 0x0006780001667983 */ /* 0x000ea40000100a00 */
[C---:B------:R-:W-:Y:S02]  /*206a0*/  IMAD.WIDE R78, R0.reuse, 0x2, R78 ;  /* 0x00000002004e7825 */ /* 0x040fe400078e024e */
[----:B------:R-:W2:Y:S04]  /*206b0*/  LDG.E.U16 R76, desc[UR10][R76.64] ;  /* 0x0000000a4c4c7981 */ /* 0x000ea8000c1e1500 */
[----:B------:R0:W2:Y:S02]  /*206c0*/  LDG.E.U16 R77, desc[UR10][R78.64] ;  /* 0x0000000a4e4d7981 */ /* 0x0000a4000c1e1500 */
[----:B0-----:R-:W-:-:S04]  /*206d0*/  IMAD.WIDE R78, R0, 0x2, R100 ;  /* 0x00000002004e7825 */ /* 0x001fc800078e0264 */
[C---:B----4-:R-:W-:Y:S02]  /*206e0*/  IMAD.WIDE R80, R0.reuse, 0x2, R80 ;  /* 0x0000000200507825 */ /* 0x050fe400078e0250 */
[----:B------:R-:W4:Y:S02]  /*206f0*/  LDG.E.U16 R78, desc[UR10][R78.64] ;  /* 0x0000000a4e4e7981 */ /* 0x000f24000c1e1500 */
[C---:B------:R-:W-:Y:S02]  /*20700*/  IMAD.WIDE R82, R0.reuse, 0x2, R82 ;  /* 0x0000000200527825 */ /* 0x040fe400078e0252 */
[----:B------:R0:W2:Y:S02]  /*20710*/  LDG.E.U16 R79, desc[UR10][R80.64] ;  /* 0x0000000a504f7981 */ /* 0x0000a4000c1e1500 */
[----:B0-----:R-:W-:-:S06]  /*20720*/  IMAD.WIDE R80, R0, 0x2, R98 ;  /* 0x0000000200507825 */ /* 0x001fcc00078e0262 */
[----:B------:R-:W4:Y:S01]  /*20730*/  LDG.E.U16 R80, desc[UR10][R80.64] ;  /* 0x0000000a50507981 */ /* 0x000f22000c1e1500 */
[----:B---3--:R-:W-:-:S03]  /*20740*/  IMAD.WIDE R84, R0, 0x2, R84 ;  /* 0x0000000200547825 */ /* 0x008fc600078e0254 */
[----:B------:R0:W3:Y:S02]  /*20750*/  LDG.E.U16 R81, desc[UR10][R82.64] ;  /* 0x0000000a52517981 */ /* 0x0000e4000c1e1500 */
[----:B0-----:R-:W-:-:S06]  /*20760*/  IMAD.WIDE R82, R0, 0x2, R96 ;  /* 0x0000000200527825 */ /* 0x001fcc00078e0260 */
[----:B------:R-:W3:Y:S04]  /*20770*/  LDG.E.U16 R82, desc[UR10][R82.64] ;  /* 0x0000000a52527981 */ /* 0x000ee8000c1e1500 */
[----:B------:R0:W3:Y:S02]  /*20780*/  LDG.E.U16 R83, desc[UR10][R84.64] ;  /* 0x0000000a54537981 */ /* 0x0000e4000c1e1500 */
[----:B0-----:R-:W-:-:S05]  /*20790*/  IMAD.WIDE R84, R0, 0x2, R86 ;  /* 0x0000000200547825 */ /* 0x001fca00078e0256 */
[----:B------:R0:W3:Y:S02]  /*207a0*/  LDG.E.U16 R86, desc[UR10][R84.64] ;  /* 0x0000000a54567981 */ /* 0x0000e4000c1e1500 */
[----:B0-----:R-:W-:-:S05]  /*207b0*/  IMAD.WIDE R84, R0, 0x2, R94 ;  /* 0x0000000200547825 */ /* 0x001fca00078e025e */
[----:B------:R0:W3:Y:S02]  /*207c0*/  LDG.E.U16 R87, desc[UR10][R84.64] ;  /* 0x0000000a54577981 */ /* 0x0000e4000c1e1500 */
[----:B0-----:R-:W-:-:S05]  /*207d0*/  IMAD.WIDE R84, R0, 0x2, R88 ;  /* 0x0000000200547825 */ /* 0x001fca00078e0258 */
[----:B------:R0:W3:Y:S02]  /*207e0*/  LDG.E.U16 R88, desc[UR10][R84.64] ;  /* 0x0000000a54587981 */ /* 0x0000e4000c1e1500 */
[----:B0-----:R-:W-:-:S05]  /*207f0*/  IMAD.WIDE R84, R0, 0x2, R92 ;  /* 0x0000000200547825 */ /* 0x001fca00078e025c */
[----:B------:R5:W3:Y:S02]  /*20800*/  LDG.E.U16 R89, desc[UR10][R84.64] ;  /* 0x0000000a54597981 */ /* 0x000ae4000c1e1500 */
[----:B-----5:R-:W-:-:S05]  /*20810*/  IMAD.WIDE R84, R0, 0x2, R90 ;  /* 0x0000000200547825 */ /* 0x020fca00078e025a */
[----:B------:R0:W5:Y:S02]  /*20820*/  LDG.E.U16 R90, desc[UR10][R84.64] ;  /* 0x0000000a545a7981 */ /* 0x000164000c1e1500 */
        /* <DEDUP_REMOVED lines=22> */
[----:B--2---:R-:W-:-:S05]  /*20990*/  IMAD.WIDE R84, R0, 0x2, R102 ;  /* 0x0000000200547825 */ /* 0x004fca00078e0266 */
[----:B------:R0:W2:Y:S02]  /*209a0*/  LDG.E.U16 R102, desc[UR10][R84.64] ;  /* 0x0000000a54667981 */ /* 0x0000a4000c1e1500 */
[C---:B0-----:R-:W-:Y:S02]  /*209b0*/  IMAD.WIDE R84, R0.reuse, 0x2, R112 ;  /* 0x0000000200547825 */ /* 0x041fe400078e0270 */
[----:B------:R-:W2:Y:S04]  /*209c0*/  LDL.64 R112, [R1+0x538] ;  /* 0x0005380001707983 */ /* 0x000ea80000100a00 */
[----:B------:R0:W3:Y:S02]  /*209d0*/  LDG.E.U16 R103, desc[UR10][R84.64] ;  /* 0x0000000a54677981 */ /* 0x0000e4000c1e1500 */
[----:B0-----:R-:W-:-:S05]  /*209e0*/  IMAD.WIDE R84, R0, 0x2, R104 ;  /* 0x0000000200547825 */ /* 0x001fca00078e0268 */
[----:B------:R0:W3:Y:S02]  /*209f0*/  LDG.E.U16 R104, desc[UR10][R84.64] ;  /* 0x0000000a54687981 */ /* 0x0000e4000c1e1500 */
[C---:B0-----:R-:W-:Y:S02]  /*20a00*/  IMAD.WIDE R84, R0.reuse, 0x2, R114 ;  /* 0x0000000200547825 */ /* 0x041fe400078e0272 */
[----:B------:R-:W3:Y:S04]  /*20a10*/  LDL.64 R114, [R1+0x4f8] ;  /* 0x0004f80001727983 */ /* 0x000ee80000100a00 */
[----:B------:R0:W4:Y:S02]  /*20a20*/  LDG.E.U16 R105, desc[UR10][R84.64] ;  /* 0x0000000a54697981 */ /* 0x000124000c1e1500 */
[----:B0-----:R-:W-:-:S05]  /*20a30*/  IMAD.WIDE R84, R0, 0x2, R106 ;  /* 0x0000000200547825 */ /* 0x001fca00078e026a */
[----:B------:R0:W4:Y:S02]  /*20a40*/  LDG.E.U16 R106, desc[UR10][R84.64] ;  /* 0x0000000a546a7981 */ /* 0x000124000c1e1500 */
[----:B0-----:R-:W-:-:S05]  /*20a50*/  IMAD.WIDE R84, R0, 0x2, R108 ;  /* 0x0000000200547825 */ /* 0x001fca00078e026c */
[----:B------:R0:W4:Y:S02]  /*20a60*/  LDG.E.U16 R108, desc[UR10][R84.64] ;  /* 0x0000000a546c7981 */ /* 0x000124000c1e1500 */
[C---:B0-----:R-:W-:Y:S02]  /*20a70*/  IMAD.WIDE R84, R0.reuse, 0x2, R122 ;  /* 0x0000000200547825 */ /* 0x041fe400078e027a */
[----:B------:R-:W4:Y:S04]  /*20a80*/  LDL.64 R122, [R1+0x4d8] ;  /* 0x0004d800017a7983 */ /* 0x000f280000100a00 */
[----:B------:R0:W5:Y:S02]  /*20a90*/  LDG.E.U16 R107, desc[UR10][R84.64] ;  /* 0x0000000a546b7981 */ /* 0x000164000c1e1500 */
[----:B0-----:R-:W-:-:S02]  /*20aa0*/  IMAD.WIDE R84, R0, 0x2, R116 ;  /* 0x0000000200547825 */ /* 0x001fc400078e0274 */
[----:B------:R-:W5:Y:S04]  /*20ab0*/  LDL.64 R116, [R1+0x4b8] ;  /* 0x0004b80001747983 */ /* 0x000f680000100a00 */
        /* <DEDUP_REMOVED lines=11> */
[----:B---3--:R-:W-:-:S05]  /*20b70*/  IMAD.WIDE R84, R0, 0x2, R114 ;  /* 0x0000000200547825 */ /* 0x008fca00078e0272 */
[----:B------:R4:W3:Y:S02]  /*20b80*/  LDG.E.U16 R114, desc[UR10][R84.64] ;  /* 0x0000000a54727981 */ /* 0x0008e4000c1e1500 */
[C---:B----4-:R-:W-:Y:S02]  /*20b90*/  IMAD.WIDE R84, R0.reuse, 0x2, R122 ;  /* 0x0000000200547825 */ /* 0x050fe400078e027a */
[----:B------:R-:W4:Y:S04]  /*20ba0*/  LDL.64 R122, [R1+0x3f8] ;  /* 0x0003f800017a7983 */ /* 0x000f280000100a00 */
[----:B------:R5:W3:Y:S02]  /*20bb0*/  LDG.E.U16 R115, desc[UR10][R84.64] ;  /* 0x0000000a54737981 */ /* 0x000ae4000c1e1500 */
[----:B-----5:R-:W-:-:S05]  /*20bc0*/  IMAD.WIDE R84, R0, 0x2, R116 ;  /* 0x0000000200547825 */ /* 0x020fca00078e0274 */
[----:B------:R0:W5:Y:S02]  /*20bd0*/  LDG.E.U16 R116, desc[UR10][R84.64] ;  /* 0x0000000a54747981 */ /* 0x000164000c1e1500 */
[----:B0-----:R-:W-:-:S05]  /*20be0*/  IMAD.WIDE R84, R0, 0x2, R118 ;  /* 0x0000000200547825 */ /* 0x001fca00078e0276 */
[----:B------:R0:W3:Y:S02]  /*20bf0*/  LDG.E.U16 R118, desc[UR10][R84.64] ;  /* 0x0000000a54767981 */ /* 0x0000e4000c1e1500 */
[C---:B0-----:R-:W-:Y:S02]  /*20c00*/  IMAD.WIDE R84, R0.reuse, 0x2, R214 ;  /* 0x0000000200547825 */ /* 0x041fe400078e02d6 */
[----:B------:R-:W3:Y:S04]  /*20c10*/  LDL.64 R214, [R1+0x2b8] ;  /* 0x0002b80001d67983 */ /* 0x000ee80000100a00 */
[----:B------:R0:W3:Y:S02]  /*20c20*/  LDG.E.U16 R117, desc[UR10][R84.64] ;  /* 0x0000000a54757981 */ /* 0x0000e4000c1e1500 */
[----:B0-----:R-:W-:-:S02]  /*20c30*/  IMAD.WIDE R84, R0, 0x2, R126 ;  /* 0x0000000200547825 */ /* 0x001fc400078e027e */
[----:B------:R-:W3:Y:S04]  /*20c40*/  LDL.64 R126, [R1+0x378] ;  /* 0x00037800017e7983 */ /* 0x000ee80000100a00 */
[----:B------:R2:W5:Y:S02]  /*20c50*/  LDG.E.U16 R119, desc[UR10][R84.64] ;  /* 0x0000000a54777981 */ /* 0x000564000c1e1500 */
[----:B--2---:R-:W-:-:S05]  /*20c60*/  IMAD.WIDE R84, R0, 0x2, R120 ;  /* 0x0000000200547825 */ /* 0x004fca00078e0278 */
[----:B------:R0:W2:Y:S02]  /*20c70*/  LDG.E.U16 R120, desc[UR10][R84.64] ;  /* 0x0000000a54787981 */ /* 0x0000a4000c1e1500 */
[C---:B0-----:R-:W-:Y:S02]  /*20c80*/  IMAD.WIDE R84, R0.reuse, 0x2, R128 ;  /* 0x0000000200547825 */ /* 0x041fe400078e0280 */
[----:B------:R-:W2:Y:S04]  /*20c90*/  LDL.64 R128, [R1+0x338] ;  /* 0x0003380001807983 */ /* 0x000ea80000100a00 */
[----:B------:R4:W2:Y:S02]  /*20ca0*/  LDG.E.U16 R121, desc[UR10][R84.64] ;  /* 0x0000000a54797981 */ /* 0x0008a4000c1e1500 */
[----:B----4-:R-:W-:-:S05]  /*20cb0*/  IMAD.WIDE R84, R0, 0x2, R122 ;  /* 0x0000000200547825 */ /* 0x010fca00078e027a */
[----:B------:R0:W4:Y:S02]  /*20cc0*/  LDG.E.U16 R122, desc[UR10][R84.64] ;  /* 0x0000000a547a7981 */ /* 0x000124000c1e1500 */
        /* <DEDUP_REMOVED lines=17> */
[----:B------:R0:W2:Y:S02]  /*20de0*/  LDG.E.U16 R129, desc[UR10][R84.64] ;  /* 0x0000000a54817981 */ /* 0x0000a4000c1e1500 */
[----:B0-----:R-:W-:-:S05]  /*20df0*/  IMAD.WIDE R84, R0, 0x2, R130 ;  /* 0x0000000200547825 */ /* 0x001fca00078e0282 */
[----:B------:R0:W2:Y:S04]  /*20e00*/  LDG.E.U16 R130, desc[UR10][R84.64] ;  /* 0x0000000a54827981 */ /* 0x0000a8000c1e1500 */
[----:B------:R-:W0:Y:S04]  /*20e10*/  LDL.64 R84, [R1+0x2d8] ;  /* 0x0002d80001547983 */ /* 0x000e280000100a00 */
[----:B------:R-:W-:Y:S04]  /*20e20*/  STS.U16 [R132+UR9+0x40800], R38 ;  /* 0x0408002684007988 */ /* 0x000fe80008000409 */
[----:B------:R1:W-:Y:S04]  /*20e30*/  STS.U16 [R132+UR9+0x40c00], R39 ;  /* 0x040c002784007988 */ /* 0x0003e80008000409 */
[----:B------:R-:W-:Y:S04]  /*20e40*/  STS.U16 [R132+UR9+0x41800], R42 ;  /* 0x0418002a84007988 */ /* 0x000fe80008000409 */
[----:B------:R3:W-:Y:S04]  /*20e50*/  STS.U16 [R132+UR9+0x41c00], R43 ;  /* 0x041c002b84007988 */ /* 0x0007e80008000409 */
[----:B-1----:R-:W2:Y:S04]  /*20e60*/  LDL.64 R38, [R1+0x218] ;  /* 0x0002180001267983 */ /* 0x002ea80000100a00 */
[----:B---3--:R-:W3:Y:S04]  /*20e70*/  LDL.64 R42, [R1+0x1f8] ;  /* 0x0001f800012a7983 */ /* 0x008ee80000100a00 */
[----:B------:R-:W-:Y:S04]  /*20e80*/  STS.U16 [R132+UR9+0x44000], R52 ;  /* 0x0440003484007988 */ /* 0x000fe80008000409 */
[----:B------:R1:W-:Y:S04]  /*20e90*/  STS.U16 [R132+UR9+0x44400], R53 ;  /* 0x0444003584007988 */ /* 0x0003e80008000409 */
[----:B-1----:R-:W2:Y:S01]  /*20ea0*/  LDL.64 R52, [R1+0x198] ;  /* 0x0001980001347983 */ /* 0x002ea20000100a00 */
[----:B0-----:R-:W-:-:S05]  /*20eb0*/  IMAD.WIDE R84, R0, 0x2, R84 ;  /* 0x0000000200547825 */ /* 0x001fca00078e0254 */
[----:B------:R0:W4:Y:S02]  /*20ec0*/  LDG.E.U16 R131, desc[UR10][R84.64] ;  /* 0x0000000a54837981 */ /* 0x000124000c1e1500 */
[----:B0-----:R-:W-:-:S05]  /*20ed0*/  IMAD.WIDE R84, R0, 0x2, R214 ;  /* 0x0000000200547825 */ /* 0x001fca00078e02d6 */
[----:B------:R0:W4:Y:S02]  /*20ee0*/  LDG.E.U16 R214, desc[UR10][R84.64] ;  /* 0x0000000a54d67981 */ /* 0x000124000c1e1500 */
[----:B0-----:R-:W-:-:S05]  /*20ef0*/  IMAD.WIDE R84, R0, 0x2, R224 ;  /* 0x0000000200547825 */ /* 0x001fca00078e02e0 */
[----:B------:R-:W4:Y:S04]  /*20f00*/  LDG.E.U16 R224, desc[UR10][R84.64] ;  /* 0x0000000a54e07981 */ /* 0x000f28000c1e1500 */
[----:B------:R-:W4:Y:S04]  /*20f10*/  LDL.64 R84, [R1+0x278] ;  /* 0x0002780001547983 */ /* 0x000f280000100a00 */
[----:B------:R-:W-:Y:S04]  /*20f20*/  STS.U16 [R132+UR9+0x42800], R46 ;  /* 0x0428002e84007988 */ /* 0x000fe80008000409 */
[----:B------:R0:W-:Y:S04]  /*20f30*/  STS.U16 [R132+UR9+0x42c00], R47 ;  /* 0x042c002f84007988 */ /* 0x0001e80008000409 */
[----:B------:R-:W-:Y:S04]  /*20f40*/  STS.U16 [R132+UR9+0x47800], R66 ;  /* 0x0478004284007988 */ /* 0x000fe80008000409 */
[----:B0-----:R-:W5:Y:S04]  /*20f50*/  LDL.64 R46, [R1+0x178] ;  /* 0x00017800012e7983 */ /* 0x001f680000100a00 */
[----:B------:R0:W-:Y:S04]  /*20f60*/  STS.U16 [R132+UR9+0x47c00], R67 ;  /* 0x047c004384007988 */ /* 0x0001e80008000409 */
[----:B------:R-:W-:Y:S04]  /*20f70*/  STS.U16 [R132+UR9+0x43800], R50 ;  /* 0x0438003284007988 */ /* 0x000fe80008000409 */
[----:B------:R1:W-:Y:S04]  /*20f80*/  STS.U16 [R132+UR9+0x43c00], R51 ;  /* 0x043c003384007988 */ /* 0x0003e80008000409 */
[----:B0-----:R-:W5:Y:S01]  /*20f90*/  LDL.64 R66, [R1+0x118] ;  /* 0x0001180001427983 */ /* 0x001f620000100a00 */
[----:B--2---:R-:W-:-:S03]  /*20fa0*/  IMAD.WIDE R38, R0, 0x2, R38 ;  /* 0x0000000200267825 */ /* 0x004fc600078e0226 */
[----:B------:R-:W-:Y:S04]  /*20fb0*/  STS.U16 [R132+UR9+0x41000], R40 ;  /* 0x0410002884007988 */ /* 0x000fe80008000409 */
[----:B------:R0:W-:Y:S04]  /*20fc0*/  STS.U16 [R132+UR9+0x41400], R41 ;  /* 0x0414002984007988 */ /* 0x0001e80008000409 */
[----:B-1----:R-:W2:Y:S01]  /*20fd0*/  LDL.64 R50, [R1+0xf8] ;  /* 0x0000f80001327983 */ /* 0x002ea20000100a00 */
[----:B---3--:R-:W-:-:S03]  /*20fe0*/  IMAD.WIDE R42, R0, 0x2, R42 ;  /* 0x00000002002a7825 */ /* 0x008fc600078e022a */
[----:B------:R-:W-:Y:S04]  /*20ff0*/  STS.U16 [R132+UR9+0x42000], R44 ;  /* 0x0420002c84007988 */ /* 0x000fe80008000409 */
[----:B0-----:R-:W3:Y:S04]  /*21000*/  LDL.64 R40, [R1+0x1d8] ;  /* 0x0001d80001287983 */ /* 0x001ee80000100a00 */
[----:B------:R0:W-:Y:S04]  /*21010*/  STS.U16 [R132+UR9+0x42400], R45 ;  /* 0x0424002d84007988 */ /* 0x0001e80008000409 */
[----:B------:R-:W-:Y:S04]  /*21020*/  STS.U16 [R132+UR9+0x46000], R60 ;  /* 0x0460003c84007988 */ /* 0x000fe80008000409 */
[----:B------:R1:W-:Y:S04]  /*21030*/  STS.U16 [R132+UR9+0x46400], R61 ;  /* 0x0464003d84007988 */ /* 0x0003e80008000409 */
[----:B0-----:R-:W3:Y:S04]  /*21040*/  LDL.64 R44, [R1+0x1b8] ;  /* 0x0001b800012c7983 */ /* 0x001ee80000100a00 */
[----:B------:R-:W-:Y:S04]  /*21050*/  STS.U16 [R132+UR9+0x44800], R54 ;  /* 0x0448003684007988 */ /* 0x000fe80008000409 */
[----:B-1----:R-:W3:Y:S04]  /*21060*/  LDL.64 R60, [R1+0x98] ;  /* 0x00009800013c7983 */ /* 0x002ee80000100a00 */
[----:B------:R0:W-:Y:S04]  /*21070*/  STS.U16 [R132+UR9+0x44c00], R55 ;  /* 0x044c003784007988 */ /* 0x0001e80008000409 */
[----:B------:R-:W3:Y:S04]  /*21080*/  LDG.E.U16 R38, desc[UR10][R38.64] ;  /* 0x0000000a26267981 */ /* 0x000ee8000c1e1500 */
[----:B------:R-:W-:Y:S04]  /*21090*/  STS.U16 [R132+UR9+0x43000], R48 ;  /* 0x0430003084007988 */ /* 0x000fe80008000409 */
[----:B0-----:R-:W3:Y:S04]  /*210a0*/  LDL.64 R54, [R1+0x78] ;  /* 0x0000780001367983 */ /* 0x001ee80000100a00 */
[----:B------:R0:W-:Y:S04]  /*210b0*/  STS.U16 [R132+UR9+0x43400], R49 ;  /* 0x0434003184007988 */ /* 0x0001e80008000409 */
[----:B------:R1:W3:Y:S04]  /*210c0*/  LDG.E.U16 R39, desc[UR10][R42.64] ;  /* 0x0000000a2a277981 */ /* 0x0002e8000c1e1500 */
[----:B------:R-:W-:Y:S04]  /*210d0*/  STS.U16 [R132+UR9+0x45000], R56 ;  /* 0x0450003884007988 */ /* 0x000fe80008000409 */
[----:B0-----:R-:W3:Y:S01]  /*210e0*/  LDL.64 R48, [R1+0x138] ;  /* 0x0001380001307983 */ /* 0x001ee20000100a00 */
[----:B-1----:R-:W-:-:S03]  /*210f0*/  IMAD.WIDE R42, R0, 0x2, R52 ;  /* 0x00000002002a7825 */ /* 0x002fc600078e0234 */
[----:B------:R-:W3:Y:S04]  /*21100*/  LDL.64 R52, [R1+0x58] ;  /* 0x0000580001347983 */ /* 0x000ee80000100a00 */
[----:B------:R0:W-:Y:S04]  /*21110*/  STS.U16 [R132+UR9+0x45400], R57 ;  /* 0x0454003984007988 */ /* 0x0001e80008000409 */
[----:B------:R-:W-:Y:S04]  /*21120*/  STS.U16 [R132+UR9+0x45800], R58 ;  /* 0x0458003a84007988 */ /* 0x000fe80008000409 */
[----:B------:R1:W-:Y:S04]  /*21130*/  STS.U16 [R132+UR9+0x45c00], R59 ;  /* 0x045c003b84007988 */ /* 0x0003e80008000409 */
[----:B------:R-:W-:Y:S04]  /*21140*/  STS.U16 [R132+UR9+0x40000], R36 ;  /* 0x0400002484007988 */ /* 0x000fe80008000409 */
[----:B------:R1:W-:Y:S04]  /*21150*/  STS.U16 [R132+UR9+0x40400], R37 ;  /* 0x0404002584007988 */ /* 0x0003e80008000409 */
[----:B0-----:R-:W3:Y:S04]  /*21160*/  LDL.64 R56, [R1+0x38] ;  /* 0x0000380001387983 */ /* 0x001ee80000100a00 */
[----:B-1----:R-:W3:Y:S04]  /*21170*/  LDL.64 R58, [R1+0x18] ;  /* 0x00001800013a7983 */ /* 0x002ee80000100a00 */
[----:B------:R-:W3:Y:S04]  /*21180*/  LDL.64 R36, [R1+0x238] ;  /* 0x0002380001247983 */ /* 0x000ee80000100a00 */
[----:B------:R-:W-:Y:S04]  /*21190*/  STS.U16 [R132+UR9+0x47000], R64 ;  /* 0x0470004084007988 */ /* 0x000fe80008000409 */
[----:B------:R0:W-:Y:S04]  /*211a0*/  STS.U16 [R132+UR9+0x47400], R65 ;  /* 0x0474004184007988 */ /* 0x0001e80008000409 */
[----:B------:R-:W-:Y:S04]  /*211b0*/  STS.U16 [R132+UR9+0x46800], R62 ;  /* 0x0468003e84007988 */ /* 0x000fe80008000409 */
[----:B------:R1:W-:Y:S04]  /*211c0*/  STS.U16 [R132+UR9+0x46c00], R63 ;  /* 0x046c003f84007988 */ /* 0x0003e80008000409 */
[----:B0-----:R-:W3:Y:S04]  /*211d0*/  LDL.64 R64, [R1+0xd8] ;  /* 0x0000d80001407983 */ /* 0x001ee80000100a00 */
[----:B------:R-:W-:Y:S04]  /*211e0*/  STS.U16 [R132+UR9+0x52800], R78 ;  /* 0x0528004e84007988 */ /* 0x000fe80008000409 */
[----:B-1----:R-:W3:Y:S04]  /*211f0*/  LDL.64 R62, [R1+0xb8] ;  /* 0x0000b800013e7983 */ /* 0x002ee80000100a00 */
        /* <DEDUP_REMOVED lines=14> */
[----:B0-----:R-:W3:Y:S01]  /*212e0*/  LDL.64 R82, [R1+0x5f0] ;  /* 0x0005f00001527983 */ /* 0x001ee20000100a00 */
[----:B----4-:R-:W-:-:S05]  /*212f0*/  IMAD.WIDE R84, R0, 0x2, R84 ;  /* 0x0000000200547825 */ /* 0x010fca00078e0254 */
[----:B------:R0:W4:Y:S02]  /*21300*/  LDG.E.U16 R215, desc[UR10][R84.64] ;  /* 0x0000000a54d77981 */ /* 0x000124000c1e1500 */
[C---:B0-----:R-:W-:Y:S02]  /*21310*/  IMAD.WIDE R84, R0.reuse, 0x2, R248 ;  /* 0x0000000200547825 */ /* 0x041fe400078e02f8 */
[----:B------:R-:W4:Y:S04]  /*21320*/  LDL.64 R248, [R1+0x158] ;  /* 0x0001580001f87983 */ /* 0x000f280000100a00 */
[----:B------:R-:W4:Y:S01]  /*21330*/  LDG.E.U16 R84, desc[UR10][R84.64] ;  /* 0x0000000a54547981 */ /* 0x000f22000c1e1500 */
[----:B-----5:R-:W-:-:S05]  /*21340*/  IMAD.WIDE R46, R0, 0x2, R46 ;  /* 0x00000002002e7825 */ /* 0x020fca00078e022e */
[----:B------:R0:W5:Y:S02]  /*21350*/  LDG.E.U16 R43, desc[UR10][R46.64] ;  /* 0x0000000a2e2b7981 */ /* 0x000164000c1e1500 */
[----:B0-----:R-:W-:-:S06]  /*21360*/  IMAD.WIDE R46, R0, 0x2, R66 ;  /* 0x00000002002e7825 */ /* 0x001fcc00078e0242 */
[----:B------:R-:W5:Y:S01]  /*21370*/  LDG.E.U16 R46, desc[UR10][R46.64] ;  /* 0x0000000a2e2e7981 */ /* 0x000f62000c1e1500 */
[----:B--2---:R-:W-:-:S05]  /*21380*/  IMAD.WIDE R50, R0, 0x2, R50 ;  /* 0x0000000200327825 */ /* 0x004fca00078e0232 */
[----:B------:R0:W2:Y:S01]  /*21390*/  LDG.E.U16 R47, desc[UR10][R50.64] ;  /* 0x0000000a322f7981 */ /* 0x0000a2000c1e1500 */
[----:B---3--:R-:W-:-:S06]  /*213a0*/  IMAD.WIDE R40, R0, 0x2, R40 ;  /* 0x0000000200287825 */ /* 0x008fcc00078e0228 */
[----:B------:R-:W3:Y:S01]  /*213b0*/  LDG.E.U16 R40, desc[UR10][R40.64] ;  /* 0x0000000a28287981 */ /* 0x000ee2000c1e1500 */
[----:B------:R-:W-:-:S03]  /*213c0*/  IMAD.WIDE R44, R0, 0x2, R44 ;  /* 0x00000002002c7825 */ /* 0x000fc600078e022c */
[----:B------:R-:W-:Y:S04]  /*213d0*/  STS.U16 [R132+UR9+0x51000], R72 ;  /* 0x0510004884007988 */ /* 0x000fe80008000409 */
[----:B------:R-:W2:Y:S01]  /*213e0*/  LDG.E.U16 R41, desc[UR10][R44.64] ;  /* 0x0000000a2c297981 */ /* 0x000ea2000c1e1500 */
[----:B0-----:R-:W-:-:S03]  /*213f0*/  IMAD.WIDE R50, R0, 0x2, R60 ;  /* 0x0000000200327825 */ /* 0x001fc600078e023c */
[----:B------:R0:W-:Y:S04]  /*21400*/  STS.U16 [R132+UR9+0x51400], R73 ;  /* 0x0514004984007988 */ /* 0x0001e80008000409 */
[----:B------:R-:W2:Y:S04]  /*21410*/  LDG.E.U16 R50, desc[UR10][R50.64] ;  /* 0x0000000a32327981 */ /* 0x000ea8000c1e1500 */
[----:B0-----:R-:W2:Y:S01]  /*21420*/  LDL.64 R72, [R1+0x5d0] ;  /* 0x0005d00001487983 */ /* 0x001ea20000100a00 */
[----:B------:R-:W-:-:S05]  /*21430*/  IMAD.WIDE R54, R0, 0x2, R54 ;  /* 0x0000000200367825 */ /* 0x000fca00078e0236 */
[----:B------:R0:W2:Y:S04]  /*21440*/  LDG.E.U16 R51, desc[UR10][R54.64] ;  /* 0x0000000a36337981 */ /* 0x0000a8000c1e1500 */
[----:B------:R-:W-:Y:S01]  /*21450*/  STS.U16 [R132+UR9+0x54800], R88 ;  /* 0x0548005884007988 */ /* 0x000fe20008000409 */
[----:B------:R-:W-:-:S04]  /*21460*/  IMAD.WIDE R48, R0, 0x2, R48 ;  /* 0x0000000200307825 */ /* 0x000fc800078e0230 */
[C---:B------:R-:W-:Y:S01]  /*21470*/  IMAD.WIDE R52, R0.reuse, 0x2, R52 ;  /* 0x0000000200347825 */ /* 0x040fe200078e0234 */
[----:B------:R1:W-:Y:S05]  /*21480*/  STS.U16 [R132+UR9+0x54c00], R89 ;  /* 0x054c005984007988 */ /* 0x0003ea0008000409 */
[----:B------:R-:W2:Y:S01]  /*21490*/  LDG.E.U16 R52, desc[UR10][R52.64] ;  /* 0x0000000a34347981 */ /* 0x000ea2000c1e1500 */
[----:B------:R-:W-:-:S03]  /*214a0*/  IMAD.WIDE R60, R0, 0x2, R230 ;  /* 0x00000002003c7825 */ /* 0x000fc600078e02e6 */
[----:B------:R-:W-:Y:S04]  /*214b0*/  STS.U16 [R132+UR9+0x51800], R74 ;  /* 0x0518004a84007988 */ /* 0x000fe80008000409 */
[----:B-1----:R-:W2:Y:S04]  /*214c0*/  LDL.64 R88, [R1+0x5b0] ;  /* 0x0005b00001587983 */ /* 0x002ea80000100a00 */
[----:B------:R1:W-:Y:S01]  /*214d0*/  STS.U16 [R132+UR9+0x51c00], R75 ;  /* 0x051c004b84007988 */ /* 0x0003e20008000409 */
[----:B------:R-:W-:-:S04]  /*214e0*/  IMAD.WIDE R56, R0, 0x2, R56 ;  /* 0x0000000200387825 */ /* 0x000fc800078e0238 */
[C---:B0-----:R-:W-:Y:S01]  /*214f0*/  IMAD.WIDE R54, R0.reuse, 0x2, R58 ;  /* 0x0000000200367825 */ /* 0x041fe200078e023a */
[----:B------:R0:W2:Y:S03]  /*21500*/  LDG.E.U16 R53, desc[UR10][R56.64] ;  /* 0x0000000a38357981 */ /* 0x0000a6000c1e1500 */
[C---:B------:R-:W-:Y:S01]  /*21510*/  IMAD.WIDE R36, R0.reuse, 0x2, R36 ;  /* 0x0000000200247825 */ /* 0x040fe200078e0224 */
[----:B-1----:R-:W2:Y:S03]  /*21520*/  LDL.64 R74, [R1+0x590] ;  /* 0x00059000014a7983 */ /* 0x002ea60000100a00 */
[C---:B------:R-:W-:Y:S01]  /*21530*/  IMAD.WIDE R58, R0.reuse, 0x2, R246 ;  /* 0x00000002003a7825 */ /* 0x040fe200078e02f6 */
[----:B------:R-:W2:Y:S03]  /*21540*/  LDG.E.U16 R54, desc[UR10][R54.64] ;  /* 0x0000000a36367981 */ /* 0x000ea6000c1e1500 */
[C---:B0-----:R-:W-:Y:S01]  /*21550*/  IMAD.WIDE R56, R0.reuse, 0x2, R238 ;  /* 0x0000000200387825 */ /* 0x041fe200078e02ee */
[----:B------:R-:W2:Y:S04]  /*21560*/  LDG.E.U16 R37, desc[UR10][R36.64] ;  /* 0x0000000a24257981 */ /* 0x000ea8000c1e1500 */
[----:B------:R-:W-:Y:S04]  /*21570*/  STS.U16 [R132+UR9+0x54000], R86 ;  /* 0x0540005684007988 */ /* 0x000fe80008000409 */
[----:B------:R0:W2:Y:S04]  /*21580*/  LDG.E.U16 R55, desc[UR10][R58.64] ;  /* 0x0000000a3a377981 */ /* 0x0000a8000c1e1500 */
[----:B------:R1:W-:Y:S04]  /*21590*/  STS.U16 [R132+UR9+0x54400], R87 ;  /* 0x0544005784007988 */ /* 0x0003e80008000409 */
[----:B------:R-:W2:Y:S01]  /*215a0*/  LDG.E.U16 R56, desc[UR10][R56.64] ;  /* 0x0000000a38387981 */ /* 0x000ea2000c1e1500 */
[----:B0-----:R-:W-:-:S03]  /*215b0*/  IMAD.WIDE R58, R0, 0x2, R220 ;  /* 0x00000002003a7825 */ /* 0x001fc600078e02dc */
[----:B-1----:R-:W2:Y:S04]  /*215c0*/  LDL.64 R86, [R1+0x570] ;  /* 0x0005700001567983 */ /* 0x002ea80000100a00 */
[----:B------:R0:W2:Y:S04]  /*215d0*/  LDG.E.U16 R57, desc[UR10][R60.64] ;  /* 0x0000000a3c397981 */ /* 0x0000a8000c1e1500 */
[----:B------:R-:W2:Y:S01]  /*215e0*/  LDG.E.U16 R58, desc[UR10][R58.64] ;  /* 0x0000000a3a3a7981 */ /* 0x000ea2000c1e1500 */
[----:B------:R-:W-:-:S04]  /*215f0*/  IMAD.WIDE R66, R0, 0x2, R176 ;  /* 0x0000000200427825 */ /* 0x000fc800078e02b0 */
[C---:B0-----:R-:W-:Y:S01]  /*21600*/  IMAD.WIDE R60, R0.reuse, 0x2, R202 ;  /* 0x00000002003c7825 */ /* 0x041fe200078e02ca */
[----:B------:R-:W-:Y:S04]  /*21610*/  STS.U16 [R132+UR9+0x52000], R76 ;  /* 0x0520004c84007988 */ /* 0x000fe80008000409 */
[----:B------:R0:W-:Y:S04]  /*21620*/  STS.U16 [R132+UR9+0x52400], R77 ;  /* 0x0524004d84007988 */ /* 0x0001e80008000409 */
[----:B------:R-:W3:Y:S04]  /*21630*/  LDG.E.U16 R60, desc[UR10][R60.64] ;  /* 0x0000000a3c3c7981 */ /* 0x000ee8000c1e1500 */
[----:B0-----:R-:W3:Y:S04]  /*21640*/  LDL.64 R76, [R1+0x550] ;  /* 0x00055000014c7983 */ /* 0x001ee80000100a00 */
[----:B------:R-:W-:Y:S04]  /*21650*/  STS.U16 [R132+UR9+0x55000], R90 ;  /* 0x0550005a84007988 */ /* 0x000fe80008000409 */
[----:B------:R0:W-:Y:S04]  /*21660*/  STS.U16 [R132+UR9+0x55400], R91 ;  /* 0x0554005b84007988 */ /* 0x0001e80008000409 */
[----:B------:R-:W-:Y:S04]  /*21670*/  STS.U16 [R132+UR9+0x50000], R68 ;  /* 0x0500004484007988 */ /* 0x000fe80008000409 */
[----:B0-----:R-:W5:Y:S04]  /*21680*/  LDL.64 R90, [R1+0x530] ;  /* 0x00053000015a7983 */ /* 0x001f680000100a00 */
[----:B------:R0:W-:Y:S02]  /*21690*/  STS.U16 [R132+UR9+0x50400], R69 ;  /* 0x0504004584007988 */ /* 0x0001e40008000409 */
[----:B0-----:R-:W-:-:S02]  /*216a0*/  IMAD.WIDE R68, R0, 0x2, R160 ;  /* 0x0000000200447825 */ /* 0x001fc400078e02a0 */
[----:B------:R-:W-:Y:S02]  /*216b0*/  STS.U16 [R132+UR9+0x56000], R94 ;  /* 0x0560005e84007988 */ /* 0x000fe40008000409 */
[C---:B------:R-:W-:Y:S02]  /*216c0*/  IMAD.WIDE R70, R0.reuse, 0x2, R70 ;  /* 0x0000000200467825 */ /* 0x040fe400078e0246 */
[----:B------:R0:W-:Y:S04]  /*216d0*/  STS.U16 [R132+UR9+0x56400], R95 ;  /* 0x0564005f84007988 */ /* 0x0001e80008000409 */
[----:B0-----:R-:W5:Y:S01]  /*216e0*/  LDL.64 R94, [R1+0x4b0] ;  /* 0x0004b000015e7983 */ /* 0x001f620000100a00 */
[----:B----4-:R-:W-:-:S03]  /*216f0*/  IMAD.WIDE R44, R0, 0x2, R248 ;  /* 0x00000002002c7825 */ /* 0x010fc600078e02f8 */
[----:B------:R-:W-:Y:S04]  /*21700*/  STS.U16 [R132+UR9+0x56800], R96 ;  /* 0x0568006084007988 */ /* 0x000fe80008000409 */
[----:B------:R0:W-:Y:S04]  /*21710*/  STS.U16 [R132+UR9+0x56c00], R97 ;  /* 0x056c006184007988 */ /* 0x0001e80008000409 */
[----:B------:R-:W4:Y:S04]  /*21720*/  LDG.E.U16 R44, desc[UR10][R44.64] ;  /* 0x0000000a2c2c7981 */ /* 0x000f28000c1e1500 */
[----:B------:R-:W-:Y:S04]  /*21730*/  STS.U16 [R132+UR9+0x57000], R98 ;  /* 0x0570006284007988 */ /* 0x000fe80008000409 */
[----:B0-----:R-:W4:Y:S04]  /*21740*/  LDL.64 R96, [R1+0x470] ;  /* 0x0004700001607983 */ /* 0x001f280000100a00 */
[----:B------:R0:W4:Y:S04]  /*21750*/  LDG.E.U16 R45, desc[UR10][R48.64] ;  /* 0x0000000a302d7981 */ /* 0x000128000c1e1500 */
[----:B------:R1:W-:Y:S04]  /*21760*/  STS.U16 [R132+UR9+0x57400], R99 ;  /* 0x0574006384007988 */ /* 0x0003e80008000409 */
[----:B------:R-:W-:Y:S01]  /*21770*/  STS.U16 [R132+UR9+0x57800], R100 ;  /* 0x0578006484007988 */ /* 0x000fe20008000409 */
[----:B0-----:R-:W-:-:S03]  /*21780*/  IMAD.WIDE R48, R0, 0x2, R64 ;  /* 0x0000000200307825 */ /* 0x001fc600078e0240 */
[----:B------:R0:W-:Y:S04]  /*21790*/  STS.U16 [R132+UR9+0x57c00], R101 ;  /* 0x057c006584007988 */ /* 0x0001e80008000409 */
[----:B------:R0:W4:Y:S01]  /*217a0*/  LDG.E.U16 R36, desc[UR10][R48.64] ;  /* 0x0000000a30247981 */ /* 0x000122000c1e1500 */
[----:B------:R-:W-:-:S03]  /*217b0*/  IMAD.WIDE R64, R0, 0x2, R192 ;  /* 0x0000000200407825 */ /* 0x000fc600078e02c0 */
[----:B-1----:R-:W4:Y:S04]  /*217c0*/  LDL.64 R98, [R1+0x430] ;  /* 0x0004300001627983 */ /* 0x002f280000100a00 */
[----:B------:R1:W4:Y:S01]  /*217d0*/  LDG.E.U16 R61, desc[UR10][R64.64] ;  /* 0x0000000a403d7981 */ /* 0x000322000c1e1500 */
[----:B0-----:R-:W-:-:S03]  /*217e0*/  IMAD.WIDE R48, R0, 0x2, R62 ;  /* 0x0000000200307825 */ /* 0x001fc600078e023e */
[----:B------:R-:W4:Y:S01]  /*217f0*/  LDL.64 R100, [R1+0x3d0] ;  /* 0x0003d00001647983 */ /* 0x000f220000100a00 */
[----:B------:R-:W-:-:S03]  /*21800*/  IMAD.WIDE R62, R0, 0x2, R210 ;  /* 0x00000002003e7825 */ /* 0x000fc600078e02d2 */
[----:B------:R-:W4:Y:S04]  /*21810*/  LDG.E.U16 R49, desc[UR10][R48.64] ;  /* 0x0000000a30317981 */ /* 0x000f28000c1e1500 */
[----:B------:R0:W4:Y:S01]  /*21820*/  LDG.E.U16 R59, desc[UR10][R62.64] ;  /* 0x0000000a3e3b7981 */ /* 0x000122000c1e1500 */
[----:B-1----:R-:W-:-:S03]  /*21830*/  IMAD.WIDE R64, R0, 0x2, R168 ;  /* 0x0000000200407825 */ /* 0x002fc600078e02a8 */
[----:B------:R-:W4:Y:S04]  /*21840*/  LDL.64 R248, [R1+0x5e8] ;  /* 0x0005e80001f87983 */ /* 0x000f280000100a00 */
[----:B------:R-:W4:Y:S01]  /*21850*/  LDG.E.U16 R64, desc[UR10][R64.64] ;  /* 0x0000000a40407981 */ /* 0x000f22000c1e1500 */
[----:B0-----:R-:W-:-:S03]  /*21860*/  IMAD.WIDE R62, R0, 0x2, R184 ;  /* 0x00000002003e7825 */ /* 0x001fc600078e02b8 */
[----:B------:R-:W4:Y:S04]  /*21870*/  LDG.E.U16 R48, desc[UR10][R68.64] ;  /* 0x0000000a44307981 */ /* 0x000f28000c1e1500 */
[----:B------:R-:W4:Y:S04]  /*21880*/  LDG.E.U16 R62, desc[UR10][R62.64] ;  /* 0x0000000a3e3e7981 */ /* 0x000f28000c1e1500 */
[----:B------:R0:W4:Y:S02]  /*21890*/  LDG.E.U16 R63, desc[UR10][R66.64] ;  /* 0x0000000a423f7981 */ /* 0x000124000c1e1500 */
[----:B0-----:R-:W-:-:S05]  /*218a0*/  IMAD.WIDE R66, R0, 0x2, R152 ;  /* 0x0000000200427825 */ /* 0x001fca00078e0298 */
[----:B------:R0:W4:Y:S01]  /*218b0*/  LDG.E.U16 R65, desc[UR10][R66.64] ;  /* 0x0000000a42417981 */ /* 0x000122000c1e1500 */
[----:B------:R-:W-:-:S03]  /*218c0*/  IMAD.WIDE R68, R0, 0x2, R92 ;  /* 0x0000000200447825 */ /* 0x000fc600078e025c */
[----:B------:R-:W4:Y:S01]  /*218d0*/  LDL.64 R92, [R1+0x4f0] ;  /* 0x0004f000015c7983 */ /* 0x000f220000100a00 */
[----:B0-----:R-:W-:-:S03]  /*218e0*/  IMAD.WIDE R66, R0, 0x2, R78 ;  /* 0x0000000200427825 */ /* 0x001fc600078e024e */
[----:B------:R-:W4:Y:S04]  /*218f0*/  LDL.64 R78, [R1+0x510] ;  /* 0x00051000014e7983 */ /* 0x000f280000100a00 */
[----:B------:R-:W4:Y:S04]  /*21900*/  LDG.E.U16 R66, desc[UR10][R66.64] ;  /* 0x0000000a42427981 */ /* 0x000f28000c1e1500 */
[----:B------:R0:W4:Y:S02]  /*21910*/  LDG.E.U16 R67, desc[UR10][R68.64] ;  /* 0x0000000a44437981 */ /* 0x000124000c1e1500 */
[----:B0-----:R-:W-:-:S02]  /*21920*/  IMAD.WIDE R68, R0, 0x2, R80 ;  /* 0x0000000200447825 */ /* 0x001fc400078e0250 */
[----:B------:R-:W4:Y:S04]  /*21930*/  LDL.64 R80, [R1+0x4d0] ;  /* 0x0004d00001507983 */ /* 0x000f280000100a00 */
[----:B------:R-:W4:Y:S04]  /*21940*/  LDG.E.U16 R68, desc[UR10][R68.64] ;  /* 0x0000000a44447981 */ /* 0x000f28000c1e1500 */
[----:B------:R0:W4:Y:S02]  /*21950*/  LDG.E.U16 R69, desc[UR10][R70.64] ;  /* 0x0000000a46457981 */ /* 0x000124000c1e1500 */
[----:B0-----:R-:W-:-:S02]  /*21960*/  IMAD.WIDE R70, R0, 0x2, R82 ;  /* 0x0000000200467825 */ /* 0x001fc400078e0252 */
[----:B------:R-:W4:Y:S04]  /*21970*/  LDL.64 R82, [R1+0x490] ;  /* 0x0004900001527983 */ /* 0x000f280000100a00 */
[----:B------:R0:W-:Y:S01]  /*21980*/  STS.U16 [R194+UR9+0x50500], R84 ;  /* 0x05050054c2007988 */ /* 0x0001e20008000409 */
[----:B--2---:R-:W-:-:S03]  /*21990*/  IMAD.WIDE R72, R0, 0x2, R72 ;  /* 0x0000000200487825 */ /* 0x004fc600078e0248 */
[----:B------:R-:W2:Y:S04]  /*219a0*/  LDG.E.U16 R70, desc[UR10][R70.64] ;  /* 0x0000000a46467981 */ /* 0x000ea8000c1e1500 */
[----:B0-----:R-:W2:Y:S01]  /*219b0*/  LDL.64 R84, [R1+0x450] ;  /* 0x0004500001547983 */ /* 0x001ea20000100a00 */
[----:B------:R-:W-:-:S03]  /*219c0*/  IMAD.WIDE R74, R0, 0x2, R74 ;  /* 0x00000002004a7825 */ /* 0x000fc600078e024a */
[----:B------:R0:W2:Y:S02]  /*219d0*/  LDG.E.U16 R71, desc[UR10][R72.64] ;  /* 0x0000000a48477981 */ /* 0x0000a4000c1e1500 */
[C---:B0-----:R-:W-:Y:S02]  /*219e0*/  IMAD.WIDE R72, R0.reuse, 0x2, R88 ;  /* 0x0000000200487825 */ /* 0x041fe400078e0258 */
[----:B------:R-:W2:Y:S04]  /*219f0*/  LDL.64 R88, [R1+0x3f0] ;  /* 0x0003f00001587983 */ /* 0x000ea80000100a00 */
[----:B------:R-:W2:Y:S01]  /*21a00*/  LDG.E.U16 R72, desc[UR10][R72.64] ;  /* 0x0000000a48487981 */ /* 0x000ea2000c1e1500 */
[----:B---3--:R-:W-:-:S03]  /*21a10*/  IMAD.WIDE R76, R0, 0x2, R76 ;  /* 0x00000002004c7825 */ /* 0x008fc600078e024c */
[----:B------:R0:W3:Y:S02]  /*21a20*/  LDG.E.U16 R73, desc[UR10][R74.64] ;  /* 0x0000000a4a497981 */ /* 0x0000e4000c1e1500 */
[C---:B0-----:R-:W-:Y:S02]  /*21a30*/  IMAD.WIDE R74, R0.reuse, 0x2, R86 ;  /* 0x00000002004a7825 */ /* 0x041fe400078e0256 */
[----:B------:R-:W3:Y:S04]  /*21a40*/  LDL.64 R86, [R1+0x410] ;  /* 0x0004100001567983 */ /* 0x000ee80000100a00 */
[----:B------:R-:W3:Y:S04]  /*21a50*/  LDG.E.U16 R74, desc[UR10][R74.64] ;  /* 0x0000000a4a4a7981 */ /* 0x000ee8000c1e1500 */
[----:B------:R5:W3:Y:S04]  /*21a60*/  LDG.E.U16 R75, desc[UR10][R76.64] ;  /* 0x0000000a4c4b7981 */ /* 0x000ae8000c1e1500 */
[----:B------:R-:W-:Y:S01]  /*21a70*/  STS.U16 [R194+UR9+0x40900], R104 ;  /* 0x04090068c2007988 */ /* 0x000fe20008000409 */
[----:B-----5:R-:W-:-:S03]  /*21a80*/  IMAD.WIDE R76, R0, 0x2, R90 ;  /* 0x00000002004c7825 */ /* 0x020fc600078e025a */
[----:B------:R-:W5:Y:S04]  /*21a90*/  LDL.64 R90, [R1+0x3b0] ;  /* 0x0003b000015a7983 */ /* 0x000f680000100a00 */
[----:B------:R0:W-:Y:S04]  /*21aa0*/  STS.U16 [R194+UR9+0x40d00], R105 ;  /* 0x040d0069c2007988 */ /* 0x0001e80008000409 */
[----:B------:R-:W5:Y:S04]  /*21ab0*/  LDG.E.U16 R76, desc[UR10][R76.64] ;  /* 0x0000000a4c4c7981 */ /* 0x000f68000c1e1500 */
[----:B0-----:R-:W5:Y:S04]  /*21ac0*/  LDL.64 R104, [R1+0x390] ;  /* 0x0003900001687983 */ /* 0x001f680000100a00 */
[----:B------:R-:W-:Y:S04]  /*21ad0*/  STS.U16 [R194+UR9+0x41100], R106 ;  /* 0x0411006ac2007988 */ /* 0x000fe80008000409 */
[----:B------:R0:W-:Y:S04]  /*21ae0*/  STS.U16 [R194+UR9+0x41900], R107 ;  /* 0x0419006bc2007988 */ /* 0x0001e80008000409 */
        /* <DEDUP_REMOVED lines=9> */
[----:B0-----:R-:W5:Y:S01]  /*21b80*/  LDL.64 R108, [R1+0x290] ;  /* 0x00029000016c7983 */ /* 0x001f620000100a00 */
[----:B----4-:R-:W-:-:S05]  /*21b90*/  IMAD.WIDE R78, R0, 0x2, R78 ;  /* 0x00000002004e7825 */ /* 0x010fca00078e024e */
[----:B------:R0:W4:Y:S02]  /*21ba0*/  LDG.E.U16 R77, desc[UR10][R78.64] ;  /* 0x0000000a4e4d7981 */ /* 0x000124000c1e1500 */
[C---:B0-----:R-:W-:Y:S02]  /*21bb0*/  IMAD.WIDE R78, R0.reuse, 0x2, R92 ;  /* 0x00000002004e7825 */ /* 0x041fe400078e025c */
[----:B------:R-:W4:Y:S04]  /*21bc0*/  LDL.64 R92, [R1+0x370] ;  /* 0x00037000015c7983 */ /* 0x000f280000100a00 */
[----:B------:R-:W4:Y:S01]  /*21bd0*/  LDG.E.U16 R78, desc[UR10][R78.64] ;  /* 0x0000000a4e4e7981 */ /* 0x000f22000c1e1500 */
[----:B------:R-:W-:-:S05]  /*21be0*/  IMAD.WIDE R80, R0, 0x2, R80 ;  /* 0x0000000200507825 */ /* 0x000fca00078e0250 */
[----:B------:R0:W4:Y:S02]  /*21bf0*/  LDG.E.U16 R79, desc[UR10][R80.64] ;  /* 0x0000000a504f7981 */ /* 0x000124000c1e1500 */
[C---:B0-----:R-:W-:Y:S02]  /*21c00*/  IMAD.WIDE R80, R0.reuse, 0x2, R94 ;  /* 0x0000000200507825 */ /* 0x041fe400078e025e */
[----:B------:R-:W4:Y:S04]  /*21c10*/  LDL.64 R94, [R1+0x330] ;  /* 0x00033000015e7983 */ /* 0x000f280000100a00 */
[----:B------:R-:W4:Y:S01]  /*21c20*/  LDG.E.U16 R80, desc[UR10][R80.64] ;  /* 0x0000000a50507981 */ /* 0x000f22000c1e1500 */
[----:B------:R-:W-:-:S05]  /*21c30*/  IMAD.WIDE R82, R0, 0x2, R82 ;  /* 0x0000000200527825 */ /* 0x000fca00078e0252 */
[----:B------:R0:W4:Y:S02]  /*21c40*/  LDG.E.U16 R81, desc[UR10][R82.64] ;  /* 0x0000000a52517981 */ /* 0x000124000c1e1500 */
[C---:B0-----:R-:W-:Y:S02]  /*21c50*/  IMAD.WIDE R82, R0.reuse, 0x2, R96 ;  /* 0x0000000200527825 */ /* 0x041fe400078e0260 */
[----:B------:R-:W4:Y:S02]  /*21c60*/  LDL.64 R96, [R1+0x2f0] ;  /* 0x0002f00001607983 */ /* 0x000f240000100a00 */
[C---:B--2---:R-:W-:Y:S02]  /*21c70*/  IMAD.WIDE R84, R0.reuse, 0x2, R84 ;  /* 0x0000000200547825 */ /* 0x044fe400078e0254 */
[----:B------:R-:W2:Y:S04]  /*21c80*/  LDG.E.U16 R82, desc[UR10][R82.64] ;  /* 0x0000000a52527981 */ /* 0x000ea8000c1e1500 */
[----:B------:R0:W2:Y:S02]  /*21c90*/  LDG.E.U16 R83, desc[UR10][R84.64] ;  /* 0x0000000a54537981 */ /* 0x0000a4000c1e1500 */
[----:B0-----:R-:W-:-:S02]  /*21ca0*/  IMAD.WIDE R84, R0, 0x2, R98 ;  /* 0x0000000200547825 */ /* 0x001fc400078e0262 */
[----:B------:R-:W2:Y:S02]  /*21cb0*/  LDL.64 R98, [R1+0x2b0] ;  /* 0x0002b00001627983 */ /* 0x000ea40000100a00 */
[C---:B------:R-:W-:Y:S02]  /*21cc0*/  IMAD.WIDE R88, R0.reuse, 0x2, R88 ;  /* 0x0000000200587825 */ /* 0x040fe400078e0258 */
[----:B------:R-:W2:Y:S04]  /*21cd0*/  LDG.E.U16 R84, desc[UR10][R84.64] ;  /* 0x0000000a54547981 */ /* 0x000ea8000c1e1500 */
[----:B------:R-:W2:Y:S01]  /*21ce0*/  LDG.E.U16 R88, desc[UR10][R88.64] ;  /* 0x0000000a58587981 */ /* 0x000ea2000c1e1500 */
[----:B---3--:R-:W-:-:S05]  /*21cf0*/  IMAD.WIDE R86, R0, 0x2, R86 ;  /* 0x0000000200567825 */ /* 0x008fca00078e0256 */
[----:B------:R0:W3:Y:S02]  /*21d00*/  LDG.E.U16 R85, desc[UR10][R86.64] ;  /* 0x0000000a56557981 */ /* 0x0000e4000c1e1500 */
[C---:B0-----:R-:W-:Y:S02]  /*21d10*/  IMAD.WIDE R86, R0.reuse, 0x2, R100 ;  /* 0x0000000200567825 */ /* 0x041fe400078e0264 */
[----:B------:R-:W3:Y:S04]  /*21d20*/  LDL.64 R100, [R1+0x270] ;  /* 0x0002700001647983 */ /* 0x000ee80000100a00 */
[----:B------:R5:W3:Y:S04]  /*21d30*/  LDG.E.U16 R89, desc[UR10][R86.64] ;  /* 0x0000000a56597981 */ /* 0x000ae8000c1e1500 */
[----:B------:R-:W-:Y:S01]  /*21d40*/  STS.U16 [R194+UR9+0x43900], R116 ;  /* 0x04390074c2007988 */ /* 0x000fe20008000409 */
[----:B-----5:R-:W-:-:S03]  /*21d50*/  IMAD.WIDE R86, R0, 0x2, R90 ;  /* 0x0000000200567825 */ /* 0x020fc600078e025a */
[----:B------:R0:W-:Y:S04]  /*21d60*/  STS.U16 [R194+UR9+0x44100], R117 ;  /* 0x04410075c2007988 */ /* 0x0001e80008000409 */
[----:B------:R1:W5:Y:S04]  /*21d70*/  LDG.E.U16 R90, desc[UR10][R86.64] ;  /* 0x0000000a565a7981 */ /* 0x000368000c1e1500 */
[----:B0-----:R-:W5:Y:S01]  /*21d80*/  LDL.64 R116, [R1+0x250] ;  /* 0x0002500001747983 */ /* 0x001f620000100a00 */
[----:B-1----:R-:W-:-:S03]  /*21d90*/  IMAD.WIDE R86, R0, 0x2, R104 ;  /* 0x0000000200567825 */ /* 0x002fc600078e0268 */
[----:B------:R-:W-:Y:S04]  /*21da0*/  STS.U16 [R194+UR9+0x40100], R102 ;  /* 0x04010066c2007988 */ /* 0x000fe80008000409 */
[----:B------:R4:W5:Y:S04]  /*21db0*/  LDG.E.U16 R91, desc[UR10][R86.64] ;  /* 0x0000000a565b7981 */ /* 0x000968000c1e1500 */
[----:B------:R0:W-:Y:S04]  /*21dc0*/  STS.U16 [R194+UR9+0x40500], R103 ;  /* 0x04050067c2007988 */ /* 0x0001e80008000409 */
[----:B------:R-:W-:Y:S04]  /*21dd0*/  STS.U16 [R194+UR9+0x42100], R110 ;  /* 0x0421006ec2007988 */ /* 0x000fe80008000409 */
[----:B------:R1:W-:Y:S04]  /*21de0*/  STS.U16 [R194+UR9+0x42500], R111 ;  /* 0x0425006fc2007988 */ /* 0x0003e80008000409 */
[----:B0-----:R-:W5:Y:S04]  /*21df0*/  LDL.64 R102, [R1+0x230] ;  /* 0x0002300001667983 */ /* 0x001f680000100a00 */
[----:B------:R-:W5:Y:S04]  /*21e00*/  LDL.64 R104, [R1+0x1f0] ;  /* 0x0001f00001687983 */ /* 0x000f680000100a00 */
[----:B-1----:R-:W5:Y:S04]  /*21e10*/  LDL.64 R110, [R1+0x210] ;  /* 0x00021000016e7983 */ /* 0x002f680000100a00 */
[----:B------:R-:W-:Y:S04]  /*21e20*/  STS.U16 [R194+UR9+0x42900], R112 ;  /* 0x04290070c2007988 */ /* 0x000fe80008000409 */
[----:B------:R0:W-:Y:S04]  /*21e30*/  STS.U16 [R194+UR9+0x42d00], R113 ;  /* 0x042d0071c2007988 */ /* 0x0001e80008000409 */
[----:B0-----:R-:W5:Y:S01]  /*21e40*/  LDL.64 R112, [R1+0x1d0] ;  /* 0x0001d00001707983 */ /* 0x001f620000100a00 */
[----:B----4-:R-:W-:-:S05]  /*21e50*/  IMAD.WIDE R86, R0, 0x2, R92 ;  /* 0x0000000200567825 */ /* 0x010fca00078e025c */
[----:B------:R0:W4:Y:S02]  /*21e60*/  LDG.E.U16 R92, desc[UR10][R86.64] ;  /* 0x0000000a565c7981 */ /* 0x000124000c1e1500 */
[C---:B0-----:R-:W-:Y:S02]  /*21e70*/  IMAD.WIDE R86, R0.reuse, 0x2, R106 ;  /* 0x0000000200567825 */ /* 0x041fe400078e026a */
[----:B------:R-:W4:Y:S04]  /*21e80*/  LDL.64 R106, [R1+0x1b0] ;  /* 0x0001b000016a7983 */ /* 0x000f280000100a00 */
[----:B------:R0:W4:Y:S02]  /*21e90*/  LDG.E.U16 R93, desc[UR10][R86.64] ;  /* 0x0000000a565d7981 */ /* 0x000124000c1e1500 */
[----:B0-----:R-:W-:-:S05]  /*21ea0*/  IMAD.WIDE R86, R0, 0x2, R94 ;  /* 0x0000000200567825 */ /* 0x001fca00078e025e */
        /* <DEDUP_REMOVED lines=9> */
[----:B--2---:R-:W-:-:S05]  /*21f40*/  IMAD.WIDE R86, R0, 0x2, R98 ;  /* 0x0000000200567825 */ /* 0x004fca00078e0262 */
[----:B------:R0:W2:Y:S02]  /*21f50*/  LDG.E.U16 R98, desc[UR10][R86.64] ;  /* 0x0000000a56627981 */ /* 0x0000a4000c1e1500 */
[C---:B0-----:R-:W-:Y:S02]  /*21f60*/  IMAD.WIDE R86, R0.reuse, 0x2, R108 ;  /* 0x0000000200567825 */ /* 0x041fe400078e026c */
[----:B------:R-:W2:Y:S04]  /*21f70*/  LDL.64 R108, [R1+0x170] ;  /* 0x00017000016c7983 */ /* 0x000ea80000100a00 */
[----:B------:R3:W2:Y:S02]  /*21f80*/  LDG.E.U16 R99, desc[UR10][R86.64] ;  /* 0x0000000a56637981 */ /* 0x0006a4000c1e1500 */
[----:B---3--:R-:W-:-:S05]  /*21f90*/  IMAD.WIDE R86, R0, 0x2, R100 ;  /* 0x0000000200567825 */ /* 0x008fca00078e0264 */
[----:B------:R5:W3:Y:S02]  /*21fa0*/  LDG.E.U16 R100, desc[UR10][R86.64] ;  /* 0x0000000a56647981 */ /* 0x000ae4000c1e1500 */
[C---:B-----5:R-:W-:Y:S02]  /*21fb0*/  IMAD.WIDE R86, R0.reuse, 0x2, R116 ;  /* 0x0000000200567825 */ /* 0x060fe400078e0274 */
[----:B------:R-:W-:Y:S04]  /*21fc0*/  STS.U16 [R194+UR9+0x46900], R128 ;  /* 0x04690080c2007988 */ /* 0x000fe80008000409 */
[----:B------:R0:W5:Y:S04]  /*21fd0*/  LDG.E.U16 R101, desc[UR10][R86.64] ;  /* 0x0000000a56657981 */ /* 0x000168000c1e1500 */
[----:B------:R1:W-:Y:S04]  /*21fe0*/  STS.U16 [R194+UR9+0x46d00], R129 ;  /* 0x046d0081c2007988 */ /* 0x0003e80008000409 */
[----:B------:R-:W-:Y:S04]  /*21ff0*/  STS.U16 [R194+UR9+0x46100], R126 ;  /* 0x0461007ec2007988 */ /* 0x000fe80008000409 */
[----:B------:R1:W-:Y:S01]  /*22000*/  STS.U16 [R194+UR9+0x46500], R127 ;  /* 0x0465007fc2007988 */ /* 0x0003e20008000409 */
[----:B0-----:R-:W-:-:S03]  /*22010*/  IMAD.WIDE R86, R0, 0x2, R102 ;  /* 0x0000000200567825 */ /* 0x001fc600078e0266 */
[----:B-1----:R-:W3:Y:S04]  /*22020*/  LDL.64 R128, [R1+0x110] ;  /* 0x0001100001807983 */ /* 0x002ee80000100a00 */
[----:B------:R0:W3:Y:S04]  /*22030*/  LDG.E.U16 R102, desc[UR10][R86.64] ;  /* 0x0000000a56667981 */ /* 0x0000e8000c1e1500 */
[----:B------:R-:W3:Y:S04]  /*22040*/  LDL.64 R126, [R1+0xd0] ;  /* 0x0000d000017e7983 */ /* 0x000ee80000100a00 */
[----:B------:R-:W-:Y:S01]  /*22050*/  STS.U16 [R194+UR9+0x45900], R124 ;  /* 0x0459007cc2007988 */ /* 0x000fe20008000409 */
[----:B0-----:R-:W-:-:S03]  /*22060*/  IMAD.WIDE R86, R0, 0x2, R110 ;  /* 0x0000000200567825 */ /* 0x001fc600078e026e */
[----:B------:R-:W3:Y:S04]  /*22070*/  LDL.64 R110, [R1+0x130] ;  /* 0x00013000016e7983 */ /* 0x000ee80000100a00 */
[----:B------:R0:W5:Y:S04]  /*22080*/  LDG.E.U16 R103, desc[UR10][R86.64] ;  /* 0x0000000a56677981 */ /* 0x000168000c1e1500 */
[----:B------:R1:W-:Y:S04]  /*22090*/  STS.U16 [R194+UR9+0x45d00], R125 ;  /* 0x045d007dc2007988 */ /* 0x0003e80008000409 */
[----:B------:R-:W5:Y:S01]  /*220a0*/  LDL.64 R116, [R1+0x70] ;  /* 0x0000700001747983 */ /* 0x000f620000100a00 */
[----:B0-----:R-:W-:-:S03]  /*220b0*/  IMAD.WIDE R86, R0, 0x2, R104 ;  /* 0x0000000200567825 */ /* 0x001fc600078e0268 */
[----:B-1----:R-:W5:Y:S04]  /*220c0*/  LDL.64 R124, [R1+0x90] ;  /* 0x00009000017c7983 */ /* 0x002f680000100a00 */
[----:B------:R0:W5:Y:S02]  /*220d0*/  LDG.E.U16 R104, desc[UR10][R86.64] ;  /* 0x0000000a56687981 */ /* 0x000164000c1e1500 */
[C---:B0-----:R-:W-:Y:S02]  /*220e0*/  IMAD.WIDE R86, R0.reuse, 0x2, R112 ;  /* 0x0000000200567825 */ /* 0x041fe400078e0270 */
[----:B------:R-:W5:Y:S04]  /*220f0*/  LDL.64 R112, [R1+0xf0] ;  /* 0x0000f00001707983 */ /* 0x000f680000100a00 */
[----:B------:R4:W5:Y:S04]  /*22100*/  LDG.E.U16 R105, desc[UR10][R86.64] ;  /* 0x0000000a56697981 */ /* 0x000968000c1e1500 */
        /* <DEDUP_REMOVED lines=15> */
[----:B------:R-:W-:Y:S04]  /*22200*/  STS.U16 [R194+UR9+0x47900], R214 ;  /* 0x047900d6c2007988 */ /* 0x000fe80008000409 */
[----:B------:R0:W-:Y:S04]  /*22210*/  STS.U16 [R194+UR9+0x50100], R215 ;  /* 0x050100d7c2007988 */ /* 0x0001e80008000409 */
[----:B------:R3:W2:Y:S04]  /*22220*/  LDG.E.U16 R109, desc[UR10][R86.64] ;  /* 0x0000000a566d7981 */ /* 0x0006a8000c1e1500 */
[----:B0-----:R-:W2:Y:S01]  /*22230*/  LDL.64 R214, [R1+0x668] ;  /* 0x0006680001d67983 */ /* 0x001ea20000100a00 */
[----:B---3--:R-:W-:-:S05]  /*22240*/  IMAD.WIDE R86, R0, 0x2, R110 ;  /* 0x0000000200567825 */ /* 0x008fca00078e026e */
[----:B------:R0:W3:Y:S02]  /*22250*/  LDG.E.U16 R110, desc[UR10][R86.64] ;  /* 0x0000000a566e7981 */ /* 0x0000e4000c1e1500 */
[----:B0-----:R-:W-:-:S05]  /*22260*/  IMAD.WIDE R86, R0, 0x2, R128 ;  /* 0x0000000200567825 */ /* 0x001fca00078e0280 */
[----:B------:R5:W3:Y:S02]  /*22270*/  LDG.E.U16 R111, desc[UR10][R86.64] ;  /* 0x0000000a566f7981 */ /* 0x000ae4000c1e1500 */
[----:B-----5:R-:W-:-:S05]  /*22280*/  IMAD.WIDE R86, R0, 0x2, R112 ;  /* 0x0000000200567825 */ /* 0x020fca00078e0270 */
[----:B------:R0:W5:Y:S02]  /*22290*/  LDG.E.U16 R112, desc[UR10][R86.64] ;  /* 0x0000000a56707981 */ /* 0x000164000c1e1500 */
[----:B0-----:R-:W-:-:S05]  /*222a0*/  IMAD.WIDE R86, R0, 0x2, R126 ;  /* 0x0000000200567825 */ /* 0x001fca00078e027e */
[----:B------:R4:W3:Y:S04]  /*222b0*/  LDG.E.U16 R113, desc[UR10][R86.64] ;  /* 0x0000000a56717981 */ /* 0x0008e8000c1e1500 */
[----:B------:R-:W-:Y:S04]  /*222c0*/  STS.U16 [R194+UR9+0x47100], R130 ;  /* 0x04710082c2007988 */ /* 0x000fe80008000409 */
[----:B------:R-:W-:Y:S04]  /*222d0*/  STS.U16 [R194+UR9+0x47500], R131 ;  /* 0x04750083c2007988 */ /* 0x000fe80008000409 */
[----:B------:R0:W-:Y:S04]  /*222e0*/  STS.U16 [R194+UR9+0x47d00], R224 ;  /* 0x047d00e0c2007988 */ /* 0x0001e80008000409 */
[----:B0-----:R-:W3:Y:S01]  /*222f0*/  LDL.64 R224, [R1+0x628] ;  /* 0x0006280001e07983 */ /* 0x001ee20000100a00 */
[----:B----4-:R-:W-:-:S05]  /*22300*/  IMAD.WIDE R86, R0, 0x2, R114 ;  /* 0x0000000200567825 */ /* 0x010fca00078e0272 */
[----:B------:R0:W4:Y:S02]  /*22310*/  LDG.E.U16 R114, desc[UR10][R86.64] ;  /* 0x0000000a56727981 */ /* 0x000124000c1e1500 */
        /* <DEDUP_REMOVED lines=8> */
[----:B0-----:R-:W-:-:S05]  /*223a0*/  IMAD.WIDE R86, R0, 0x2, R120 ;  /* 0x0000000200567825 */ /* 0x001fca00078e0278 */
        /* <DEDUP_REMOVED lines=26> */
[----:B------:R0:W2:Y:S04]  /*22550*/  LDG.E.U16 R214, desc[UR10][R86.64] ;  /* 0x0000000a56d67981 */ /* 0x0000a8000c1e1500 */
[----:B------:R-:W0:Y:S02]  /*22560*/  LDL.64 R86, [R1+0x648] ;  /* 0x0006480001567983 */ /* 0x000e240000100a00 */
[----:B0-----:R-:W-:-:S05]  /*22570*/  IMAD.WIDE R86, R0, 0x2, R86 ;  /* 0x0000000200567825 */ /* 0x001fca00078e0256 */
[----:B------:R3:W2:Y:S02]  /*22580*/  LDG.E.U16 R215, desc[UR10][R86.64] ;  /* 0x0000000a56d77981 */ /* 0x0006a4000c1e1500 */
[----:B---3--:R-:W-:-:S05]  /*22590*/  IMAD.WIDE R86, R0, 0x2, R224 ;  /* 0x0000000200567825 */ /* 0x008fca00078e02e0 */
[----:B------:R0:W3:Y:S04]  /*225a0*/  LDG.E.U16 R224, desc[UR10][R86.64] ;  /* 0x0000000a56e07981 */ /* 0x0000e8000c1e1500 */
[----:B------:R-:W0:Y:S02]  /*225b0*/  LDL.64 R86, [R1+0x608] ;  /* 0x0006080001567983 */ /* 0x000e240000100a00 */
[----:B0-----:R-:W-:-:S05]  /*225c0*/  IMAD.WIDE R86, R0, 0x2, R86 ;  /* 0x0000000200567825 */ /* 0x001fca00078e0256 */
[----:B------:R0:W2:Y:S02]  /*225d0*/  LDG.E.U16 R225, desc[UR10][R86.64] ;  /* 0x0000000a56e17981 */ /* 0x0000a4000c1e1500 */
[----:B0-----:R-:W-:-:S05]  /*225e0*/  IMAD.WIDE R86, R0, 0x2, R248 ;  /* 0x0000000200567825 */ /* 0x001fca00078e02f8 */
[----:B------:R0:W2:Y:S04]  /*225f0*/  LDG.E.U16 R248, desc[UR10][R86.64] ;  /* 0x0000000a56f87981 */ /* 0x0000a8000c1e1500 */
[----:B------:R-:W0:Y:S02]  /*22600*/  LDL.64 R86, [R1+0x5c8] ;  /* 0x0005c80001567983 */ /* 0x000e240000100a00 */
[----:B0-----:R-:W-:-:S05]  /*22610*/  IMAD.WIDE R86, R0, 0x2, R86 ;  /* 0x0000000200567825 */ /* 0x001fca00078e0256 */
[----:B------:R0:W2:Y:S04]  /*22620*/  LDG.E.U16 R249, desc[UR10][R86.64] ;  /* 0x0000000a56f97981 */ /* 0x0000a8000c1e1500 */
[----:B------:R-:W0:Y:S04]  /*22630*/  LDL.64 R86, [R1+0x5a8] ;  /* 0x0005a80001567983 */ /* 0x000e280000100a00 */
[----:B------:R-:W-:Y:S04]  /*22640*/  STS.U16 [R194+UR9+0x53900], R49 ;  /* 0x05390031c2007988 */ /* 0x000fe80008000409 */
[----:B------:R1:W-:Y:S04]  /*22650*/  STS.U16 [R194+UR9+0x57900], R48 ;  /* 0x05790030c2007988 */ /* 0x0003e80008000409 */
[----:B-1----:R-:W2:Y:S01]  /*22660*/  LDL.64 R48, [R1+0x568] ;  /* 0x0005680001307983 */ /* 0x002ea20000100a00 */
[----:B0-----:R-:W-:-:S05]  /*22670*/  IMAD.WIDE R86, R0, 0x2, R86 ;  /* 0x0000000200567825 */ /* 0x001fca00078e0256 */
[----:B------:R0:W3:Y:S04]  /*22680*/  LDG.E.U16 R250, desc[UR10][R86.64] ;  /* 0x0000000a56fa7981 */ /* 0x0000e8000c1e1500 */
[----:B------:R-:W0:Y:S04]  /*22690*/  LDL.64 R86, [R1+0x588] ;  /* 0x0005880001567983 */ /* 0x000e280000100a00 */
[----:B------:R-:W-:Y:S04]  /*226a0*/  STS.U16 [R194+UR9+0x51500], R40 ;  /* 0x05150028c2007988 */ /* 0x000fe80008000409 */
[----:B------:R1:W-:Y:S04]  /*226b0*/  STS.U16 [R194+UR9+0x51900], R41 ;  /* 0x05190029c2007988 */ /* 0x0003e80008000409 */
[----:B------:R-:W-:Y:S04]  /*226c0*/  STS.U16 [R194+UR9+0x51d00], R42 ;  /* 0x051d002ac2007988 */ /* 0x000fe80008000409 */
[----:B------:R2:W-:Y:S04]  /*226d0*/  STS.U16 [R194+UR9+0x52100], R43 ;  /* 0x0521002bc2007988 */ /* 0x0005e80008000409 */
[----:B-1----:R-:W3:Y:S04]  /*226e0*/  LDL.64 R40, [R1+0x528] ;  /* 0x0005280001287983 */ /* 0x002ee80000100a00 */
[----:B------:R-:W-:Y:S04]  /*226f0*/  STS.U16 [R194+UR9+0x52500], R44 ;  /* 0x0525002cc2007988 */ /* 0x000fe80008000409 */
[----:B------:R1:W-:Y:S04]  /*22700*/  STS.U16 [R194+UR9+0x52900], R45 ;  /* 0x0529002dc2007988 */ /* 0x0003e80008000409 */
[----:B--2---:R-:W2:Y:S04]  /*22710*/  LDL.64 R42, [R1+0x548] ;  /* 0x00054800012a7983 */ /* 0x004ea80000100a00 */
[----:B------:R-:W-:Y:S04]  /*22720*/  STS.U16 [R194+UR9+0x50d00], R38 ;  /* 0x050d0026c2007988 */ /* 0x000fe80008000409 */
[----:B-1----:R-:W2:Y:S04]  /*22730*/  LDL.64 R44, [R1+0x4c8] ;  /* 0x0004c800012c7983 */ /* 0x002ea80000100a00 */
[----:B------:R1:W-:Y:S04]  /*22740*/  STS.U16 [R194+UR9+0x51100], R39 ;  /* 0x05110027c2007988 */ /* 0x0003e80008000409 */
[----:B------:R-:W-:Y:S04]  /*22750*/  STS.U16 [R194+UR9+0x54d00], R54 ;  /* 0x054d0036c2007988 */ /* 0x000fe80008000409 */
[----:B------:R4:W-:Y:S04]  /*22760*/  STS.U16 [R194+UR9+0x55100], R55 ;  /* 0x05510037c2007988 */ /* 0x0009e80008000409 */
[----:B-1----:R-:W2:Y:S04]  /*22770*/  LDL.64 R38, [R1+0x508] ;  /* 0x0005080001267983 */ /* 0x002ea80000100a00 */
        /* <DEDUP_REMOVED lines=18> */
[----:B----4-:R-:W4:Y:S04]  /*228a0*/  LDL.64 R54, [R1+0x488] ;  /* 0x0004880001367983 */ /* 0x010f280000100a00 */
[----:B------:R-:W-:Y:S04]  /*228b0*/  STS.U16 [R147+UR9+0x44a00], R84 ;  /* 0x044a005493007988 */ /* 0x000fe80008000409 */
[----:B------:R5:W-:Y:S04]  /*228c0*/  STS.U16 [R147+UR9+0x44e00], R85 ;  /* 0x044e005593007988 */ /* 0x000be80008000409 */
[----:B-1----:R-:W4:Y:S04]  /*228d0*/  LDL.64 R62, [R1+0x4a8] ;  /* 0x0004a800013e7983 */ /* 0x002f280000100a00 */
[----:B------:R-:W4:Y:S04]  /*228e0*/  LDL.64 R52, [R1+0x468] ;  /* 0x0004680001347983 */ /* 0x000f280000100a00 */
[----:B-----5:R-:W5:Y:S04]  /*228f0*/  LDL.64 R84, [R1+0x428] ;  /* 0x0004280001547983 */ /* 0x020f680000100a00 */
[----:B------:R-:W4:Y:S04]  /*22900*/  LDL.64 R50, [R1+0x3e8] ;  /* 0x0003e80001327983 */ /* 0x000f280000100a00 */
[----:B------:R-:W-:Y:S04]  /*22910*/  STS.U16 [R147+UR9+0x42a00], R76 ;  /* 0x042a004c93007988 */ /* 0x000fe80008000409 */
[----:B------:R1:W-:Y:S04]  /*22920*/  STS.U16 [R147+UR9+0x42e00], R77 ;  /* 0x042e004d93007988 */ /* 0x0003e80008000409 */
[----:B------:R-:W4:Y:S04]  /*22930*/  LDL.64 R46, [R1+0x4e8] ;  /* 0x0004e800012e7983 */ /* 0x000f280000100a00 */
[----:B------:R-:W4:Y:S04]  /*22940*/  LDL.64 R60, [R1+0x3a8] ;  /* 0x0003a800013c7983 */ /* 0x000f280000100a00 */
[----:B-1----:R-:W4:Y:S04]  /*22950*/  LDL.64 R76, [R1+0x388] ;  /* 0x00038800014c7983 */ /* 0x002f280000100a00 */
[----:B------:R-:W-:Y:S04]  /*22960*/  STS.U16 [R147+UR9+0x43200], R78 ;  /* 0x0432004e93007988 */ /* 0x000fe80008000409 */
[----:B------:R1:W-:Y:S04]  /*22970*/  STS.U16 [R147+UR9+0x43600], R79 ;  /* 0x0436004f93007988 */ /* 0x0003e80008000409 */
[----:B------:R-:W4:Y:S04]  /*22980*/  LDL.64 R64, [R1+0x2e8] ;  /* 0x0002e80001407983 */ /* 0x000f280000100a00 */
[----:B-1----:R-:W4:Y:S04]  /*22990*/  LDL.64 R78, [R1+0x408] ;  /* 0x00040800014e7983 */ /* 0x002f280000100a00 */
[----:B------:R-:W-:Y:S04]  /*229a0*/  STS.U16 [R147+UR9+0x40200], R66 ;  /* 0x0402004293007988 */ /* 0x000fe80008000409 */
[----:B------:R1:W-:Y:S04]  /*229b0*/  STS.U16 [R147+UR9+0x40600], R67 ;  /* 0x0406004393007988 */ /* 0x0003e80008000409 */
[----:B------:R-:W-:Y:S04]  /*229c0*/  STS.U16 [R147+UR9+0x40a00], R68 ;  /* 0x040a004493007988 */ /* 0x000fe80008000409 */
[----:B------:R1:W-:Y:S02]  /*229d0*/  STS.U16 [R147+UR9+0x40e00], R69 ;  /* 0x040e004593007988 */ /* 0x0003e40008000409 */
[----:B-1----:R-:W-:-:S02]  /*229e0*/  IMAD.WIDE R66, R0, 0x2, R48 ;  /* 0x0000000200427825 */ /* 0x002fc400078e0230 */
[----:B------:R-:W4:Y:S04]  /*229f0*/  LDL.64 R48, [R1+0x3c8] ;  /* 0x0003c80001307983 */ /* 0x000f280000100a00 */
[----:B------:R-:W-:Y:S04]  /*22a00*/  STS.U16 [R147+UR9+0x44200], R82 ;  /* 0x0442005293007988 */ /* 0x000fe80008000409 */
[----:B------:R-:W4:Y:S04]  /*22a10*/  LDL.64 R68, [R1+0x368] ;  /* 0x0003680001447983 */ /* 0x000f280000100a00 */
[----:B------:R1:W-:Y:S04]  /*22a20*/  STS.U16 [R147+UR9+0x44600], R83 ;  /* 0x0446005393007988 */ /* 0x0003e80008000409 */
[----:B-1----:R-:W4:Y:S01]  /*22a30*/  LDL.64 R82, [R1+0x348] ;  /* 0x0003480001527983 */ /* 0x002f220000100a00 */
[----:B0-----:R-:W-:-:S06]  /*22a40*/  IMAD.WIDE R86, R0, 0x2, R86 ;  /* 0x0000000200567825 */ /* 0x001fcc00078e0256 */
[----:B------:R0:W5:Y:S02]  /*22a50*/  LDG.E.U16 R86, desc[UR10][R86.64] ;  /* 0x0000000a56567981 */ /* 0x000164000c1e1500 */
[----:B0-----:R-:W0:Y:S02]  /*22a60*/  S2R R87, SR_TID.X ;  /* 0x0000000000577919 */ /* 0x001e240000002100 */
[----:B------:R-:W-:Y:S04]  /*22a70*/  STS.U16 [R147+UR9+0x45200], R88 ;  /* 0x0452005893007988 */ /* 0x000fe80008000409 */
[----:B------:R1:W-:Y:S04]  /*22a80*/  STS.U16 [R147+UR9+0x45600], R89 ;  /* 0x0456005993007988 */ /* 0x0003e80008000409 */
[----:B------:R-:W-:Y:S04]  /*22a90*/  STS.U16 [R147+UR9+0x41200], R70 ;  /* 0x0412004693007988 */ /* 0x000fe80008000409 */
[----:B-1----:R-:W5:Y:S04]  /*22aa0*/  LDL.64 R88, [R1+0x448] ;  /* 0x0004480001587983 */ /* 0x002f680000100a00 */
[----:B------:R1:W-:Y:S01]  /*22ab0*/  STS.U16 [R147+UR9+0x41600], R71 ;  /* 0x0416004793007988 */ /* 0x0003e20008000409 */
[----:B0-----:R-:W-:-:S03]  /*22ac0*/  LOP3.LUT R36, R87, 0x80, RZ, 0xc0, !PT ;  /* 0x0000008057247812 */ /* 0x001fc600078ec0ff */
[----:B-1----:R-:W5:Y:S01]  /*22ad0*/  LDL.64 R70, [R1+0x288] ;  /* 0x0002880001467983 */ /* 0x002f620000100a00 */
[----:B------:R-:W-:Y:S02]  /*22ae0*/  LOP3.LUT R37, R87, 0x3f, RZ, 0xc0, !PT ;  /* 0x0000003f57257812 */ /* 0x000fe400078ec0ff */
[----:B------:R-:W-:Y:S01]  /*22af0*/  ISETP.NE.U32.AND P4, PT, R36, RZ, PT ;  /* 0x000000ff2400720c */ /* 0x000fe20003f85070 */
[----:B------:R-:W-:Y:S02]  /*22b00*/  STS.U16 [R147+UR9+0x43a00], R80 ;  /* 0x043a005093007988 */ /* 0x000fe40008000409 */
[----:B------:R-:W-:Y:S01]  /*22b10*/  IMAD.SHL.U32 R37, R37, 0x2, RZ ;  /* 0x0000000225257824 */ /* 0x000fe200078e00ff */
[----:B------:R-:W-:Y:S01]  /*22b20*/  SEL R36, RZ, 0x90, !P4 ;  /* 0x00000090ff247807 */ /* 0x000fe20006000000 */
[----:B------:R0:W-:Y:S03]  /*22b30*/  STS.U16 [R147+UR9+0x43e00], R81 ;  /* 0x043e005193007988 */ /* 0x0001e60008000409 */
[----:B------:R-:W-:Y:S01]  /*22b40*/  LOP3.LUT R36, R36, R37, RZ, 0x3c, !PT ;  /* 0x0000002524247212 */ /* 0x000fe200078e3cff */
[----:B------:R-:W-:Y:S01]  /*22b50*/  STS.U16 [R147+UR9+0x41a00], R72 ;  /* 0x041a004893007988 */ /* 0x000fe20008000409 */
[----:B------:R-:W-:-:S03]  /*22b60*/  IMAD.SHL.U32 R37, R87, 0x200, RZ ;  /* 0x0000020057257824 */ /* 0x000fc600078e00ff */
[----:B0-----:R-:W5:Y:S04]  /*22b70*/  LDL.64 R80, [R1+0x328] ;  /* 0x0003280001507983 */ /* 0x001f680000100a00 */
[----:B------:R0:W-:Y:S01]  /*22b80*/  STS.U16 [R147+UR9+0x41e00], R73 ;  /* 0x041e004993007988 */ /* 0x0001e20008000409 */
[----:B------:R-:W-:-:S03]  /*22b90*/  LOP3.LUT R36, R36, 0x8000, R37, 0xf8, !PT ;  /* 0x0000800024247812 */ /* 0x000fc600078ef825 */
[----:B0-----:R-:W5:Y:S01]  /*22ba0*/  LDL.64 R72, [R1+0x2c8] ;  /* 0x0002c80001487983 */ /* 0x001f620000100a00 */
[----:B------:R-:W-:Y:S01]  /*22bb0*/  LOP3.LUT R36, R36, 0x60, RZ, 0x3c, !PT ;  /* 0x0000006024247812 */ /* 0x000fe200078e3cff */
[C---:B---3--:R-:W-:Y:S02]  /*22bc0*/  IMAD.WIDE R40, R0.reuse, 0x2, R40 ;  /* 0x0000000200287825 */ /* 0x048fe400078e0228 */
[----:B------:R-:W-:Y:S02]  /*22bd0*/  STS.U16 [R147+UR9+0x42200], R74 ;  /* 0x0422004a93007988 */ /* 0x000fe40008000409 */
[C---:B--2---:R-:W-:Y:S02]  /*22be0*/  IMAD.WIDE R42, R0.reuse, 0x2, R42 ;  /* 0x00000002002a7825 */ /* 0x044fe400078e022a */
[----:B------:R0:W-:Y:S02]  /*22bf0*/  STS.U16 [R147+UR9+0x42600], R75 ;  /* 0x0426004b93007988 */ /* 0x0001e40008000409 */
[----:B------:R-:W-:-:S02]  /*22c00*/  IMAD.WIDE R44, R0, 0x2, R44 ;  /* 0x00000002002c7825 */ /* 0x000fc400078e022c */
[----:B------:R-:W-:Y:S02]  /*22c10*/  STS.U16 [R147+UR9+0x45a00], R90 ;  /* 0x045a005a93007988 */ /* 0x000fe40008000409 */
[C---:B------:R-:W-:Y:S02]  /*22c20*/  IMAD.WIDE R38, R0.reuse, 0x2, R38 ;  /* 0x0000000200267825 */ /* 0x040fe400078e0226 */
        /* <DEDUP_REMOVED lines=41> */
[----:B0-----:R-:W2:Y:S04]  /*22ec0*/  LDL.64 R74, [R1+0x308] ;  /* 0x00030800014a7983 */ /* 0x001ea80000100a00 */
[----:B------:R-:W-:Y:S04]  /*22ed0*/  STS.U16 [R36+UR9+0x40300], R214 ;  /* 0x040300d624007988 */ /* 0x000fe80008000409 */
[----:B------:R-:W-:Y:S04]  /*22ee0*/  STS.U16 [R36+UR9+0x40700], R215 ;  /* 0x040700d724007988 */ /* 0x000fe80008000409 */
[----:B------:R-:W-:Y:S04]  /*22ef0*/  STS.U16 [R36+UR9+0x40b00], R224 ;  /* 0x040b00e024007988 */ /* 0x000fe80008000409 */
[----:B------:R-:W-:Y:S04]  /*22f00*/  STS.U16 [R36+UR9+0x40f00], R225 ;  /* 0x040f00e124007988 */ /* 0x000fe80008000409 */
[----:B------:R-:W-:Y:S04]  /*22f10*/  STS.U16 [R36+UR9+0x41300], R248 ;  /* 0x041300f824007988 */ /* 0x000fe80008000409 */
[----:B------:R-:W-:Y:S04]  /*22f20*/  STS.U16 [R36+UR9+0x41700], R249 ;  /* 0x041700f924007988 */ /* 0x000fe80008000409 */
[----:B------:R-:W-:Y:S01]  /*22f30*/  STS.U16 [R36+UR9+0x41b00], R250 ;  /* 0x041b00fa24007988 */ /* 0x000fe20008000409 */
[----:B----4-:R-:W-:-:S03]  /*22f40*/  IMAD.WIDE R46, R0, 0x2, R46 ;  /* 0x00000002002e7825 */ /* 0x010fc600078e022e */
[----:B-1----:R-:W3:Y:S01]  /*22f50*/  LDL.64 R98, [R1+0x1c8] ;  /* 0x0001c80001627983 */ /* 0x002ee20000100a00 */
[----:B------:R-:W-:-:S03]  /*22f60*/  IMAD.WIDE R60, R0, 0x2, R60 ;  /* 0x00000002003c7825 */ /* 0x000fc600078e023c */
[----:B------:R-:W4:Y:S04]  /*22f70*/  LDL.64 R96, [R1+0x1a8] ;  /* 0x0001a80001607983 */ /* 0x000f280000100a00 */
[----:B------:R-:W3:Y:S04]  /*22f80*/  LDL.64 R94, [R1+0x168] ;  /* 0x00016800015e7983 */ /* 0x000ee80000100a00 */
[----:B------:R-:W3:Y:S04]  /*22f90*/  LDL.64 R92, [R1+0x128] ;  /* 0x00012800015c7983 */ /* 0x000ee80000100a00 */
[----:B-----5:R0:W-:Y:S04]  /*22fa0*/  STS.U16 [R36+UR9+0x41f00], R86 ;  /* 0x041f005624007988 */ /* 0x0201e80008000409 */
[----:B------:R1:W5:Y:S04]  /*22fb0*/  LDG.E.U16 R58, desc[UR10][R40.64] ;  /* 0x0000000a283a7981 */ /* 0x000368000c1e1500 */
[----:B------:R0:W3:Y:S04]  /*22fc0*/  LDG.E.U16 R59, desc[UR10][R42.64] ;  /* 0x0000000a2a3b7981 */ /* 0x0000e8000c1e1500 */
[----:B------:R0:W3:Y:S01]  /*22fd0*/  LDG.E.U16 R57, desc[UR10][R38.64] ;  /* 0x0000000a26397981 */ /* 0x0000e2000c1e1500 */
[----:B-1----:R-:W-:-:S03]  /*22fe0*/  IMAD.WIDE R40, R0, 0x2, R54 ;  /* 0x0000000200287825 */ /* 0x002fc600078e0236 */
[----:B------:R1:W3:Y:S01]  /*22ff0*/  LDG.E.U16 R55, desc[UR10][R44.64] ;  /* 0x0000000a2c377981 */ /* 0x0002e2000c1e1500 */
[----:B0-----:R-:W-:-:S03]  /*23000*/  IMAD.WIDE R42, R0, 0x2, R62 ;  /* 0x00000002002a7825 */ /* 0x001fc600078e023e */
[----:B------:R-:W3:Y:S01]  /*23010*/  LDL.64 R62, [R1+0x2a8] ;  /* 0x0002a800013e7983 */ /* 0x000ee20000100a00 */
[----:B------:R-:W-:-:S03]  /*23020*/  IMAD.WIDE R38, R0, 0x2, R52 ;  /* 0x0000000200267825 */ /* 0x000fc600078e0234 */
[----:B------:R0:W4:Y:S01]  /*23030*/  LDG.E.U16 R53, desc[UR10][R40.64] ;  /* 0x0000000a28357981 */ /* 0x000122000c1e1500 */
[----:B-1----:R-:W-:-:S03]  /*23040*/  IMAD.WIDE R44, R0, 0x2, R84 ;  /* 0x00000002002c7825 */ /* 0x002fc600078e0254 */
[----:B------:R-:W4:Y:S04]  /*23050*/  LDG.E.U16 R54, desc[UR10][R42.64] ;  /* 0x0000000a2a367981 */ /* 0x000f28000c1e1500 */
[----:B------:R-:W4:Y:S01]  /*23060*/  LDG.E.U16 R52, desc[UR10][R38.64] ;  /* 0x0000000a26347981 */ /* 0x000f22000c1e1500 */
[----:B0-----:R-:W-:-:S03]  /*23070*/  IMAD.WIDE R40, R0, 0x2, R50 ;  /* 0x0000000200287825 */ /* 0x001fc600078e0232 */
[----:B------:R0:W4:Y:S04]  /*23080*/  LDG.E.U16 R50, desc[UR10][R44.64] ;  /* 0x0000000a2c327981 */ /* 0x000128000c1e1500 */
[----:B------:R-:W4:Y:S04]  /*23090*/  LDL.64 R84, [R1+0x208] ;  /* 0x0002080001547983 */ /* 0x000f280000100a00 */
[----:B------:R1:W4:Y:S01]  /*230a0*/  LDG.E.U16 R56, desc[UR10][R46.64] ;  /* 0x0000000a2e387981 */ /* 0x000322000c1e1500 */
[----:B0-----:R-:W-:-:S03]  /*230b0*/  IMAD.WIDE R44, R0, 0x2, R76 ;  /* 0x00000002002c7825 */ /* 0x001fc600078e024c */
[----:B------:R-:W4:Y:S01]  /*230c0*/  LDL.64 R76, [R1+0x248] ;  /* 0x00024800014c7983 */ /* 0x000f220000100a00 */
[----:B------:R-:W-:-:S03]  /*230d0*/  IMAD.WIDE R42, R0, 0x2, R78 ;  /* 0x00000002002a7825 */ /* 0x000fc600078e024e */
[----:B------:R-:W5:Y:S01]  /*230e0*/  LDL.64 R78, [R1+0x268] ;  /* 0x00026800014e7983 */ /* 0x000f620000100a00 */
[----:B------:R-:W-:-:S03]  /*230f0*/  IMAD.WIDE R38, R0, 0x2, R48 ;  /* 0x0000000200267825 */ /* 0x000fc600078e0230 */
[----:B------:R0:W5:Y:S04]  /*23100*/  LDG.E.U16 R49, desc[UR10][R42.64] ;  /* 0x0000000a2a317981 */ /* 0x000168000c1e1500 */
[----:B------:R0:W5:Y:S01]  /*23110*/  LDG.E.U16 R48, desc[UR10][R40.64] ;  /* 0x0000000a28307981 */ /* 0x000162000c1e1500 */
[----:B-1----:R-:W-:-:S03]  /*23120*/  IMAD.WIDE R46, R0, 0x2, R88 ;  /* 0x00000002002e7825 */ /* 0x002fc600078e0258 */
[----:B------:R-:W5:Y:S01]  /*23130*/  LDG.E.U16 R45, desc[UR10][R44.64] ;  /* 0x0000000a2c2d7981 */ /* 0x000f62000c1e1500 */
[----:B0-----:R-:W-:-:S03]  /*23140*/  IMAD.WIDE R42, R0, 0x2, R68 ;  /* 0x00000002002a7825 */ /* 0x001fc600078e0244 */
[----:B------:R-:W5:Y:S01]  /*23150*/  LDL.64 R68, [R1+0x228] ;  /* 0x0002280001447983 */ /* 0x000f620000100a00 */
[----:B------:R-:W-:-:S03]  /*23160*/  IMAD.WIDE R40, R0, 0x2, R82 ;  /* 0x0000000200287825 */ /* 0x000fc600078e0252 */
[----:B------:R-:W5:Y:S04]  /*23170*/  LDL.64 R82, [R1+0x1e8] ;  /* 0x0001e80001527983 */ /* 0x000f680000100a00 */
[----:B------:R-:W5:Y:S04]  /*23180*/  LDG.E.U16 R51, desc[UR10][R46.64] ;  /* 0x0000000a2e337981 */ /* 0x000f68000c1e1500 */
[----:B------:R-:W5:Y:S04]  /*23190*/  LDG.E.U16 R44, desc[UR10][R42.64] ;  /* 0x0000000a2a2c7981 */ /* 0x000f68000c1e1500 */
[----:B------:R-:W5:Y:S04]  /*231a0*/  LDL.64 R90, [R1+0xe8] ;  /* 0x0000e800015a7983 */ /* 0x000f680000100a00 */
[----:B------:R0:W5:Y:S04]  /*231b0*/  LDG.E.U16 R46, desc[UR10][R60.64] ;  /* 0x0000000a3c2e7981 */ /* 0x000168000c1e1500 */
[----:B------:R1:W5:Y:S04]  /*231c0*/  LDG.E.U16 R47, desc[UR10][R38.64] ;  /* 0x0000000a262f7981 */ /* 0x000368000c1e1500 */
[----:B------:R-:W5:Y:S01]  /*231d0*/  LDG.E.U16 R43, desc[UR10][R40.64] ;  /* 0x0000000a282b7981 */ /* 0x000f62000c1e1500 */
[----:B0-----:R-:W-:-:S03]  /*231e0*/  IMAD.WIDE R60, R0, 0x2, R70 ;  /* 0x00000002003c7825 */ /* 0x001fc600078e0246 */
[----:B------:R-:W5:Y:S01]  /*231f0*/  LDL.64 R70, [R1+0x188] ;  /* 0x0001880001467983 */ /* 0x000f620000100a00 */
[----:B-1----:R-:W-:-:S03]  /*23200*/  IMAD.WIDE R38, R0, 0x2, R80 ;  /* 0x0000000200267825 */ /* 0x002fc600078e0250 */
[----:B------:R-:W5:Y:S04]  /*23210*/  LDL.64 R88, [R1+0xa8] ;  /* 0x0000a80001587983 */ /* 0x000f680000100a00 */
[----:B------:R0:W5:Y:S04]  /*23220*/  LDG.E.U16 R42, desc[UR10][R38.64] ;  /* 0x0000000a262a7981 */ /* 0x000168000c1e1500 */
[----:B------:R-:W5:Y:S04]  /*23230*/  LDG.E.U16 R37, desc[UR10][R60.64] ;  /* 0x0000000a3c257981 */ /* 0x000f68000c1e1500 */
[----:B------:R-:W5:Y:S01]  /*23240*/  LDL.64 R86, [R1+0x68] ;  /* 0x0000680001567983 */ /* 0x000f620000100a00 */
[----:B0-----:R-:W-:-:S03]  /*23250*/  IMAD.WIDE R38, R0, 0x2, R72 ;  /* 0x0000000200267825 */ /* 0x001fc600078e0248 */
[----:B------:R-:W5:Y:S04]  /*23260*/  LDL.64 R72, [R1+0x148] ;  /* 0x0001480001487983 */ /* 0x000f680000100a00 */
[----:B------:R-:W5:Y:S01]  /*23270*/  LDG.E.U16 R39, desc[UR10][R38.64] ;  /* 0x0000000a26277981 */ /* 0x000f62000c1e1500 */
[----:B------:R-:W-:-:S03]  /*23280*/  IMAD.WIDE R64, R0, 0x2, R64 ;  /* 0x0000000200407825 */ /* 0x000fc600078e0240 */
[----:B------:R-:W5:Y:S04]  /*23290*/  LDL.64 R80, [R1+0x48] ;  /* 0x0000480001507983 */ /* 0x000f680000100a00 */
[----:B------:R-:W5:Y:S01]  /*232a0*/  LDG.E.U16 R66, desc[UR10][R66.64] ;  /* 0x0000000a42427981 */ /* 0x000f62000c1e1500 */
[----:B--2---:R-:W-:-:S03]  /*232b0*/  IMAD.WIDE R40, R0, 0x2, R74 ;  /* 0x0000000200287825 */ /* 0x004fc600078e024a */
[----:B------:R-:W2:Y:S04]  /*232c0*/  LDL.64 R74, [R1+0x108] ;  /* 0x00010800014a7983 */ /* 0x000ea80000100a00 */
[----:B------:R-:W2:Y:S04]  /*232d0*/  LDG.E.U16 R41, desc[UR10][R40.64] ;  /* 0x0000000a28297981 */ /* 0x000ea8000c1e1500 */
[----:B------:R-:W2:Y:S01]  /*232e0*/  LDG.E.U16 R40, desc[UR10][R64.64] ;  /* 0x0000000a40287981 */ /* 0x000ea2000c1e1500 */
[----:B---3--:R-:W-:-:S05]  /*232f0*/  IMAD.WIDE R62, R0, 0x2, R62 ;  /* 0x00000002003e7825 */ /* 0x008fca00078e023e */
[----:B------:R4:W3:Y:S02]  /*23300*/  LDG.E.U16 R38, desc[UR10][R62.64] ;  /* 0x0000000a3e267981 */ /* 0x0008e4000c1e1500 */
[C---:B----4-:R-:W-:Y:S02]  /*23310*/  IMAD.WIDE R62, R0.reuse, 0x2, R76 ;  /* 0x00000002003e7825 */ /* 0x050fe400078e024c */
[----:B------:R-:W4:Y:S02]  /*23320*/  LDL.64 R76, [R1+0xc8] ;  /* 0x0000c800014c7983 */ /* 0x000f240000100a00 */
[C---:B-----5:R-:W-:Y:S02]  /*23330*/  IMAD.WIDE R60, R0.reuse, 0x2, R78 ;  /* 0x00000002003c7825 */ /* 0x060fe400078e024e */
[----:B------:R-:W5:Y:S04]  /*23340*/  LDL.64 R78, [R1+0x88] ;  /* 0x00008800014e7983 */ /* 0x000f680000100a00 */
[----:B------:R0:W3:Y:S02]  /*23350*/  LDG.E.U16 R67, desc[UR10][R60.64] ;  /* 0x0000000a3c437981 */ /* 0x0000e4000c1e1500 */
[----:B0-----:R-:W-:-:S02]  /*23360*/  IMAD.WIDE R60, R0, 0x2, R84 ;  /* 0x00000002003c7825 */ /* 0x001fc400078e0254 */
[----:B------:R-:W3:Y:S02]  /*23370*/  LDL.64 R84, [R1+0x28] ;  /* 0x0000280001547983 */ /* 0x000ee40000100a00 */
[C---:B------:R-:W-:Y:S02]  /*23380*/  IMAD.WIDE R64, R0.reuse, 0x2, R68 ;  /* 0x0000000200407825 */ /* 0x040fe400078e0244 */
[----:B------:R0:W3:Y:S04]  /*23390*/  LDG.E.U16 R68, desc[UR10][R62.64] ;  /* 0x0000000a3e447981 */ /* 0x0000e8000c1e1500 */
[----:B------:R-:W3:Y:S01]  /*233a0*/  LDG.E.U16 R64, desc[UR10][R64.64] ;  /* 0x0000000a40407981 */ /* 0x000ee2000c1e1500 */
[----:B0-----:R-:W-:-:S03]  /*233b0*/  IMAD.WIDE R62, R0, 0x2, R82 ;  /* 0x00000002003e7825 */ /* 0x001fc600078e0252 */
[----:B------:R-:W3:Y:S04]  /*233c0*/  LDL.64 R82, [R1+0x8] ;  /* 0x0000080001527983 */ /* 0x000ee80000100a00 */
[----:B------:R0:W3:Y:S04]  /*233d0*/  LDG.E.U16 R65, desc[UR10][R60.64] ;  /* 0x0000000a3c417981 */ /* 0x0000e8000c1e1500 */
[----:B------:R-:W3:Y:S01]  /*233e0*/  LDG.E.U16 R62, desc[UR10][R62.64] ;  /* 0x0000000a3e3e7981 */ /* 0x000ee2000c1e1500 */
        /* <DEDUP_REMOVED lines=16> */
[----:B----4-:R-:W-:-:S05]  /*234f0*/  IMAD.WIDE R60, R0, 0x2, R76 ;  /* 0x00000002003c7825 */ /* 0x010fca00078e024c */
[----:B------:R0:W4:Y:S02]  /*23500*/  LDG.E.U16 R76, desc[UR10][R60.64] ;  /* 0x0000000a3c4c7981 */ /* 0x000124000c1e1500 */
[----:B0-----:R-:W-:-:S05]  /*23510*/  IMAD.WIDE R60, R0, 0x2, R88 ;  /* 0x00000002003c7825 */ /* 0x001fca00078e0258 */
[----:B------:R5:W2:Y:S02]  /*23520*/  LDG.E.U16 R77, desc[UR10][R60.64] ;  /* 0x0000000a3c4d7981 */ /* 0x000aa4000c1e1500 */
[----:B-----5:R-:W-:-:S05]  /*23530*/  IMAD.WIDE R60, R0, 0x2, R78 ;  /* 0x00000002003c7825 */ /* 0x020fca00078e024e */
[----:B------:R0:W5:Y:S02]  /*23540*/  LDG.E.U16 R78, desc[UR10][R60.64] ;  /* 0x0000000a3c4e7981 */ /* 0x000164000c1e1500 */
[----:B0-----:R-:W-:-:S05]  /*23550*/  IMAD.WIDE R60, R0, 0x2, R86 ;  /* 0x00000002003c7825 */ /* 0x001fca00078e0256 */
[----:B------:R0:W2:Y:S02]  /*23560*/  LDG.E.U16 R79, desc[UR10][R60.64] ;  /* 0x0000000a3c4f7981 */ /* 0x0000a4000c1e1500 */
[----:B0-----:R-:W-:-:S05]  /*23570*/  IMAD.WIDE R60, R0, 0x2, R80 ;  /* 0x00000002003c7825 */ /* 0x001fca00078e0250 */
[----:B------:R3:W2:Y:S02]  /*23580*/  LDG.E.U16 R80, desc[UR10][R60.64] ;  /* 0x0000000a3c507981 */ /* 0x0006a4000c1e1500 */
[----:B---3--:R-:W-:-:S05]  /*23590*/  IMAD.WIDE R60, R0, 0x2, R84 ;  /* 0x00000002003c7825 */ /* 0x008fca00078e0254 */
[----:B------:R0:W3:Y:S02]  /*235a0*/  LDG.E.U16 R81, desc[UR10][R60.64] ;  /* 0x0000000a3c517981 */ /* 0x0000e4000c1e1500 */
        /* <DEDUP_REMOVED lines=24> */
[----:B0-----:R-:W-:-:S06]  /*23730*/  IMAD.WIDE R60, R0, 0x2, R148 ;  /* 0x00000002003c7825 */ /* 0x001fcc00078e0294 */
[----:B------:R-:W3:Y:S01]  /*23740*/  LDG.E.U16 R60, desc[UR10][R60.64] ;  /* 0x0000000a3c3c7981 */ /* 0x000ee2000c1e1500 */
[----:B------:R-:W-:Y:S02]  /*23750*/  F2FP.F16.F32.PACK_AB R4, R4, R35 ;  /* 0x000000230404723e */ /* 0x000fe400000000ff */
[----:B------:R-:W-:Y:S02]  /*23760*/  F2FP.F16.F32.PACK_AB R5, R34, R5 ;  /* 0x000000052205723e */ /* 0x000fe400000000ff */
[----:B------:R-:W-:Y:S02]  /*23770*/  F2FP.F16.F32.PACK_AB R6, R33, R6 ;  /* 0x000000062106723e */ /* 0x000fe400000000ff */
[----:B------:R-:W-:Y:S02]  /*23780*/  F2FP.F16.F32.PACK_AB R7, R32, R7 ;  /* 0x000000072007723e */ /* 0x000fe400000000ff */
[----:B------:R-:W-:Y:S02]  /*23790*/  F2FP.F16.F32.PACK_AB R8, R31, R8 ;  /* 0x000000081f08723e */ /* 0x000fe400000000ff */
[----:B------:R-:W-:-:S02]  /*237a0*/  F2FP.F16.F32.PACK_AB R9, R30, R9 ;  /* 0x000000091e09723e */ /* 0x000fc400000000ff */
        /* <DEDUP_REMOVED lines=9> */
[----:B------:R-:W-:Y:S01]  /*23840*/  F2FP.F16.F32.PACK_AB R19, R20, R19 ;  /* 0x000000131413723e */ /* 0x000fe200000000ff */
[----:B------:R-:W-:Y:S01]  /*23850*/  STS.U16 [R36+UR9+0x42300], R66 ;  /* 0x0423004224007988 */ /* 0x000fe20008000409 */
[----:B------:R-:W-:Y:S02]  /*23860*/  FADD R3, -R138, R3 ;  /* 0x000000038a037221 */ /* 0x000fe40000000100 */
[----:B------:R-:W-:Y:S01]  /*23870*/  STTM.16dp32bit_t0_t15.x16 tmem[UR7], R4 ;  /* 0x00000004000079ed */ /* 0x000fe20008a00007 */
[----:B------:R-:W-:Y:S01]  /*23880*/  STTM.16dp32bit_t16_t31.x16 tmem[UR7+0x10], R4 ;  /* 0x00001004000079ed */ /* 0x000fe20008a20007 */
        /* <DEDUP_REMOVED lines=34> */
[----:B--2---:R-:W-:Y:S04]  /*23ab0*/  STS.U16 [R36+UR9+0x52f00], R74 ;  /* 0x052f004a24007988 */ /* 0x004fe80008000409 */
[----:B------:R-:W-:Y:S04]  /*23ac0*/  STS.U16 [R36+UR9+0x53300], R75 ;  /* 0x0533004b24007988 */ /* 0x000fe80008000409 */
[----:B----4-:R-:W-:Y:S04]  /*23ad0*/  STS.U16 [R36+UR9+0x53700], R76 ;  /* 0x0537004c24007988 */ /* 0x010fe80008000409 */
[----:B------:R-:W-:Y:S04]  /*23ae0*/  STS.U16 [R36+UR9+0x53b00], R77 ;  /* 0x053b004d24007988 */ /* 0x000fe80008000409 */
[----:B-----5:R-:W-:Y:S04]  /*23af0*/  STS.U16 [R36+UR9+0x53f00], R78 ;  /* 0x053f004e24007988 */ /* 0x020fe80008000409 */
        /* <DEDUP_REMOVED lines=11> */
[----:B------:R-:W-:-:S03]  /*23bb0*/  FMUL R3, R3, 1.4426950216293334961 ;  /* 0x3fb8aa3b03037820 */ /* 0x000fc60000400000 */
[----:B------:R-:W-:Y:S03]  /*23bc0*/  STS.U16 [R36+UR9+0x56f00], R90 ;  /* 0x056f005a24007988 */ /* 0x000fe60008000409 */
[----:B------:R-:W0:Y:S01]  /*23bd0*/  MUFU.EX2 R3, R3 ;  /* 0x0000000300037308 */ /* 0x000e220000000800 */
[----:B------:R-:W-:Y:S04]  /*23be0*/  STS.U16 [R36+UR9+0x57300], R91 ;  /* 0x0573005b24007988 */ /* 0x000fe80008000409 */
[----:B------:R-:W-:Y:S04]  /*23bf0*/  STS.U16 [R36+UR9+0x57700], R92 ;  /* 0x0577005c24007988 */ /* 0x000fe80008000409 */
[----:B------:R-:W-:Y:S04]  /*23c00*/  STS.U16 [R36+UR9+0x57b00], R93 ;  /* 0x057b005d24007988 */ /* 0x000fe80008000409 */
[----:B------:R1:W-:Y:S01]  /*23c10*/  STS.U16 [R36+UR9+0x57f00], R60 ;  /* 0x057f003c24007988 */ /* 0x0003e20008000409 */
[----:B------:R-:W2:Y:S02]  /*23c20*/  FENCE.VIEW.ASYNC.T ;  /* 0x00000000000073c6 */ /* 0x000ea40000000200 */
[----:B--2---:R-:W-:Y:S06]  /*23c30*/  BAR.SYNC.DEFER_BLOCKING 0x0 ;  /* 0x0000000000007b1d */ /* 0x004fec0000010000 */
[----:B-1----:R-:W0:Y:S01]  /*23c40*/  LDTM.x128 R4, tmem[UR6] ;  /* 0x00000006000479ee */ /* 0x002e2200083c0000 */
[----:B------:R-:W-:Y:S01]  /*23c50*/  NOP ;  /* 0x0000000000007918 */ /* 0x000fe20000000000 */
[C---:B0-----:R-:W-:Y:S01]  /*23c60*/  FMUL R4, R3.reuse, R4 ;  /* 0x0000000403047220 */ /* 0x041fe20000400000 */
        /* <DEDUP_REMOVED lines=127> */
[----:B------:R0:W-:Y:S01]  /*24460*/  STTM.x128 tmem[UR6], R4 ;  /* 0x00000004000079ed */ /* 0x0001e200083c0006 */
[----:B------:R-:W1:Y:S02]  /*24470*/  FENCE.VIEW.ASYNC.T ;  /* 0x00000000000073c6 */ /* 0x000e640000000200 */
[----:B-1----:R-:W-:Y:S01]  /*24480*/  BAR.SYNC.DEFER_BLOCKING 0x0 ;  /* 0x0000000000007b1d */ /* 0x002fe20000010000 */
[----:B------:R-:W-:-:S05]  /*24490*/  LEA R214, R141, UR9, 0x3 ;  /* 0x000000098dd67c11 */ /* 0x000fca000f8e18ff */
[----:B------:R1:W-:Y:S06]  /*244a0*/  MEMBAR.ALL.CTA ;  /* 0x0000000000007992 */ /* 0x0003ec0000008000 */
[----:B-1----:R-:W1:Y:S01]  /*244b0*/  FENCE.VIEW.ASYNC.S ;  /* 0x00000000000073c6 */ /* 0x002e620000000000 */
[----:B------:R-:W-:Y:S01]  /*244c0*/  IADD3 R214, PT, PT, R214, 0x70000, RZ ;  /* 0x00070000d6d67810 */ /* 0x000fe20007ffe0ff */
[----:B------:R-:W-:-:S03]  /*244d0*/  IMAD.MOV.U32 R224, RZ, RZ, R146 ;  /* 0x000000ffffe07224 */ /* 0x000fc600078e0092 */
[----:B------:R-:W-:Y:S01]  /*244e0*/  R2UR UR7, R214 ;  /* 0x00000000d60772ca */ /* 0x000fe200000e0000 */
[----:B-1----:R-:W-:Y:S06]  /*244f0*/  BAR.SYNC.DEFER_BLOCKING 0x0 ;  /* 0x0000000000007b1d */ /* 0x002fec0000010000 */
[----:B------:R-:W-:Y:S08]  /*24500*/  @P5 BRA `(.L_x_16) ;  /* 0x0000000400745947 */ /* 0x000ff00003800000 */
[----:B------:R-:W-:Y:S02]  /*24510*/  R2UR UR70, R252 ;  /* 0x00000000fc4672ca */ /* 0x000fe400000e0000 */
[----:B------:R-:W-:Y:S02]  /*24520*/  ELECT P4, URZ, PT ;  /* 0x0000000000ff782f */ /* 0x000fe40003880000 */
[----:B0-----:R-:W-:Y:S01]  /*24530*/  MOV.SPILL R6, UR13 ;  /* 0x0000000d00067c02 */ /* 0x001fe20009000f00 */
[----:B------:R-:W-:Y:S01]  /*24540*/  UMOV UR72, 0x0 ;  /* 0x0000000000487882 */ /* 0x000fe20000000000 */
[----:B------:R-:W-:Y:S01]  /*24550*/  UMOV UR73, 0x4400010 ;  /* 0x0440001000497882 */ /* 0x000fe20000000000 */
[----:B------:R-:W-:Y:S01]  /*24560*/  MOV.SPILL R7, UR12 ;  /* 0x0000000c00077c02 */ /* 0x000fe20009000f00 */
[----:B------:R-:W-:Y:S01]  /*24570*/  UIADD3.64 UR12, UPT, UPT, UR68, 0x2, URZ ;  /* 0x00000002440c7897 */ /* 0x000fe2000fffe0ff */
[----:B------:R-:W-:Y:S02]  /*24580*/  MOV.SPILL R8, UR11 ;  /* 0x0000000b00087c02 */ /* 0x000fe40009000f00 */
[----:B------:R-:W-:Y:S01]  /*24590*/  MOV.SPILL R9, UR10 ;  /* 0x0000000a00097c02 */ /* 0x000fe20009000f00 */
[----:B------:R-:W-:Y:S01]  /*245a0*/  UIADD3.64 UR10, UPT, UPT, UR68, 0x4, URZ ;  /* 0x00000004440a7897 */ /* 0x000fe2000fffe0ff */
[----:B------:R-:W-:-:S02]  /*245b0*/  IMAD.U32 R4, RZ, RZ, UR70 ;  /* 0x00000046ff047e24 */ /* 0x000fc4000f8e00ff */
[----:B------:R-:W-:-:S03]  /*245c0*/  @P4 IMAD.MOV.U32 R5, RZ, RZ, 0x40004040 ;  /* 0x40004040ff054424 */ /* 0x000fc600078e00ff */
[----:B------:R-:W-:Y:S01]  /*245d0*/  @P4 R2UR UR70, R4 ;  /* 0x00000000044642ca */ /* 0x000fe200000e0000 */
[----:B------:R-:W-:Y:S01]  /*245e0*/  IMAD.U32 R4, RZ, RZ, UR7 ;  /* 0x00000007ff047e24 */ /* 0x000fe2000f8e00ff */
[----:B------:R-:W-:Y:S01]  /*245f0*/  @P4 R2UR UR71, R5 ;  /* 0x00000000054742ca */ /* 0x000fe200000e0000 */
[----:B------:R-:W-:-:S05]  /*24600*/  IMAD.MOV.U32 R5, RZ, RZ, RZ ;  /* 0x000000ffff057224 */ /* 0x000fca00078e00ff */
[----:B------:R-:W-:-:S07]  /*24610*/  @P4 MOV R4, R4 ;  /* 0x0000000400044202 */ /* 0x000fce0000000f00 */
[----:B------:R0:W-:Y:S02]  /*24620*/  UTCHMMA tmem[UR4], gdesc[UR70], tmem[UR8], tmem[UR72], idesc[UR73], UPT ;  /* 0x00ff4846040079ea */ /* 0x0001e4000b800008 */
[----:B0-----:R-:W-:Y:S02]  /*24630*/  UIADD3 UR72, UPT, UPT, UR8, 0x188, URZ ;  /* 0x0000018808487890 */ /* 0x001fe4000fffe0ff */
[----:B------:R-:W-:Y:S01]  /*24640*/  UIADD3 UR73, UPT, UPT, UR8, 0x190, URZ ;  /* 0x0000019008497890 */ /* 0x000fe2000fffe0ff */
[----:B------:R-:W-:Y:S01]  /*24650*/  UMOV UR70, 0x0 ;  /* 0x0000000000467882 */ /* 0x000fe20000000000 */
[----:B------:R-:W-:-:S05]  /*24660*/  UMOV UR71, 0x4400010 ;  /* 0x0440001000477882 */ /* 0x000fca0000000000 */
[----:B------:R0:W-:Y:S02]  /*24670*/  UTCHMMA tmem[UR72], gdesc[UR68], tmem[UR8], tmem[UR70], idesc[UR71], UPT ;  /* 0x00ff4644480079ea */ /* 0x0001e4000b800008 */
[----:B------:R1:W-:Y:S01]  /*24680*/  UTCHMMA tmem[UR73], gdesc[UR12], tmem[UR8], tmem[UR70], idesc[UR71], UPT ;  /* 0x00ff460c490079ea */ /* 0x0003e2000b800008 */
[----:B0-----:R-:W-:Y:S01]  /*24690*/  UMOV UR72, 0x0 ;  /* 0x0000000000487882 */ /* 0x001fe20000000000 */
[----:B-1----:R-:W-:Y:S02]  /*246a0*/  UIADD3 UR70, UPT, UPT, UR8, 0x198, URZ ;  /* 0x0000019808467890 */ /* 0x002fe4000fffe0ff */
[----:B------:R-:W-:Y:S02]  /*246b0*/  UIADD3.64 UR12, UPT, UPT, UR68, 0x7fe, URZ ;  /* 0x000007fe440c7897 */ /* 0x000fe4000fffe0ff */
[----:B------:R-:W-:Y:S01]  /*246c0*/  UIADD3 UR71, UPT, UPT, UR8, 0x1a0, URZ ;  /* 0x000001a008477890 */ /* 0x000fe2000fffe0ff */
[----:B------:R-:W-:-:S04]  /*246d0*/  UMOV UR73, 0x4400010 ;  /* 0x0440001000497882 */ /* 0x000fc80000000000 */
[----:B------:R0:W-:Y:S04]  /*246e0*/  UTCHMMA tmem[UR70], gdesc[UR10], tmem[UR8], tmem[UR72], idesc[UR73], UPT ;  /* 0x00ff480a460079ea */ /* 0x0001e8000b800008 */
[----:B------:R1:W-:Y:S01]  /*246f0*/  UTCHMMA tmem[UR71], gdesc[UR12], tmem[UR8], tmem[UR72], idesc[UR73], UPT ;  /* 0x00ff480c470079ea */ /* 0x0003e2000b800008 */
[----:B0-----:R-:W-:Y:S01]  /*24700*/  UIADD3.64 UR10, UPT, UPT, UR68, 0x800, URZ ;  /* 0x00000800440a7897 */ /* 0x001fe2000fffe0ff */
[----:B------:R-:W-:Y:S01]  /*24710*/  UMOV UR70, 0x0 ;  /* 0x0000000000467882 */ /* 0x000fe20000000000 */
[----:B-1----:R-:W-:Y:S02]  /*24720*/  UIADD3 UR71, UPT, UPT, UR8, 0x1a8, URZ ;  /* 0x000001a808477890 */ /* 0x002fe4000fffe0ff */
[----:B------:R-:W-:-:S07]  /*24730*/  UIADD3.64 UR12, UPT, UPT, UR68, 0x802, URZ ;  /* 0x00000802440c7897 */ /* 0x000fce000fffe0ff */
[----:B------:R0:W-:Y:S02]  /*24740*/  UTCHMMA tmem[UR71], gdesc[UR10], tmem[UR8], tmem[UR72], idesc[UR73], UPT ;  /* 0x00ff480a470079ea */ /* 0x0001e4000b800008 */
[----:B0-----:R-:W-:Y:S01]  /*24750*/  UIADD3 UR72, UPT, UPT, UR8, 0x1b0, URZ ;  /* 0x000001b008487890 */ /* 0x001fe2000fffe0ff */
[----:B------:R-:W-:Y:S01]  /*24760*/  UMOV UR71, 0x4400010 ;  /* 0x0440001000477882 */ /* 0x000fe20000000000 */
[----:B------:R-:W-:Y:S02]  /*24770*/  UIADD3 UR73, UPT, UPT, UR8, 0x1b8, URZ ;  /* 0x000001b808497890 */ /* 0x000fe4000fffe0ff */
[----:B------:R-:W-:-:S05]  /*24780*/  UIADD3.64 UR10, UPT, UPT, UR68, 0xffe, URZ ;  /* 0x00000ffe440a7897 */ /* 0x000fca000fffe0ff */
[----:B------:R0:W-:Y:S02]  /*24790*/  UTCHMMA tmem[UR72], gdesc[UR12], tmem[UR8], tmem[UR70], idesc[UR71], UPT ;  /* 0x00ff460c480079ea */ /* 0x0001e4000b800008 */
[----:B0-----:R-:W-:Y:S01]  /*247a0*/  UIADD3.64 UR12, UPT, UPT, UR68, 0x804, URZ ;  /* 0x00000804440c7897 */ /* 0x001fe2000fffe0ff */
[----:B------:R-:W-:-:S08]  /*247b0*/  UMOV UR72, 0x0 ;  /* 0x0000000000487882 */ /* 0x000fd00000000000 */
[----:B------:R0:W-:Y:S02]  /*247c0*/  UTCHMMA tmem[UR73], gdesc[UR12], tmem[UR8], tmem[UR70], idesc[UR71], UPT ;  /* 0x00ff460c490079ea */ /* 0x0001e4000b800008 */
[----:B0-----:R-:W-:Y:S01]  /*247d0*/  UIADD3 UR70, UPT, UPT, UR8, 0x100000, URZ ;  /* 0x0010000008467890 */ /* 0x001fe2000fffe0ff */
[----:B------:R-:W-:Y:S01]  /*247e0*/  R2UR.FILL UR13, R6 ;  /* 0x00000000060d72ca */ /* 0x000fe200004e0000 */
[----:B------:R-:W-:Y:S01]  /*247f0*/  UMOV UR73, 0x4400010 ;  /* 0x0440001000497882 */ /* 0x000fe20000000000 */
[----:B------:R-:W-:Y:S01]  /*24800*/  UIADD3 UR71, UPT, UPT, UR8, 0x188, URZ ;  /* 0x0000018808477890 */ /* 0x000fe2000fffe0ff */
[----:B------:R-:W-:-:S05]  /*24810*/  R2UR.FILL UR12, R7 ;  /* 0x00000000070c72ca */ /* 0x000fca00004e0000 */
[----:B------:R0:W-:Y:S02]  /*24820*/  UTCHMMA tmem[UR4], gdesc[UR10], tmem[UR70], tmem[UR72], idesc[UR73], UPT ;  /* 0x00ff480a040079ea */ /* 0x0001e4000b800046 */
[----:B0-----:R-:W-:-:S09]  /*24830*/  UIADD3.64 UR10, UPT, UPT, UR68, 0x1000, URZ ;  /* 0x00001000440a7897 */ /* 0x001fd2000fffe0ff */
[----:B------:R0:W-:Y:S02]  /*24840*/  UTCHMMA tmem[UR71], gdesc[UR10], tmem[UR70], tmem[UR72], idesc[UR73], UPT ;  /* 0x00ff480a470079ea */ /* 0x0001e4000b800046 */
[----:B0-----:R-:W-:Y:S02]  /*24850*/  UIADD3.64 UR10, UPT, UPT, UR68, 0x1002, URZ ;  /* 0x00001002440a7897 */ /* 0x001fe4000fffe0ff */
[----:B------:R-:W-:Y:S02]  /*24860*/  UIADD3 UR72, UPT, UPT, UR8, 0x100000, URZ ;  /* 0x0010000008487890 */ /* 0x000fe4000fffe0ff */
[----:B------:R-:W-:Y:S01]  /*24870*/  UIADD3 UR73, UPT, UPT, UR8, 0x190, URZ ;  /* 0x0000019008497890 */ /* 0x000fe2000fffe0ff */
[----:B------:R-:W-:Y:S01]  /*24880*/  UMOV UR70, 0x0 ;  /* 0x0000000000467882 */ /* 0x000fe20000000000 */
[----:B------:R-:W-:-:S07]  /*24890*/  UMOV UR71, 0x4400010 ;  /* 0x0440001000477882 */ /* 0x000fce0000000000 */
        /* <DEDUP_REMOVED lines=31> */
[----:B0-----:R-:W-:Y:S02]  /*24a90*/  @P4 R2UR UR70, R4 ;  /* 0x00000000044642ca */ /* 0x001fe400000e0000 */
[----:B------:R-:W-:Y:S02]  /*24aa0*/  R2UR.FILL UR11, R8 ;  /* 0x00000000080b72ca */ /* 0x000fe400004e0000 */
[----:B------:R-:W-:-:S09]  /*24ab0*/  R2UR.FILL UR10, R9 ;  /* 0x00000000090a72ca */ /* 0x000fd200004e0000 */
[----:B------:R1:W-:Y:S01]  /*24ac0*/  UTCBAR [UR70], URZ ;  /* 0x000000ff460073e9 */ /* 0x0003e200080000ff */
[----:B------:R-:W-:-:S05]  /*24ad0*/  NOP ;  /* 0x0000000000007918 */ /* 0x000fca0000000000 */
.L_x_16:
[----:B0-----:R-:W0:Y:S01]  /*24ae0*/  S2R R6, SR_CTAID.X ;  /* 0x0000000000067919 */ /* 0x001e220000002500 */
[----:B------:R-:W2:Y:S01]  /*24af0*/  LDC R4, c[0x0][0x3c4] ;  /* 0x0000f100ff047b82 */ /* 0x000ea20000000800 */
[----:B------:R-:W-:Y:S01]  /*24b00*/  IADD3 R141, PT, PT, R141, 0x1, RZ ;  /* 0x000000018d8d7810 */ /* 0x000fe20007ffe0ff */
[----:B------:R-:W-:Y:S01]  /*24b10*/  FFMA R145, R3, R145, R144 ;  /* 0x0000009103917223 */ /* 0x000fe20000000090 */
[----:B------:R-:W-:Y:S02]  /*24b20*/  IMAD.MOV.U32 R36, RZ, RZ, R224 ;  /* 0x000000ffff247224 */ /* 0x000fe400078e00e0 */
[----:B------:R-:W-:-:S03]  /*24b30*/  ISETP.GT.AND P4, PT, R141, 0x1, PT ;  /* 0x000000018d00780c */ /* 0x000fc60003f84270 */
[----:B------:R-:W3:Y:S01]  /*24b40*/  LDC R5, c[0x0][0x3d4] ;  /* 0x0000f500ff057b82 */ /* 0x000ee20000000800 */
[----:B------:R-:W-:Y:S02]  /*24b50*/  SEL R141, R141, RZ, !P4 ;  /* 0x000000ff8d8d7207 */ /* 0x000fe40006000000 */
[----:B------:R-:W-:-:S04]  /*24b60*/  SEL R146, RZ, 0x1, !P4 ;  /* 0x00000001ff927807 */ /* 0x000fc80006000000 */
[----:B------:R-:W-:Y:S01]  /*24b70*/  LOP3.LUT R146, R224, R146, RZ, 0x3c, !PT ;  /* 0x00000092e0927212 */ /* 0x000fe200078e3cff */
[----:B--2---:R-:W-:-:S04]  /*24b80*/  IMAD.SHL.U32 R3, R4, 0x80, RZ ;  /* 0x0000008004037824 */ /* 0x004fc800078e00ff */
[----:B------:R-:W-:Y:S02]  /*24b90*/  IMAD.IADD R2, R3, 0x1, R2 ;  /* 0x0000000103027824 */ /* 0x000fe400078e0202 */
[----:B0-----:R-:W-:Y:S02]  /*24ba0*/  IMAD.SHL.U32 R6, R6, 0x40, RZ ;  /* 0x0000004006067824 */ /* 0x001fe400078e00ff */
[----:B---3--:R-:W-:Y:S02]  /*24bb0*/  IMAD.SHL.U32 R3, R5, 0x80, RZ ;  /* 0x0000008005037824 */ /* 0x008fe400078e00ff */
[----:B------:R-:W-:Y:S02]  /*24bc0*/  VIADD R6, R6, 0xffffffc0 ;  /* 0xffffffc006067836 */ /* 0x000fe40000000000 */
[----:B------:R-:W-:Y:S02]  /*24bd0*/  IMAD.IADD R0, R3, 0x1, R0 ;  /* 0x0000000103007824 */ /* 0x000fe400078e0200 */
[----:B------:R-:W-:Y:S01]  /*24be0*/  IMAD.MOV.U32 R3, RZ, RZ, R138 ;  /* 0x000000ffff037224 */ /* 0x000fe200078e008a */
[----:B------:R-:W-:-:S13]  /*24bf0*/  ISETP.GE.AND P4, PT, R139, R6, PT ;  /* 0x000000068b00720c */ /* 0x000fda0003f86270 */
[----:B------:R-:W-:Y:S05]  /*24c00*/  @!P4 BRA `(.L_x_17) ;  /* 0xffffff4c0010c947 */ /* 0x000fea000383ffff */
.L_x_12:
[C---:B------:R-:W-:Y:S01]  /*24c10*/  FMUL R133, R145.reuse, 8388608 ;  /* 0x4b00000091857820 */ /* 0x040fe20000400000 */
[----:B------:R-:W-:Y:S01]  /*24c20*/  FSETP.GEU.AND P2, PT, R145, 1.175494350822287508e-38, PT ;  /* 0x008000009100780b */ /* 0x000fe20003f4e000 */
[----:B------:R-:W2:Y:S01]  /*24c30*/  S2R R4, SR_TID.X ;  /* 0x0000000000047919 */ /* 0x000ea20000002100 */
[----:B------:R-:W-:Y:S01]  /*24c40*/  IMAD.MOV.U32 R3, RZ, RZ, 0x3dc6b27f ;  /* 0x3dc6b27fff037424 */ /* 0x000fe200078e00ff */
[----:B------:R-:W-:Y:S02]  /*24c50*/  ISETP.GE.AND P1, PT, R195, 0x1, PT ;  /* 0x00000001c300780c */ /* 0x000fe40003f26270 */
[----:B------:R-:W-:-:S05]  /*24c60*/  FSEL R133, R133, R145, !P2 ;  /* 0x0000009185857208 */ /* 0x000fca0005000000 */
[----:B------:R-:W-:-:S05]  /*24c70*/  VIADD R0, R133, 0xc0cafb0d ;  /* 0xc0cafb0d85007836 */ /* 0x000fca0000000000 */
[----:B------:R-:W-:-:S04]  /*24c80*/  LOP3.LUT R2, R0, 0xff800000, RZ, 0xc0, !PT ;  /* 0xff80000000027812 */ /* 0x000fc800078ec0ff */
[----:B------:R-:W-:-:S05]  /*24c90*/  IADD3 R0, PT, PT, R133, -R2, RZ ;  /* 0x8000000285007210 */ /* 0x000fca0007ffe0ff */
[----:B------:R-:W-:-:S04]  /*24ca0*/  FADD R132, R0, -1 ;  /* 0xbf80000000847421 */ /* 0x000fc80000000000 */
[----:B------:R-:W-:-:S04]  /*24cb0*/  FFMA.FTZ R3, R132, R3, -0.16845393180847167969 ;  /* 0xbe2c7f3084037423 */ /* 0x000fc80000010003 */
[----:B------:R-:W-:Y:S01]  /*24cc0*/  FFMA.FTZ R3, R132, R3, 0.1716887056827545166 ;  /* 0x3e2fcf2a84037423 */ /* 0x000fe20000010003 */
[C---:B--2---:R-:W-:Y:S02]  /*24cd0*/  LOP3.LUT R0, R4.reuse, 0x10, RZ, 0xc0, !PT ;  /* 0x0000001004007812 */ /* 0x044fe400078ec0ff */
[----:B------:R-:W-:Y:S01]  /*24ce0*/  LOP3.LUT R5, R4, 0x80, RZ, 0xc0, !PT ;  /* 0x0000008004057812 */ /* 0x000fe200078ec0ff */
[----:B------:R-:W-:Y:S01]  /*24cf0*/  FFMA.FTZ R3, R132, R3, -0.17900948226451873779 ;  /* 0xbe374e4384037423 */ /* 0x000fe20000010003 */
[----:B------:R-:W-:-:S03]  /*24d00*/  LEA R0, R0, UR9, 0x9 ;  /* 0x0000000900007c11 */ /* 0x000fc6000f8e48ff */
[----:B------:R-:W-:Y:S02]  /*24d10*/  FFMA.FTZ R3, R132, R3, 0.20512372255325317383 ;  /* 0x3e520bf484037423 */ /* 0x000fe40000010003 */
[----:B------:R-:W-:Y:S01]  /*24d20*/  IMAD R0, R5, 0x20, R0 ;  /* 0x0000002005007824 */ /* 0x000fe200078e0200 */
[----:B------:R-:W-:Y:S01]  /*24d30*/  LOP3.LUT R5, R4, 0xf, RZ, 0xc0, !PT ;  /* 0x0000000f04057812 */ /* 0x000fe200078ec0ff */
[----:B------:R-:W-:Y:S01]  /*24d40*/  FFMA.FTZ R3, R132, R3, -0.24046532809734344482 ;  /* 0xbe763c8b84037423 */ /* 0x000fe20000010003 */
[----:B------:R-:W-:Y:S06]  /*24d50*/  @!P1 BRA `(.L_x_18) ;  /* 0x00000000000c9947 */ /* 0x000fec0003800000 */
[----:B------:R-:W-:-:S04]  /*24d60*/  IMAD.U32 R224, R224, -0x80000000, RZ ;  /* 0x80000000e0e07824 */ /* 0x000fc800078e00ff */
[----:B------:R-:W2:Y:S02]  /*24d70*/  SYNCS.PHASECHK.TRANS64.TRYWAIT P1, [UR7], R224 ;  /* 0x000000e0ff0075a7 */ /* 0x000ea40008021107 */
[----:B--2---:R-:W-:Y:S05]  /*24d80*/  @!P1 BRA `(.L_x_19) ;  /* 0x0000004800a89947 */ /* 0x004fea0003800000 */
.L_x_18:
[----:B------:R-:W2:Y:S01]  /*24d90*/  S2R R238, SR_TID.X ;  /* 0x0000000000ee7919 */ /* 0x000ea20000002100 */
[C---:B------:R-:W-:Y:S01]  /*24da0*/  FFMA.FTZ R3, R132.reuse, R3, 0.28857114911079406738 ;  /* 0x3e93bf9984037423 */ /* 0x040fe20000010003 */
[----:B------:R-:W-:Y:S01]  /*24db0*/  FSETP.GT.AND P1, PT, |R145|, 8.50705917302346158658e+37, PT ;  /* 0x7e8000009100780b */ /* 0x000fe20003f24200 */
[----:B------:R-:W-:Y:S01]  /*24dc0*/  IMAD R136, R5, 0x10, R0 ;  /* 0x0000001005887824 */ /* 0x000fe200078e0200 */
[----:B------:R-:W-:Y:S01]  /*24dd0*/  BAR.SYNC.DEFER_BLOCKING 0x0 ;  /* 0x0000000000007b1d */ /* 0x000fe20000010000 */
[C---:B------:R-:W-:Y:S01]  /*24de0*/  FFMA.FTZ R135, R132.reuse, R3, -0.36067417263984680176 ;  /* 0xbeb8aa4984877423 */ /* 0x040fe20000010003 */
[----:B------:R-:W-:Y:S02]  /*24df0*/  I2FP.F32.S32 R3, R2 ;  /* 0x0000000200037245 */ /* 0x000fe40000201400 */
[----:B------:R-:W-:Y:S01]  /*24e00*/  FSETP.GEU.AND P3, PT, |R145|, 1.175494350822287508e-38, PT ;  /* 0x008000009100780b */ /* 0x000fe20003f6e200 */
[----:B------:R-:W-:Y:S01]  /*24e10*/  FFMA.FTZ R135, R132, R135, 0.48089820146560668945 ;  /* 0x3ef6384a84877423 */ /* 0x000fe20000010087 */
[----:B------:R-:W-:-:S02]  /*24e20*/  FSEL R0, RZ, -23, P2 ;  /* 0xc1b80000ff007808 */ /* 0x000fc40001000000 */
[----:B------:R-:W-:Y:S01]  /*24e30*/  ISETP.GE.U32.AND P2, PT, R133, 0x7f800000, PT ;  /* 0x7f8000008500780c */ /* 0x000fe20003f46070 */
[C---:B------:R-:W-:Y:S01]  /*24e40*/  FFMA.FTZ R135, R132.reuse, R135, -0.72134751081466674805 ;  /* 0xbf38aa3b84877423 */ /* 0x040fe20000010087 */
[----:B------:R-:W3:Y:S01]  /*24e50*/  S2R R240, SR_CTAID.X ;  /* 0x0000000000f07919 */ /* 0x000ee20000002500 */
[----:B------:R-:W-:Y:S01]  /*24e60*/  @P1 FMUL R145, R145, 0.25 ;  /* 0x3e80000091911820 */ /* 0x000fe20000400000 */
[----:B------:R-:W-:Y:S01]  /*24e70*/  FFMA.FTZ R3, R3, 1.1920928955078125e-07, R0 ;  /* 0x3400000003037823 */ /* 0x000fe20000010000 */
[C---:B------:R-:W-:Y:S01]  /*24e80*/  FMUL R135, R132.reuse, R135 ;  /* 0x0000008784877220 */ /* 0x040fe20000400000 */
[----:B------:R-:W4:Y:S03]  /*24e90*/  S2R R167, SR_TID.X ;  /* 0x0000000000a77919 */ /* 0x000f260000002100 */
[----:B------:R-:W-:Y:S01]  /*24ea0*/  FMUL R135, R132, R135 ;  /* 0x0000008784877220 */ /* 0x000fe20000400000 */
[----:B------:R-:W-:Y:S01]  /*24eb0*/  @!P3 FMUL R145, R145, 16777216 ;  /* 0x4b8000009191b820 */ /* 0x000fe20000400000 */
[----:B------:R-:W5:Y:S01]  /*24ec0*/  S2R R241, SR_CTAID.Y ;  /* 0x0000000000f17919 */ /* 0x000f620000002600 */
[----:B------:R-:W0:Y:S02]  /*24ed0*/  @!P0 SYNCS.CCTL.IV [UR9+0x70000] ;  /* 0x07000000ff0089b1 */ /* 0x000e240008000009 */
[----:B0-----:R-:W-:Y:S01]  /*24ee0*/  BAR.SYNC.DEFER_BLOCKING 0x0 ;  /* 0x0000000000007b1d */ /* 0x001fe20000010000 */
[----:B--2---:R-:W-:Y:S01]  /*24ef0*/  SHF.R.U32.HI R134, RZ, 0x2, R238 ;  /* 0x00000002ff867819 */ /* 0x004fe200000116ee */
[C---:B------:R-:W-:Y:S01]  /*24f00*/  IMAD.SHL.U32 R0, R238.reuse, 0x10, RZ ;  /* 0x00000010ee007824 */ /* 0x040fe200078e00ff */
[----:B------:R-:W-:-:S02]  /*24f10*/  LOP3.LUT R139, R238, 0x60, RZ, 0xc0, !PT ;  /* 0x00000060ee8b7812 */ /* 0x000fc400078ec0ff */
[----:B------:R-:W-:Y:S01]  /*24f20*/  LOP3.LUT R2, R134, 0x38, RZ, 0xc0, !PT ;  /* 0x0000003886027812 */ /* 0x000fe200078ec0ff */
[----:B------:R-:W0:Y:S01]  /*24f30*/  LDTM.x128 R4, tmem[UR6] ;  /* 0x00000006000479ee */ /* 0x000e2200083c0000 */
[----:B------:R-:W-:Y:S02]  /*24f40*/  LOP3.LUT R0, R0, 0x30, RZ, 0xc0, !PT ;  /* 0x0000003000007812 */ /* 0x000fe400078ec0ff */
[----:B------:R-:W-:Y:S02]  /*24f50*/  LOP3.LUT R2, R2, 0x1f, R238, 0xf8, !PT ;  /* 0x0000001f02027812 */ /* 0x000fe400078ef8ee */
[----:B------:R-:W-:-:S03]  /*24f60*/  ISETP.GE.U32.AND P4, PT, R238, 0x20, PT ;  /* 0x00000020ee00780c */ /* 0x000fc60003f86070 */
[----:B------:R-:W-:Y:S02]  /*24f70*/  IMAD.SHL.U32 R134, R2, 0x8, RZ ;  /* 0x0000000802867824 */ /* 0x000fe400078e00ff */
[----:B---3--:R-:W-:Y:S02]  /*24f80*/  IMAD.SHL.U32 R240, R240, 0x40, RZ ;  /* 0x00000040f0f07824 */ /* 0x008fe400078e00ff */
[----:B------:R-:W-:Y:S01]  /*24f90*/  IMAD.SHL.U32 R2, R2, 0x10, RZ ;  /* 0x0000001002027824 */ /* 0x000fe200078e00ff */
[----:B------:R-:W-:Y:S01]  /*24fa0*/  LOP3.LUT R137, R134, 0xc0, RZ, 0xc0, !PT ;  /* 0x000000c086897812 */ /* 0x000fe200078ec0ff */
[----:B------:R-:W-:Y:S01]  /*24fb0*/  FFMA.FTZ R134, R132, 1.4426950216293334961, R135 ;  /* 0x3fb8aa3b84867823 */ /* 0x000fe20000010087 */
[----:B------:R-:W-:Y:S01]  /*24fc0*/  IMAD R132, R139, 0x8, R136 ;  /* 0x000000088b847824 */ /* 0x000fe200078e0288 */
[----:B------:R-:W2:Y:S01]  /*24fd0*/  MUFU.RCP R135, R145 ;  /* 0x0000009100877308 */ /* 0x000ea20000001000 */
[----:B------:R-:W3:Y:S01]  /*24fe0*/  @!P0 SYNCS.CCTL.IV [UR9+0x70008] ;  /* 0x07000800ff0089b1 */ /* 0x000ee20008000009 */
[----:B------:R-:W-:Y:S01]  /*24ff0*/  NOP ;  /* 0x0000000000007918 */ /* 0x000fe20000000000 */
[----:B------:R-:W-:Y:S01]  /*25000*/  @P2 MOV R136, 0x7f800000 ;  /* 0x7f80000000882802 */ /* 0x000fe20000000f00 */
[----:B------:R-:W-:Y:S01]  /*25010*/  FADD R3, R3, R134 ;  /* 0x0000008603037221 */ /* 0x000fe20000000000 */
[----:B------:R-:W-:-:S02]  /*25020*/  IADD3 R0, PT, PT, R137, UR9, R0 ;  /* 0x0000000989007c10 */ /* 0x000fc4000fffe000 */
[----:B----4-:R-:W-:Y:S01]  /*25030*/  LOP3.LUT R240, R240, 0x3f, R167, 0xf8, !PT ;  /* 0x0000003ff0f07812 */ /* 0x010fe200078ef8a7 */
[----:B0-----:R-:W-:Y:S01]  /*25040*/  @P1 FMUL R17, R17, 0.25 ;  /* 0x3e80000011111820 */ /* 0x001fe20000400000 */
[----:B------:R-:W-:Y:S01]  /*25050*/  @P1 FMUL R18, R18, 0.25 ;  /* 0x3e80000012121820 */ /* 0x000fe20000400000 */
[----:B------:R-:W-:Y:S01]  /*25060*/  @P1 FMUL R19, R19, 0.25 ;  /* 0x3e80000013131820 */ /* 0x000fe20000400000 */
[----:B------:R-:W-:Y:S01]  /*25070*/  @P1 FMUL R22, R22, 0.25 ;  /* 0x3e80000016161820 */ /* 0x000fe20000400000 */
[----:B------:R-:W-:Y:S01]  /*25080*/  @P1 FMUL R9, R9, 0.25 ;  /* 0x3e80000009091820 */ /* 0x000fe20000400000 */
[----:B------:R-:W-:Y:S01]  /*25090*/  @P1 FMUL R23, R23, 0.25 ;  /* 0x3e80000017171820 */ /* 0x000fe20000400000 */
[----:B------:R-:W-:Y:S01]  /*250a0*/  @!P3 FMUL R17, R17, 16777216 ;  /* 0x4b8000001111b820 */ /* 0x000fe20000400000 */
        /* <DEDUP_REMOVED lines=29> */
[----:B------:R-:W-:Y:S01]  /*25280*/  @!P3 FMUL R9, R9, 16777216 ;  /* 0x4b8000000909b820 */ /* 0x000fe20000400000 */
[----:B------:R-:W-:Y:S01]  /*25290*/  @!P3 FMUL R23, R23, 16777216 ;  /* 0x4b8000001717b820 */ /* 0x000fe20000400000 */
[----:B--2---:R-:W-:Y:S01]  /*252a0*/  FMUL R144, R135, R17 ;  /* 0x0000001187907220 */ /* 0x004fe20000400000 */
[----:B------:R-:W-:Y:S01]  /*252b0*/  @!P3 FMUL R6, R6, 16777216 ;  /* 0x4b8000000606b820 */ /* 0x000fe20000400000 */
[----:B------:R-:W-:Y:S01]  /*252c0*/  @!P3 FMUL R8, R8, 16777216 ;  /* 0x4b8000000808b820 */ /* 0x000fe20000400000 */
[----:B------:R-:W-:Y:S01]  /*252d0*/  @!P3 FMUL R10, R10, 16777216 ;  /* 0x4b8000000a0ab820 */ /* 0x000fe20000400000 */
[----:B------:R-:W-:Y:S01]  /*252e0*/  @!P3 FMUL R15, R15, 16777216 ;  /* 0x4b8000000f0fb820 */ /* 0x000fe20000400000 */
[----:B------:R-:W-:Y:S01]  /*252f0*/  @!P3 FMUL R24, R24, 16777216 ;  /* 0x4b8000001818b820 */ /* 0x000fe20000400000 */
[----:B------:R-:W-:Y:S01]  /*25300*/  FMUL R17, R135, R18 ;  /* 0x0000001287117220 */ /* 0x000fe20000400000 */
[----:B------:R-:W-:Y:S01]  /*25310*/  @!P3 FMUL R5, R5, 16777216 ;  /* 0x4b8000000505b820 */ /* 0x000fe20000400000 */
[----:B------:R-:W-:Y:S01]  /*25320*/  @!P3 FMUL R7, R7, 16777216 ;  /* 0x4b8000000707b820 */ /* 0x000fe20000400000 */
        /* <DEDUP_REMOVED lines=48> */
[----:B------:R-:W-:Y:S01]  /*25630*/  FMUL R162, R135, R35 ;  /* 0x0000002387a27220 */ /* 0x000fe20000400000 */
[----:B------:R-:W-:Y:S01]  /*25640*/  F2FP.F16.F32.PACK_AB R16, R9, R6 ;  /* 0x000000060910723e */ /* 0x000fe200000000ff */
[----:B------:R-:W-:Y:S01]  /*25650*/  @P1 FMUL R39, R39, 0.25 ;  /* 0x3e80000027271820 */ /* 0x000fe20000400000 */
        /* <DEDUP_REMOVED lines=9> */
[----:B------:R-:W-:Y:S01]  /*256f0*/  @!P3 FMUL R39, R39, 16777216 ;  /* 0x4b8000002727b820 */ /* 0x000fe20000400000 */
        /* <DEDUP_REMOVED lines=17> */
[----:B---3--:R0:W-:Y:S01]  /*25810*/  STS.128 [R132], R4 ;  /* 0x0000000484007388 */ /* 0x0081e20000000c00 */
[----:B------:R-:W-:Y:S01]  /*25820*/  F2FP.F16.F32.PACK_AB R23, R162, R25 ;  /* 0x00000019a217723e */ /* 0x000fe200000000ff */
[----:B------:R-:W-:Y:S01]  /*25830*/  @P1 FMUL R49, R49, 0.25 ;  /* 0x3e80000031311820 */ /* 0x000fe20000400000 */
[----:B------:R-:W-:Y:S01]  /*25840*/  @P1 FMUL R50, R50, 0.25 ;  /* 0x3e80000032321820 */ /* 0x000fe20000400000 */
[----:B------:R-:W-:Y:S01]  /*25850*/  STS.128 [R132+0x400], R12 ;  /* 0x0004000c84007388 */ /* 0x000fe20000000c00 */
[----:B------:R-:W-:Y:S01]  /*25860*/  @P1 FMUL R51, R51, 0.25 ;  /* 0x3e80000033331820 */ /* 0x000fe20000400000 */
[----:B------:R-:W-:Y:S01]  /*25870*/  @P1 FMUL R52, R52, 0.25 ;  /* 0x3e80000034341820 */ /* 0x000fe20000400000 */
[----:B------:R-:W-:Y:S01]  /*25880*/  @P1 FMUL R53, R53, 0.25 ;  /* 0x3e80000035351820 */ /* 0x000fe20000400000 */
[----:B------:R2:W-:Y:S01]  /*25890*/  STS.128 [R132+0x800], R16 ;  /* 0x0008001084007388 */ /* 0x0005e20000000c00 */
[----:B------:R-:W-:Y:S01]  /*258a0*/  @P1 FMUL R54, R54, 0.25 ;  /* 0x3e80000036361820 */ /* 0x000fe20000400000 */
[----:B------:R-:W-:Y:S01]  /*258b0*/  @P1 FMUL R55, R55, 0.25 ;  /* 0x3e80000037371820 */ /* 0x000fe20000400000 */
[----:B------:R-:W-:Y:S01]  /*258c0*/  @P1 FMUL R56, R56, 0.25 ;  /* 0x3e80000038381820 */ /* 0x000fe20000400000 */
[----:B------:R3:W-:Y:S01]  /*258d0*/  STS.128 [R132+0xc00], R20 ;  /* 0x000c001484007388 */ /* 0x0007e20000000c00 */
        /* <DEDUP_REMOVED lines=78> */
[C---:B------:R-:W-:Y:S01]  /*25dc0*/  @P2 FFMA.FTZ R3, R133.reuse, R136, +INF ;  /* 0x7f80000085032423 */ /* 0x040fe20000010088 */
[----:B------:R-:W-:Y:S01]  /*25dd0*/  FSETP.NEU.AND P1, PT, R133, RZ, PT ;  /* 0x000000ff8500720b */ /* 0x000fe20003f2d000 */
[----:B------:R-:W-:Y:S01]  /*25de0*/  @!P3 FMUL R37, R37, 16777216 ;  /* 0x4b8000002525b820 */ /* 0x000fe20000400000 */
[----:B------:R-:W-:Y:S01]  /*25df0*/  FMUL R30, R135, R39 ;  /* 0x00000027871e7220 */ /* 0x000fe20000400000 */
[----:B------:R-:W-:Y:S01]  /*25e00*/  @!P3 FMUL R38, R38, 16777216 ;  /* 0x4b8000002626b820 */ /* 0x000fe20000400000 */
[----:B------:R-:W-:Y:S01]  /*25e10*/  @!P3 FMUL R40, R40, 16777216 ;  /* 0x4b8000002828b820 */ /* 0x000fe20000400000 */
[----:B------:R-:W-:Y:S01]  /*25e20*/  @!P3 FMUL R49, R49, 16777216 ;  /* 0x4b8000003131b820 */ /* 0x000fe20000400000 */
[----:B------:R-:W-:Y:S01]  /*25e30*/  @!P3 FMUL R51, R51, 16777216 ;  /* 0x4b8000003333b820 */ /* 0x000fe20000400000 */
[C---:B------:R-:W-:Y:S01]  /*25e40*/  FMUL R44, R135.reuse, R44 ;  /* 0x0000002c872c7220 */ /* 0x040fe20000400000 */
[C---:B------:R-:W-:Y:S01]  /*25e50*/  FMUL R34, R135.reuse, R45 ;  /* 0x0000002d87227220 */ /* 0x040fe20000400000 */
[----:B------:R-:W-:Y:S01]  /*25e60*/  FMUL R39, R135, R48 ;  /* 0x0000003087277220 */ /* 0x000fe20000400000 */
[----:B------:R-:W-:Y:S01]  /*25e70*/  @!P3 FMUL R36, R36, 16777216 ;  /* 0x4b8000002424b820 */ /* 0x000fe20000400000 */
[----:B------:R-:W-:Y:S01]  /*25e80*/  @!P3 FMUL R52, R52, 16777216 ;  /* 0x4b8000003434b820 */ /* 0x000fe20000400000 */
[----:B------:R-:W-:Y:S01]  /*25e90*/  @!P3 FMUL R56, R56, 16777216 ;  /* 0x4b8000003838b820 */ /* 0x000fe20000400000 */
[----:B------:R-:W-:Y:S01]  /*25ea0*/  @!P3 FMUL R60, R60, 16777216 ;  /* 0x4b8000003c3cb820 */ /* 0x000fe20000400000 */
[----:B------:R-:W-:Y:S01]  /*25eb0*/  @!P3 FMUL R64, R64, 16777216 ;  /* 0x4b8000004040b820 */ /* 0x000fe20000400000 */
[----:B------:R-:W-:Y:S01]  /*25ec0*/  FSEL R45, R3, -INF , P1 ;  /* 0xff800000032d7808 */ /* 0x000fe20000800000 */
[C---:B------:R-:W-:Y:S01]  /*25ed0*/  FMUL R29, R135.reuse, R37 ;  /* 0x00000025871d7220 */ /* 0x040fe20000400000 */
[----:B------:R-:W-:Y:S01]  /*25ee0*/  LOP3.LUT R3, R238, 0xff, RZ, 0xc0, !PT ;  /* 0x000000ffee037812 */ /* 0x000fe200078ec0ff */
[C---:B------:R-:W-:Y:S01]  /*25ef0*/  FMUL R28, R135.reuse, R38 ;  /* 0x00000026871c7220 */ /* 0x040fe20000400000 */
[C---:B------:R-:W-:Y:S01]  /*25f00*/  FMUL R37, R135.reuse, R40 ;  /* 0x0000002887257220 */ /* 0x040fe20000400000 */
[C---:B------:R-:W-:Y:S01]  /*25f10*/  FMUL R137, R135.reuse, R49 ;  /* 0x0000003187897220 */ /* 0x040fe20000400000 */
[C---:B------:R-:W-:Y:S01]  /*25f20*/  FMUL R139, R135.reuse, R51 ;  /* 0x00000033878b7220 */ /* 0x040fe20000400000 */
[----:B------:R-:W-:Y:S01]  /*25f30*/  @!P3 FMUL R50, R50, 16777216 ;  /* 0x4b8000003232b820 */ /* 0x000fe20000400000 */
[C---:B------:R-:W-:Y:S01]  /*25f40*/  FMUL R36, R135.reuse, R36 ;  /* 0x0000002487247220 */ /* 0x040fe20000400000 */
[C---:B------:R-:W-:Y:S01]  /*25f50*/  FMUL R38, R135.reuse, R52 ;  /* 0x0000003487267220 */ /* 0x040fe20000400000 */
[C---:B------:R-:W-:Y:S01]  /*25f60*/  FMUL R49, R135.reuse, R56 ;  /* 0x0000003887317220 */ /* 0x040fe20000400000 */
[C---:B------:R-:W-:Y:S01]  /*25f70*/  FMUL R40, R135.reuse, R60 ;  /* 0x0000003c87287220 */ /* 0x040fe20000400000 */
[----:B------:R-:W-:Y:S01]  /*25f80*/  FMUL R51, R135, R64 ;  /* 0x0000004087337220 */ /* 0x000fe20000400000 */
[----:B------:R-:W-:Y:S01]  /*25f90*/  F2FP.F16.F32.PACK_AB R9, R39, R44 ;  /* 0x0000002c2709723e */ /* 0x000fe200000000ff */
[----:B------:R-:W-:Y:S01]  /*25fa0*/  FMUL R140, R135, R50 ;  /* 0x00000032878c7220 */ /* 0x000fe20000400000 */
[----:B------:R-:W-:Y:S01]  /*25fb0*/  LEA R44, R3, UR9, 0x4 ;  /* 0x00000009032c7c11 */ /* 0x000fe2000f8e20ff */
[----:B------:R-:W-:Y:S01]  /*25fc0*/  BAR.SYNC.DEFER_BLOCKING 0x0 ;  /* 0x0000000000007b1d */ /* 0x000fe20000010000 */
[----:B------:R-:W-:Y:S01]  /*25fd0*/  F2FP.F16.F32.PACK_AB R8, R37, R36 ;  /* 0x000000242508723e */ /* 0x000fe200000000ff */
[----:B------:R-:W-:Y:S01]  /*25fe0*/  @!P3 FMUL R57, R57, 16777216 ;  /* 0x4b8000003939b820 */ /* 0x000fe20000400000 */
[----:B------:R-:W-:Y:S01]  /*25ff0*/  F2FP.F16.F32.PACK_AB R10, R49, R38 ;  /* 0x00000026310a723e */ /* 0x000fe200000000ff */
[----:B------:R-:W-:Y:S01]  /*26000*/  @!P3 FMUL R58, R58, 16777216 ;  /* 0x4b8000003a3ab820 */ /* 0x000fe20000400000 */
[----:B------:R-:W-:Y:S01]  /*26010*/  F2FP.F16.F32.PACK_AB R11, R51, R40 ;  /* 0x00000028330b723e */ /* 0x000fe200000000ff */
        /* <DEDUP_REMOVED lines=18> */
[----:B------:R-:W-:Y:S01]  /*26140*/  LDS.128 R48, [R44] ;  /* 0x000000002c307984 */ /* 0x000fe20000000c00 */
[C---:B------:R-:W-:Y:S01]  /*26150*/  FMUL R32, R135.reuse, R41 ;  /* 0x0000002987207220 */ /* 0x040fe20000400000 */
[C---:B------:R-:W-:Y:S01]  /*26160*/  FMUL R31, R135.reuse, R42 ;  /* 0x0000002a871f7220 */ /* 0x040fe20000400000 */
[C---:B------:R-:W-:Y:S01]  /*26170*/  FMUL R33, R135.reuse, R43 ;  /* 0x0000002b87217220 */ /* 0x040fe20000400000 */
[----:B------:R-:W4:Y:S01]  /*26180*/  LDS.128 R36, [R44+0x1000] ;  /* 0x001000002c247984 */ /* 0x000f220000000c00 */
[C---:B------:R-:W-:Y:S01]  /*26190*/  FMUL R35, R135.reuse, R46 ;  /* 0x0000002e87237220 */ /* 0x040fe20000400000 */
[C---:B------:R-:W-:Y:S01]  /*261a0*/  FMUL R134, R135.reuse, R47 ;  /* 0x0000002f87867220 */ /* 0x040fe20000400000 */
[C---:B------:R-:W-:Y:S01]  /*261b0*/  FMUL R53, R135.reuse, R53 ;  /* 0x0000003587357220 */ /* 0x040fe20000400000 */
[----:B------:R-:W-:Y:S01]  /*261c0*/  LDS.128 R24, [R44+0x2000] ;  /* 0x002000002c187984 */ /* 0x000fe20000000c00 */
[C---:B------:R-:W-:Y:S01]  /*261d0*/  FMUL R54, R135.reuse, R54 ;  /* 0x0000003687367220 */ /* 0x040fe20000400000 */
[C---:B------:R-:W-:Y:S01]  /*261e0*/  FMUL R55, R135.reuse, R55 ;  /* 0x0000003787377220 */ /* 0x040fe20000400000 */
[C---:B------:R-:W-:Y:S01]  /*261f0*/  FMUL R143, R135.reuse, R61 ;  /* 0x0000003d878f7220 */ /* 0x040fe20000400000 */
[----:B------:R-:W-:Y:S01]  /*26200*/  LDS.128 R12, [R44+0x3000] ;  /* 0x003000002c0c7984 */ /* 0x000fe20000000c00 */
[C---:B------:R-:W-:Y:S01]  /*26210*/  FMUL R58, R135.reuse, R62 ;  /* 0x0000003e873a7220 */ /* 0x040fe20000400000 */
[C---:B------:R-:W-:Y:S01]  /*26220*/  FMUL R59, R135.reuse, R63 ;  /* 0x0000003f873b7220 */ /* 0x040fe20000400000 */
[C---:B------:R-:W-:Y:S01]  /*26230*/  FMUL R150, R135.reuse, R65 ;  /* 0x0000004187967220 */ /* 0x040fe20000400000 */
[----:B------:R-:W-:Y:S01]  /*26240*/  BAR.SYNC.DEFER_BLOCKING 0x0 ;  /* 0x0000000000007b1d */ /* 0x000fe20000010000 */
[C---:B------:R-:W-:Y:S01]  /*26250*/  FMUL R151, R135.reuse, R66 ;  /* 0x0000004287977220 */ /* 0x040fe20000400000 */
[----:B------:R-:W-:Y:S01]  /*26260*/  FMUL R148, R135, R67 ;  /* 0x0000004387947220 */ /* 0x000fe20000400000 */
[----:B0-----:R-:W-:Y:S01]  /*26270*/  F2FP.F16.F32.PACK_AB R4, R32, R29 ;  /* 0x0000001d2004723e */ /* 0x001fe200000000ff */
[----:B------:R-:W-:Y:S01]  /*26280*/  @!P3 FMUL R75, R75, 16777216 ;  /* 0x4b8000004b4bb820 */ /* 0x000fe20000400000 */
[----:B--2---:R-:W-:-:S03]  /*26290*/  F2FP.F16.F32.PACK_AB R16, R31, R28 ;  /* 0x0000001c1f10723e */ /* 0x004fc600000000ff */
[----:B------:R-:W0:Y:S01]  /*262a0*/  LDC R40, c[0x0][0x3e8] ;  /* 0x0000fa00ff287b82 */ /* 0x000e220000000800 */
[----:B---3--:R-:W-:Y:S01]  /*262b0*/  F2FP.F16.F32.PACK_AB R20, R33, R30 ;  /* 0x0000001e2114723e */ /* 0x008fe200000000ff */
[----:B------:R-:W-:Y:S01]  /*262c0*/  @!P3 FMUL R76, R76, 16777216 ;  /* 0x4b8000004c4cb820 */ /* 0x000fe20000400000 */
[----:B------:R-:W-:Y:S01]  /*262d0*/  F2FP.F16.F32.PACK_AB R5, R137, R34 ;  /* 0x000000228905723e */ /* 0x000fe200000000ff */
[----:B------:R-:W-:Y:S01]  /*262e0*/  @!P3 FMUL R98, R98, 16777216 ;  /* 0x4b8000006262b820 */ /* 0x000fe20000400000 */
[----:B------:R-:W-:Y:S01]  /*262f0*/  F2FP.F16.F32.PACK_AB R17, R140, R35 ;  /* 0x000000238c11723e */ /* 0x000fe200000000ff */
[----:B------:R-:W-:Y:S01]  /*26300*/  @!P3 FMUL R99, R99, 16777216 ;  /* 0x4b8000006363b820 */ /* 0x000fe20000400000 */
[----:B------:R-:W-:Y:S01]  /*26310*/  F2FP.F16.F32.PACK_AB R21, R139, R134 ;  /* 0x000000868b15723e */ /* 0x000fe200000000ff */
[----:B------:R-:W-:Y:S01]  /*26320*/  @!P3 FMUL R89, R89, 16777216 ;  /* 0x4b8000005959b820 */ /* 0x000fe20000400000 */
[----:B------:R-:W-:Y:S01]  /*26330*/  F2FP.F16.F32.PACK_AB R6, R56, R53 ;  /* 0x000000353806723e */ /* 0x000fe200000000ff */
[----:B------:R-:W-:Y:S01]  /*26340*/  FMUL R42, R135, R75 ;  /* 0x0000004b872a7220 */ /* 0x000fe20000400000 */
[----:B------:R-:W-:Y:S01]  /*26350*/  F2FP.F16.F32.PACK_AB R18, R57, R54 ;  /* 0x000000363912723e */ /* 0x000fe200000000ff */
[C---:B------:R-:W-:Y:S01]  /*26360*/  FMUL R157, R135.reuse, R76 ;  /* 0x0000004c879d7220 */ /* 0x040fe20000400000 */
[----:B------:R-:W-:Y:S01]  /*26370*/  F2FP.F16.F32.PACK_AB R7, R150, R143 ;  /* 0x0000008f9607723e */ /* 0x000fe200000000ff */
[C---:B------:R-:W-:Y:S01]  /*26380*/  FMUL R168, R135.reuse, R89 ;  /* 0x0000005987a87220 */ /* 0x040fe20000400000 */
[----:B------:R-:W-:Y:S01]  /*26390*/  F2FP.F16.F32.PACK_AB R22, R52, R55 ;  /* 0x000000373416723e */ /* 0x000fe200000000ff */
[----:B------:R-:W-:Y:S01]  /*263a0*/  FMUL R75, R135, R98 ;  /* 0x00000062874b7220 */ /* 0x000fe20000400000 */
[----:B------:R-:W-:Y:S01]  /*263b0*/  F2FP.F16.F32.PACK_AB R19, R151, R58 ;  /* 0x0000003a9713723e */ /* 0x000fe200000000ff */
[----:B------:R-:W-:Y:S01]  /*263c0*/  STS.128 [R132], R8 ;  /* 0x0000000884007388 */ /* 0x000fe20000000c00 */
[----:B------:R-:W-:Y:S01]  /*263d0*/  F2FP.F16.F32.PACK_AB R23, R148, R59 ;  /* 0x0000003b9417723e */ /* 0x000fe200000000ff */
[----:B------:R-:W-:Y:S01]  /*263e0*/  FMUL R76, R135, R99 ;  /* 0x00000063874c7220 */ /* 0x000fe20000400000 */
[----:B------:R-:W-:Y:S01]  /*263f0*/  SHF.R.U32.HI R89, RZ, 0x6, R238 ;  /* 0x00000006ff597819 */ /* 0x000fe200000116ee */
[----:B------:R2:W-:Y:S01]  /*26400*/  STS.128 [R132+0x400], R4 ;  /* 0x0004000484007388 */ /* 0x0005e20000000c00 */
[----:B------:R-:W3:Y:S01]  /*26410*/  LDC.64 R98, c[0x0][0x3e0] ;  /* 0x0000f800ff627b82 */ /* 0x000ee20000000a00 */
[----:B------:R-:W-:Y:S01]  /*26420*/  @!P3 FMUL R90, R90, 16777216 ;  /* 0x4b8000005a5ab820 */ /* 0x000fe20000400000 */
[----:B------:R-:W-:Y:S01]  /*26430*/  SGXT.U32 R89, R89, 0x2 ;  /* 0x000000025959781a */ /* 0x000fe20000000000 */
[----:B------:R1:W-:Y:S01]  /*26440*/  STS.128 [R132+0x800], R16 ;  /* 0x0008001084007388 */ /* 0x0003e20000000c00 */
[----:B------:R-:W-:Y:S01]  /*26450*/  @!P3 FMUL R93, R93, 16777216 ;  /* 0x4b8000005d5db820 */ /* 0x000fe20000400000 */
[----:B------:R-:W-:Y:S01]  /*26460*/  @!P3 FMUL R97, R97, 16777216 ;  /* 0x4b8000006161b820 */ /* 0x000fe20000400000 */
[----:B------:R-:W-:Y:S01]  /*26470*/  @!P3 FMUL R91, R91, 16777216 ;  /* 0x4b8000005b5bb820 */ /* 0x000fe20000400000 */
[----:B------:R-:W-:Y:S01]  /*26480*/  STS.128 [R132+0xc00], R20 ;  /* 0x000c001484007388 */ /* 0x000fe20000000c00 */
[----:B0-----:R-:W-:-:S02]  /*26490*/  IMAD R89, R89, R40, RZ ;  /* 0x0000002859597224 */ /* 0x001fc400078e02ff */
[----:B------:R-:W-:Y:S01]  /*264a0*/  @!P3 FMUL R68, R68, 16777216 ;  /* 0x4b8000004444b820 */ /* 0x000fe20000400000 */
[----:B------:R-:W-:Y:S01]  /*264b0*/  @!P3 FMUL R69, R69, 16777216 ;  /* 0x4b8000004545b820 */ /* 0x000fe20000400000 */
[----:B------:R-:W-:Y:S01]  /*264c0*/  BAR.SYNC.DEFER_BLOCKING 0x0 ;  /* 0x0000000000007b1d */ /* 0x000fe20000010000 */
        /* <DEDUP_REMOVED lines=23> */
[----:B------:R-:W0:Y:S01]  /*26640*/  LDS.128 R52, [R44] ;  /* 0x000000002c347984 */ /* 0x000e220000000c00 */
[C---:B------:R-:W-:Y:S01]  /*26650*/  FMUL R90, R135.reuse, R97 ;  /* 0x00000061875a7220 */ /* 0x040fe20000400000 */
[C---:B------:R-:W-:Y:S01]  /*26660*/  FMUL R66, R135.reuse, R91 ;  /* 0x0000005b87427220 */ /* 0x040fe20000400000 */
[----:B------:R-:W-:Y:S01]  /*26670*/  IMAD R91, R40, 0x4, R89 ;  /* 0x00000004285b7824 */ /* 0x000fe200078e0259 */
        /* <DEDUP_REMOVED lines=27> */
[----:B------:R-:W-:-:S02]  /*26830*/  IMAD R93, R40, 0x4, R91 ;  /* 0x00000004285d7824 */ /* 0x000fc400078e025b */
[----:B------:R-:W-:Y:S01]  /*26840*/  @!P3 FMUL R106, R106, 16777216 ;  /* 0x4b8000006a6ab820 */ /* 0x000fe20000400000 */
[----:B------:R-:W-:Y:S01]  /*26850*/  @!P3 FMUL R107, R107, 16777216 ;  /* 0x4b8000006b6bb820 */ /* 0x000fe20000400000 */
[----:B------:R-:W-:Y:S01]  /*26860*/  F2FP.F16.F32.PACK_AB R28, R158, R149 ;  /* 0x000000959e1c723e */ /* 0x000fe200000000ff */
[----:B------:R-:W-:Y:S01]  /*26870*/  IMAD R97, R40, 0x4, R93 ;  /* 0x0000000428617824 */ /* 0x000fe200078e025d */
[----:B------:R-:W-:Y:S01]  /*26880*/  F2FP.F16.F32.PACK_AB R56, R156, R147 ;  /* 0x000000939c38723e */ /* 0x000fe200000000ff */
[C---:B------:R-:W-:Y:S01]  /*26890*/  FMUL R43, R135.reuse, R106 ;  /* 0x0000006a872b7220 */ /* 0x040fe20000400000 */
[----:B------:R-:W-:Y:S01]  /*268a0*/  F2FP.F16.F32.PACK_AB R29, R164, R157 ;  /* 0x0000009da41d723e */ /* 0x000fe200000000ff */
[----:B------:R-:W-:Y:S01]  /*268b0*/  FMUL R46, R135, R107 ;  /* 0x0000006b872e7220 */ /* 0x000fe20000400000 */
[----:B------:R-:W-:Y:S01]  /*268c0*/  F2FP.F16.F32.PACK_AB R57, R166, R155 ;  /* 0x0000009ba639723e */ /* 0x000fe200000000ff */
[----:B------:R-:W-:Y:S01]  /*268d0*/  @!P3 FMUL R101, R101, 16777216 ;  /* 0x4b8000006565b820 */ /* 0x000fe20000400000 */
[----:B------:R-:W-:Y:S01]  /*268e0*/  F2FP.F16.F32.PACK_AB R30, R88, R163 ;  /* 0x000000a3581e723e */ /* 0x000fe200000000ff */
[----:B------:R-:W0:Y:S01]  /*268f0*/  LDC.64 R106, c[0x0][0x398] ;  /* 0x0000e600ff6a7b82 */ /* 0x000e220000000a00 */
[----:B------:R-:W-:-:S07]  /*26900*/  F2FP.F16.F32.PACK_AB R58, R168, R85 ;  /* 0x00000055a83a723e */ /* 0x000fce00000000ff */
[----:B------:R-:W-:Y:S01]  /*26910*/  BAR.SYNC.DEFER_BLOCKING 0x0 ;  /* 0x0000000000007b1d */ /* 0x000fe20000010000 */
[----:B------:R-:W-:Y:S01]  /*26920*/  F2FP.F16.F32.PACK_AB R31, R165, R92 ;  /* 0x0000005ca51f723e */ /* 0x000fe200000000ff */
[----:B---3--:R-:W-:Y:S01]  /*26930*/  IMAD R88, R240, R99, RZ ;  /* 0x00000063f0587224 */ /* 0x008fe200078e02ff */
[----:B--2---:R-:W-:Y:S01]  /*26940*/  F2FP.F16.F32.PACK_AB R4, R41, R70 ;  /* 0x000000462904723e */ /* 0x004fe200000000ff */
[----:B------:R-:W-:Y:S01]  /*26950*/  IMAD R99, R40, 0x4, R97 ;  /* 0x0000000428637824 */ /* 0x000fe200078e0261 */
[----:B-1----:R-:W-:Y:S01]  /*26960*/  F2FP.F16.F32.PACK_AB R16, R42, R71 ;  /* 0x000000472a10723e */ /* 0x002fe200000000ff */
[----:B------:R-:W-:Y:S01]  /*26970*/  FMUL R68, R135, R101 ;  /* 0x0000006587447220 */ /* 0x000fe20000400000 */
[----:B------:R-:W-:Y:S01]  /*26980*/  F2FP.F16.F32.PACK_AB R5, R61, R78 ;  /* 0x0000004e3d05723e */ /* 0x000fe200000000ff */
[----:B------:R-:W-:Y:S01]  /*26990*/  IMAD R101, R40, 0x4, R99 ;  /* 0x0000000428657824 */ /* 0x000fe200078e0263 */
[----:B------:R-:W-:Y:S01]  /*269a0*/  F2FP.F16.F32.PACK_AB R17, R62, R79 ;  /* 0x0000004f3e11723e */ /* 0x000fe200000000ff */
[----:B-----5:R-:W-:Y:S01]  /*269b0*/  IMAD R85, R241, R98, RZ ;  /* 0x00000062f1557224 */ /* 0x020fe200078e02ff */
[----:B------:R-:W-:Y:S01]  /*269c0*/  F2FP.F16.F32.PACK_AB R6, R65, R86 ;  /* 0x000000564106723e */ /* 0x000fe200000000ff */
[----:B------:R-:W-:Y:S01]  /*269d0*/  IMAD R79, R40, 0x4, R101 ;  /* 0x00000004284f7824 */ /* 0x000fe200078e0265 */
[----:B------:R-:W-:Y:S01]  /*269e0*/  F2FP.F16.F32.PACK_AB R18, R66, R87 ;  /* 0x000000574212723e */ /* 0x000fe200000000ff */
[----:B------:R-:W-:Y:S01]  /*269f0*/  IMAD.HI R42, R85, 0x2, RZ ;  /* 0x00000002552a7827 */ /* 0x000fe200078e02ff */
[----:B------:R-:W-:-:S03]  /*26a00*/  F2FP.F16.F32.PACK_AB R7, R75, R94 ;  /* 0x0000005e4b07723e */ /* 0x000fc600000000ff */
[----:B------:R-:W-:Y:S01]  /*26a10*/  @!P3 FMUL R108, R108, 16777216 ;  /* 0x4b8000006c6cb820 */ /* 0x000fe20000400000 */
[----:B------:R-:W-:Y:S01]  /*26a20*/  F2FP.F16.F32.PACK_AB R19, R76, R95 ;  /* 0x0000005f4c13723e */ /* 0x000fe200000000ff */
[----:B------:R-:W-:Y:S01]  /*26a30*/  IMAD R75, R40, 0x4, R79 ;  /* 0x00000004284b7824 */ /* 0x000fe200078e024f */
[----:B------:R-:W-:Y:S01]  /*26a40*/  SHF.L.U32 R41, R85, 0x1, RZ ;  /* 0x0000000155297819 */ /* 0x000fe200000006ff */
[----:B------:R-:W-:Y:S01]  /*26a50*/  @!P3 FMUL R112, R112, 16777216 ;  /* 0x4b8000007070b820 */ /* 0x000fe20000400000 */
[----:B------:R-:W-:Y:S01]  /*26a60*/  @!P3 FMUL R116, R116, 16777216 ;  /* 0x4b8000007474b820 */ /* 0x000fe20000400000 */
[----:B------:R-:W-:Y:S02]  /*26a70*/  IMAD R85, R40, 0x4, R75 ;  /* 0x0000000428557824 */ /* 0x000fe400078e024b */
[----:B------:R-:W-:Y:S01]  /*26a80*/  @!P3 FMUL R120, R120, 16777216 ;  /* 0x4b8000007878b820 */ /* 0x000fe20000400000 */
[----:B------:R1:W-:Y:S01]  /*26a90*/  STS.128 [R132], R28 ;  /* 0x0000001c84007388 */ /* 0x0003e20000000c00 */
[----:B------:R-:W-:Y:S01]  /*26aa0*/  FMUL R108, R135, R108 ;  /* 0x0000006c876c7220 */ /* 0x000fe20000400000 */
[----:B------:R-:W-:-:S02]  /*26ab0*/  IMAD R87, R40, 0x4, R85 ;  /* 0x0000000428577824 */ /* 0x000fc400078e0255 */
[C---:B------:R-:W-:Y:S01]  /*26ac0*/  FMUL R77, R135.reuse, R112 ;  /* 0x00000070874d7220 */ /* 0x040fe20000400000 */
[----:B------:R-:W-:Y:S01]  /*26ad0*/  STS.128 [R132+0x400], R56 ;  /* 0x0004003884007388 */ /* 0x000fe20000000c00 */
[C---:B------:R-:W-:Y:S01]  /*26ae0*/  FMUL R116, R135.reuse, R116 ;  /* 0x0000007487747220 */ /* 0x040fe20000400000 */
[----:B------:R-:W-:Y:S02]  /*26af0*/  IMAD R95, R40, 0x4, R87 ;  /* 0x00000004285f7824 */ /* 0x000fe400078e0257 */
[----:B------:R-:W-:Y:S01]  /*26b00*/  FMUL R81, R135, R120 ;  /* 0x0000007887517220 */ /* 0x000fe20000400000 */
[----:B------:R-:W-:Y:S01]  /*26b10*/  STS.128 [R132+0x800], R4 ;  /* 0x0008000484007388 */ /* 0x000fe20000000c00 */
[----:B------:R-:W-:Y:S01]  /*26b20*/  @!P3 FMUL R102, R102, 16777216 ;  /* 0x4b8000006666b820 */ /* 0x000fe20000400000 */
[----:B------:R-:W-:Y:S01]  /*26b30*/  F2FP.F16.F32.PACK_AB R65, R77, R108 ;  /* 0x0000006c4d41723e */ /* 0x000fe200000000ff */
[----:B------:R-:W-:Y:S01]  /*26b40*/  IMAD R77, R40, 0x4, R95 ;  /* 0x00000004284d7824 */ /* 0x000fe200078e025f */
[----:B------:R-:W-:Y:S01]  /*26b50*/  STS.128 [R132+0xc00], R16 ;  /* 0x000c001084007388 */ /* 0x000fe20000000c00 */
[----:B------:R-:W-:Y:S01]  /*26b60*/  @!P3 FMUL R100, R100, 16777216 ;  /* 0x4b8000006464b820 */ /* 0x000fe20000400000 */
[----:B------:R-:W-:Y:S01]  /*26b70*/  @!P3 FMUL R104, R104, 16777216 ;  /* 0x4b8000006868b820 */ /* 0x000fe20000400000 */
[----:B------:R-:W-:Y:S01]  /*26b80*/  FMUL R102, R135, R102 ;  /* 0x0000006687667220 */ /* 0x000fe20000400000 */
[----:B------:R-:W-:Y:S01]  /*26b90*/  BAR.SYNC.DEFER_BLOCKING 0x0 ;  /* 0x0000000000007b1d */ /* 0x000fe20000010000 */
[----:B-1----:R-:W-:Y:S01]  /*26ba0*/  IMAD.SHL.U32 R28, R88, 0x2, RZ ;  /* 0x00000002581c7824 */ /* 0x002fe200078e00ff */
[----:B------:R-:W-:Y:S01]  /*26bb0*/  F2FP.F16.F32.PACK_AB R66, R81, R116 ;  /* 0x000000745142723e */ /* 0x000fe200000000ff */
[----:B------:R-:W-:Y:S01]  /*26bc0*/  @!P3 FMUL R124, R124, 16777216 ;  /* 0x4b8000007c7cb820 */ /* 0x000fe20000400000 */
[----:B------:R-:W-:Y:S01]  /*26bd0*/  @!P3 FMUL R128, R128, 16777216 ;  /* 0x4b8000008080b820 */ /* 0x000fe20000400000 */
[----:B------:R-:W-:Y:S01]  /*26be0*/  IMAD R81, R40, 0x4, R77 ;  /* 0x0000000428517824 */ /* 0x000fe200078e024d */
[----:B0-----:R-:W-:Y:S01]  /*26bf0*/  IADD3 R41, P0, P1, R28, R106, R41 ;  /* 0x0000006a1c297210 */ /* 0x001fe2000791e029 */
        /* <DEDUP_REMOVED lines=9> */
[----:B------:R-:W-:Y:S01]  /*26c90*/  @!P3 FMUL R126, R126, 16777216 ;  /* 0x4b8000007e7eb820 */ /* 0x000fe20000400000 */
[----:B------:R-:W-:Y:S01]  /*26ca0*/  @!P3 FMUL R130, R130, 16777216 ;  /* 0x4b8000008282b820 */ /* 0x000fe20000400000 */
[C---:B------:R-:W-:Y:S01]  /*26cb0*/  FMUL R124, R135.reuse, R124 ;  /* 0x0000007c877c7220 */ /* 0x040fe20000400000 */
[----:B------:R-:W-:Y:S01]  /*26cc0*/  FMUL R83, R135, R128 ;  /* 0x0000008087537220 */ /* 0x000fe20000400000 */
[----:B------:R-:W-:Y:S01]  /*26cd0*/  F2FP.F16.F32.PACK_AB R104, R43, R102 ;  /* 0x000000662b68723e */ /* 0x000fe200000000ff */
[----:B------:R-:W-:Y:S01]  /*26ce0*/  @!P3 FMUL R103, R103, 16777216 ;  /* 0x4b8000006767b820 */ /* 0x000fe20000400000 */
[----:B------:R-:W-:Y:S01]  /*26cf0*/  @!P3 FMUL R110, R110, 16777216 ;  /* 0x4b8000006e6eb820 */ /* 0x000fe20000400000 */
[----:B------:R-:W-:Y:S01]  /*26d00*/  @!P3 FMUL R111, R111, 16777216 ;  /* 0x4b8000006f6fb820 */ /* 0x000fe20000400000 */
[----:B------:R-:W0:Y:S01]  /*26d10*/  LDS.128 R56, [R44] ;  /* 0x000000002c387984 */ /* 0x000e220000000c00 */
[----:B------:R-:W-:Y:S01]  /*26d20*/  @!P3 FMUL R114, R114, 16777216 ;  /* 0x4b8000007272b820 */ /* 0x000fe20000400000 */
[----:B------:R-:W-:Y:S01]  /*26d30*/  @!P3 FMUL R115, R115, 16777216 ;  /* 0x4b8000007373b820 */ /* 0x000fe20000400000 */
[----:B------:R-:W-:Y:S01]  /*26d40*/  @!P3 FMUL R118, R118, 16777216 ;  /* 0x4b8000007676b820 */ /* 0x000fe20000400000 */
[----:B------:R-:W-:Y:S01]  /*26d50*/  LDS.128 R28, [R44+0x1000] ;  /* 0x001000002c1c7984 */ /* 0x000fe20000000c00 */
[----:B------:R-:W-:Y:S01]  /*26d60*/  @!P3 FMUL R119, R119, 16777216 ;  /* 0x4b8000007777b820 */ /* 0x000fe20000400000 */
[----:B------:R-:W-:Y:S01]  /*26d70*/  @!P3 FMUL R122, R122, 16777216 ;  /* 0x4b8000007a7ab820 */ /* 0x000fe20000400000 */
[----:B------:R-:W-:Y:S01]  /*26d80*/  @!P3 FMUL R123, R123, 16777216 ;  /* 0x4b8000007b7bb820 */ /* 0x000fe20000400000 */
[----:B------:R-:W-:Y:S01]  /*26d90*/  LDS.128 R16, [R44+0x2000] ;  /* 0x002000002c107984 */ /* 0x000fe20000000c00 */
[----:B------:R-:W-:Y:S01]  /*26da0*/  @!P3 FMUL R127, R127, 16777216 ;  /* 0x4b8000007f7fb820 */ /* 0x000fe20000400000 */
[----:B------:R-:W-:Y:S01]  /*26db0*/  @!P3 FMUL R131, R131, 16777216 ;  /* 0x4b8000008383b820 */ /* 0x000fe20000400000 */
[----:B------:R-:W-:Y:S01]  /*26dc0*/  LEA R43, R40, R81, 0x2 ;  /* 0x00000051282b7211 */ /* 0x000fe200078e10ff */
[----:B------:R-:W-:Y:S01]  /*26dd0*/  LDS.128 R4, [R44+0x3000] ;  /* 0x003000002c047984 */ /* 0x000fe20000000c00 */
[C---:B------:R-:W-:Y:S01]  /*26de0*/  FMUL R105, R135.reuse, R105 ;  /* 0x0000006987697220 */ /* 0x040fe20000400000 */
[C---:B------:R-:W-:Y:S01]  /*26df0*/  FMUL R69, R135.reuse, R109 ;  /* 0x0000006d87457220 */ /* 0x040fe20000400000 */
[C---:B------:R-:W-:Y:S01]  /*26e00*/  FMUL R80, R135.reuse, R113 ;  /* 0x0000007187507220 */ /* 0x040fe20000400000 */
[C---:B------:R-:W-:Y:S01]  /*26e10*/  FMUL R117, R135.reuse, R117 ;  /* 0x0000007587757220 */ /* 0x040fe20000400000 */
[C---:B------:R-:W-:Y:S01]  /*26e20*/  FMUL R82, R135.reuse, R121 ;  /* 0x0000007987527220 */ /* 0x040fe20000400000 */
[C---:B------:R-:W-:Y:S01]  /*26e30*/  FMUL R125, R135.reuse, R125 ;  /* 0x0000007d877d7220 */ /* 0x040fe20000400000 */
[----:B------:R-:W-:Y:S01]  /*26e40*/  FMUL R84, R135, R129 ;  /* 0x0000008187547220 */ /* 0x000fe20000400000 */
[----:B------:R-:W-:-:S04]  /*26e50*/  IMAD.HI R88, R88, 0x2, RZ ;  /* 0x0000000258587827 */ /* 0x000fc800078e02ff */
[C---:B------:R-:W-:Y:S01]  /*26e60*/  FMUL R126, R135.reuse, R126 ;  /* 0x0000007e877e7220 */ /* 0x040fe20000400000 */
[----:B------:R-:W-:Y:S01]  /*26e70*/  FMUL R73, R135, R130 ;  /* 0x0000008287497220 */ /* 0x000fe20000400000 */
[----:B------:R-:W-:Y:S01]  /*26e80*/  F2FP.F16.F32.PACK_AB R64, R67, R64 ;  /* 0x000000404340723e */ /* 0x000fe200000000ff */
        /* <DEDUP_REMOVED lines=12> */
[----:B------:R-:W-:Y:S01]  /*26f50*/  BAR.SYNC.DEFER_BLOCKING 0x0 ;  /* 0x0000000000007b1d */ /* 0x000fe20000010000 */
[----:B------:R-:W-:Y:S01]  /*26f60*/  IMAD R83, R40, 0x4, R43 ;  /* 0x0000000428537824 */ /* 0x000fe200078e022b */
[----:B------:R-:W-:Y:S01]  /*26f70*/  IADD3.X R42, PT, PT, R88, R107, R42, P0, P1 ;  /* 0x0000006b582a7210 */ /* 0x000fe200007e242a */
[----:B------:R-:W-:Y:S01]  /*26f80*/  FFMA R45, R45, 0.69314718246459960938, R138 ;  /* 0x3f3172182d2d7823 */ /* 0x000fe2000000008a */
[----:B------:R-:W-:-:S02]  /*26f90*/  F2FP.F16.F32.PACK_AB R68, R105, R68 ;  /* 0x000000446944723e */ /* 0x000fc400000000ff */
[----:B------:R-:W-:Y:S02]  /*26fa0*/  F2FP.F16.F32.PACK_AB R69, R80, R69 ;  /* 0x000000455045723e */ /* 0x000fe400000000ff */
[----:B------:R-:W-:Y:S02]  /*26fb0*/  F2FP.F16.F32.PACK_AB R70, R82, R117 ;  /* 0x000000755246723e */ /* 0x000fe400000000ff */
[----:B------:R-:W-:Y:S02]  /*26fc0*/  F2FP.F16.F32.PACK_AB R71, R84, R125 ;  /* 0x0000007d5447723e */ /* 0x000fe400000000ff */
[----:B------:R-:W-:Y:S01]  /*26fd0*/  F2FP.F16.F32.PACK_AB R107, R73, R126 ;  /* 0x0000007e496b723e */ /* 0x000fe200000000ff */
[----:B------:R-:W-:Y:S01]  /*26fe0*/  IMAD R73, R40, 0x4, R83 ;  /* 0x0000000428497824 */ /* 0x000fe200078e0253 */
[----:B------:R-:W-:Y:S02]  /*26ff0*/  F2FP.F16.F32.PACK_AB R124, R46, R103 ;  /* 0x000000672e7c723e */ /* 0x000fe400000000ff */
[----:B------:R-:W-:-:S02]  /*27000*/  F2FP.F16.F32.PACK_AB R105, R47, R110 ;  /* 0x0000006e2f69723e */ /* 0x000fc400000000ff */
[----:B------:R-:W-:Y:S02]  /*27010*/  F2FP.F16.F32.PACK_AB R125, R60, R111 ;  /* 0x0000006f3c7d723e */ /* 0x000fe400000000ff */
[----:B------:R-:W-:Y:S02]  /*27020*/  F2FP.F16.F32.PACK_AB R106, R63, R118 ;  /* 0x000000763f6a723e */ /* 0x000fe400000000ff */
[----:B------:R-:W-:Y:S02]  /*27030*/  F2FP.F16.F32.PACK_AB R126, R72, R119 ;  /* 0x00000077487e723e */ /* 0x000fe400000000ff */
[----:B------:R-:W-:Y:S01]  /*27040*/  F2FP.F16.F32.PACK_AB R127, R74, R127 ;  /* 0x0000007f4a7f723e */ /* 0x000fe200000000ff */
[----:B------:R1:W-:Y:S01]  /*27050*/  STS.128 [R132+0x400], R68 ;  /* 0x0004004484007388 */ /* 0x0003e20000000c00 */
[-C--:B------:R-:W-:Y:S02]  /*27060*/  LEA R46, P0, R89, R41.reuse, 0x1 ;  /* 0x00000029592e7211 */ /* 0x080fe400078008ff */
[----:B------:R-:W-:Y:S01]  /*27070*/  LEA R60, P1, R91, R41, 0x1 ;  /* 0x000000295b3c7211 */ /* 0x000fe200078208ff */
[----:B------:R2:W-:Y:S01]  /*27080*/  STS.128 [R132], R64 ;  /* 0x0000004084007388 */ /* 0x0005e20000000c00 */
[----:B------:R-:W-:-:S02]  /*27090*/  LEA.HI.X.SX32 R47, R89, R42, 0x1, P0 ;  /* 0x0000002a592f7211 */ /* 0x000fc400000f0eff */
[-C--:B------:R-:W-:Y:S01]  /*270a0*/  LEA.HI.X.SX32 R61, R91, R42.reuse, 0x1, P1 ;  /* 0x0000002a5b3d7211 */ /* 0x080fe200008f0eff */
[----:B------:R-:W-:Y:S01]  /*270b0*/  STS.128 [R132+0x800], R104 ;  /* 0x0008006884007388 */ /* 0x000fe20000000c00 */
[CC--:B------:R-:W-:Y:S02]  /*270c0*/  LEA R62, P0, R93.reuse, R41.reuse, 0x1 ;  /* 0x000000295d3e7211 */ /* 0x0c0fe400078008ff */
[----:B----4-:R-:W-:Y:S01]  /*270d0*/  PRMT R236, R36, 0x7632, R236 ;  /* 0x0000763224ec7816 */ /* 0x010fe200000000ec */
[----:B------:R-:W-:Y:S01]  /*270e0*/  STS.128 [R132+0xc00], R124 ;  /* 0x000c007c84007388 */ /* 0x000fe20000000c00 */
[----:B------:R-:W-:Y:S01]  /*270f0*/  LEA.HI.X.SX32 R63, R93, R42, 0x1, P0 ;  /* 0x0000002a5d3f7211 */ /* 0x000fe200000f0eff */
[C---:B-1----:R-:W-:Y:S01]  /*27100*/  IMAD R69, R40.reuse, 0x4, R73 ;  /* 0x0000000428457824 */ /* 0x042fe200078e0249 */
[----:B------:R-:W-:Y:S03]  /*27110*/  BAR.SYNC.DEFER_BLOCKING 0x0 ;  /* 0x0000000000007b1d */ /* 0x000fe60000010000 */
[----:B------:R-:W-:Y:S01]  /*27120*/  IMAD R71, R40, 0x4, R69 ;  /* 0x0000000428477824 */ /* 0x000fe200078e0245 */
[----:B--2---:R-:W-:-:S03]  /*27130*/  LEA R64, P0, R97, R41, 0x1 ;  /* 0x0000002961407211 */ /* 0x004fc600078008ff */
[C---:B------:R-:W-:Y:S01]  /*27140*/  IMAD R89, R40.reuse, 0x4, R71 ;  /* 0x0000000428597824 */ /* 0x040fe200078e0247 */
[----:B------:R-:W-:Y:S02]  /*27150*/  LEA.HI.X.SX32 R65, R97, R42, 0x1, P0 ;  /* 0x0000002a61417211 */ /* 0x000fe400000f0eff */
[----:B------:R-:W-:Y:S01]  /*27160*/  LEA R66, P0, R99, R41, 0x1 ;  /* 0x0000002963427211 */ /* 0x000fe200078008ff */
[----:B------:R-:W-:-:S03]  /*27170*/  IMAD R91, R40, 0x4, R89 ;  /* 0x00000004285b7824 */ /* 0x000fc600078e0259 */
[----:B------:R-:W-:Y:S01]  /*27180*/  LEA.HI.X.SX32 R67, R99, R42, 0x1, P0 ;  /* 0x0000002a63437211 */ /* 0x000fe200000f0eff */
[----:B------:R-:W-:-:S05]  /*27190*/  IMAD R93, R40, 0x4, R91 ;  /* 0x00000004285d7824 */ /* 0x000fca00078e025b */
[C---:B------:R-:W-:Y:S01]  /*271a0*/  LEA R97, R40.reuse, R93, 0x2 ;  /* 0x0000005d28617211 */ /* 0x040fe200078e10ff */
[----:B------:R1:W-:Y:S04]  /*271b0*/  STG.E.U16 desc[UR10][R46.64], R48 ;  /* 0x000000302e007986 */ /* 0x0003e8000c10150a */
[----:B------:R-:W-:-:S04]  /*271c0*/  IMAD R103, R40, 0x4, R97 ;  /* 0x0000000428677824 */ /* 0x000fc800078e0261 */
[----:B------:R-:W-:Y:S01]  /*271d0*/  IMAD R99, R40, 0x4, R103 ;  /* 0x0000000428637824 */ /* 0x000fe200078e0267 */
[----:B-1----:R-:W-:Y:S02]  /*271e0*/  PRMT R47, R48, 0x7632, R47 ;  /* 0x00007632302f7816 */ /* 0x002fe4000000002f */
[----:B------:R-:W-:-:S03]  /*271f0*/  LEA R46, P0, R101, R41, 0x1 ;  /* 0x00000029652e7211 */ /* 0x000fc600078008ff */
[----:B------:R1:W-:Y:S04]  /*27200*/  STG.E.U16 desc[UR10][R60.64], R47 ;  /* 0x0000002f3c007986 */ /* 0x0003e8000c10150a */
[----:B------:R2:W-:Y:S01]  /*27210*/  STG.E.U16 desc[UR10][R62.64], R49 ;  /* 0x000000313e007986 */ /* 0x0005e2000c10150a */
[-C--:B-1----:R-:W-:Y:S01]  /*27220*/  LEA.HI.X.SX32 R47, R101, R42.reuse, 0x1, P0 ;  /* 0x0000002a652f7211 */ /* 0x082fe200000f0eff */
[C---:B------:R-:W-:Y:S01]  /*27230*/  IMAD R101, R40.reuse, 0x4, R99 ;  /* 0x0000000428657824 */ /* 0x040fe200078e0263 */
[----:B------:R-:W-:Y:S02]  /*27240*/  PRMT R61, R49, 0x7632, R61 ;  /* 0x00007632313d7816 */ /* 0x000fe4000000003d */
[CC--:B------:R-:W-:Y:S01]  /*27250*/  LEA R60, P0, R79.reuse, R41.reuse, 0x1 ;  /* 0x000000294f3c7211 */ /* 0x0c0fe200078008ff */
[----:B------:R-:W-:Y:S01]  /*27260*/  IMAD R105, R40, 0x4, R101 ;  /* 0x0000000428697824 */ /* 0x000fe200078e0265 */
[----:B--2---:R-:W-:Y:S01]  /*27270*/  PRMT R49, R50, 0x7632, R49 ;  /* 0x0000763232317816 */ /* 0x004fe20000000031 */
[----:B------:R1:W-:Y:S04]  /*27280*/  STG.E.U16 desc[UR10][R64.64], R61 ;  /* 0x0000003d40007986 */ /* 0x0003e8000c10150a */
[----:B------:R-:W-:Y:S04]  /*27290*/  STG.E.U16 desc[UR10][R66.64], R50 ;  /* 0x0000003242007986 */ /* 0x000fe8000c10150a */
[----:B------:R2:W-:Y:S01]  /*272a0*/  STG.E.U16 desc[UR10][R46.64], R49 ;  /* 0x000000312e007986 */ /* 0x0005e2000c10150a */
[----:B-1----:R-:W-:Y:S01]  /*272b0*/  LEA.HI.X.SX32 R61, R79, R42, 0x1, P0 ;  /* 0x0000002a4f3d7211 */ /* 0x002fe200000f0eff */
[----:B------:R-:W-:Y:S01]  /*272c0*/  IMAD R79, R40, 0x4, R105 ;  /* 0x00000004284f7824 */ /* 0x000fe200078e0269 */
[----:B------:R-:W-:-:S03]  /*272d0*/  LEA R48, P0, R75, R41, 0x1 ;  /* 0x000000294b307211 */ /* 0x000fc600078008ff */
[----:B------:R-:W-:Y:S01]  /*272e0*/  STG.E.U16 desc[UR10][R60.64], R51 ;  /* 0x000000333c007986 */ /* 0x000fe2000c10150a */
[-C--:B--2---:R-:W-:Y:S01]  /*272f0*/  LEA.HI.X.SX32 R49, R75, R42.reuse, 0x1, P0 ;  /* 0x0000002a4b317211 */ /* 0x084fe200000f0eff */
[C---:B------:R-:W-:Y:S01]  /*27300*/  IMAD R75, R40.reuse, 0x4, R79 ;  /* 0x00000004284b7824 */ /* 0x040fe200078e024f */
[-C--:B------:R-:W-:Y:S02]  /*27310*/  LEA R62, P0, R85, R41.reuse, 0x1 ;  /* 0x00000029553e7211 */ /* 0x080fe400078008ff */
[----:B------:R-:W-:Y:S01]  /*27320*/  PRMT R47, R51, 0x7632, R47 ;  /* 0x00007632332f7816 */ /* 0x000fe2000000002f */
[C---:B------:R-:W-:Y:S01]  /*27330*/  IMAD R67, R40.reuse, 0x4, R75 ;  /* 0x0000000428437824 */ /* 0x040fe200078e024b */
[----:B------:R-:W-:Y:S02]  /*27340*/  LEA.HI.X.SX32 R63, R85, R42, 0x1, P0 ;  /* 0x0000002a553f7211 */ /* 0x000fe400000f0eff */
[----:B------:R-:W-:Y:S01]  /*27350*/  LEA R64, P0, R87, R41, 0x1 ;  /* 0x0000002957407211 */ /* 0x000fe200078008ff */
[----:B------:R1:W-:Y:S01]  /*27360*/  STG.E.U16 desc[UR10][R48.64], R47 ;  /* 0x0000002f30007986 */ /* 0x0003e2000c10150a */
[----:B------:R-:W-:-:S02]  /*27370*/  LEA R85, R40, R67, 0x2 ;  /* 0x0000004328557211 */ /* 0x000fc400078e10ff */
[----:B------:R-:W-:Y:S01]  /*27380*/  LEA.HI.X.SX32 R65, R87, R42, 0x1, P0 ;  /* 0x0000002a57417211 */ /* 0x000fe200000f0eff */
[----:B------:R-:W-:Y:S01]  /*27390*/  STG.E.U16 desc[UR10][R62.64], R52 ;  /* 0x000000343e007986 */ /* 0x000fe2000c10150a */
[----:B------:R-:W-:Y:S01]  /*273a0*/  LEA R46, P0, R95, R41, 0x1 ;  /* 0x000000295f2e7211 */ /* 0x000fe200078008ff */
[----:B------:R-:W-:-:S04]  /*273b0*/  IMAD R87, R40, 0x4, R85 ;  /* 0x0000000428577824 */ /* 0x000fc800078e0255 */
[C---:B------:R-:W-:Y:S01]  /*273c0*/  IMAD R107, R40.reuse, 0x4, R87 ;  /* 0x00000004286b7824 */ /* 0x040fe200078e0257 */
[-C--:B-1----:R-:W-:Y:S02]  /*273d0*/  LEA.HI.X.SX32 R47, R95, R42.reuse, 0x1, P0 ;  /* 0x0000002a5f2f7211 */ /* 0x082fe400000f0eff */
[CC--:B------:R-:W-:Y:S01]  /*273e0*/  LEA R50, P0, R77.reuse, R41.reuse, 0x1 ;  /* 0x000000294d327211 */ /* 0x0c0fe200078008ff */
[----:B------:R-:W-:Y:S01]  /*273f0*/  IMAD R95, R40, 0x4, R107 ;  /* 0x00000004285f7824 */ /* 0x000fe200078e026b */
[----:B------:R-:W-:Y:S02]  /*27400*/  PRMT R49, R52, 0x7632, R49 ;  /* 0x0000763234317816 */ /* 0x000fe40000000031 */
[----:B------:R-:W-:Y:S01]  /*27410*/  LEA.HI.X.SX32 R51, R77, R42, 0x1, P0 ;  /* 0x0000002a4d337211 */ /* 0x000fe200000f0eff */
[C---:B------:R-:W-:Y:S01]  /*27420*/  IMAD R77, R40.reuse, 0x4, R95 ;  /* 0x00000004284d7824 */ /* 0x040fe200078e025f */
[----:B------:R-:W-:Y:S01]  /*27430*/  LEA R48, P0, R81, R41, 0x1 ;  /* 0x0000002951307211 */ /* 0x000fe200078008ff */
[----:B------:R1:W-:Y:S02]  /*27440*/  STG.E.U16 desc[UR10][R64.64], R49 ;  /* 0x0000003140007986 */ /* 0x0003e4000c10150a */
[----:B------:R-:W-:-:S02]  /*27450*/  IMAD R109, R40, 0x4, R77 ;  /* 0x00000004286d7824 */ /* 0x000fc400078e024d */
[----:B------:R2:W-:Y:S01]  /*27460*/  STG.E.U16 desc[UR10][R46.64], R53 ;  /* 0x000000352e007986 */ /* 0x0005e2000c10150a */
[-C--:B-1----:R-:W-:Y:S01]  /*27470*/  LEA.HI.X.SX32 R49, R81, R42.reuse, 0x1, P0 ;  /* 0x0000002a51317211 */ /* 0x082fe200000f0eff */
[C---:B------:R-:W-:Y:S01]  /*27480*/  IMAD R81, R40.reuse, 0x4, R109 ;  /* 0x0000000428517824 */ /* 0x040fe200078e026d */
[-C--:B------:R-:W-:Y:S02]  /*27490*/  LEA R60, P0, R43, R41.reuse, 0x1 ;  /* 0x000000292b3c7211 */ /* 0x080fe400078008ff */
[----:B--2---:R-:W-:Y:S02]  /*274a0*/  PRMT R47, R53, 0x7632, R47 ;  /* 0x00007632352f7816 */ /* 0x004fe4000000002f */
[-C--:B------:R-:W-:Y:S01]  /*274b0*/  LEA.HI.X.SX32 R61, R43, R42.reuse, 0x1, P0 ;  /* 0x0000002a2b3d7211 */ /* 0x080fe200000f0eff */
[C---:B------:R-:W-:Y:S01]  /*274c0*/  IMAD R43, R40.reuse, 0x4, R81 ;  /* 0x00000004282b7824 */ /* 0x040fe200078e0251 */
[C---:B------:R-:W-:Y:S01]  /*274d0*/  LEA R62, P0, R83.reuse, R41, 0x1 ;  /* 0x00000029533e7211 */ /* 0x040fe200078008ff */
[----:B------:R1:W-:Y:S03]  /*274e0*/  STG.E.U16 desc[UR10][R50.64], R47 ;  /* 0x0000002f32007986 */ /* 0x0003e6000c10150a */
[----:B------:R-:W-:Y:S01]  /*274f0*/  LEA R111, R40, R43, 0x2 ;  /* 0x0000002b286f7211 */ /* 0x000fe200078e10ff */
[----:B------:R2:W-:Y:S01]  /*27500*/  STG.E.U16 desc[UR10][R48.64], R54 ;  /* 0x0000003630007986 */ /* 0x0005e2000c10150a */
[----:B------:R-:W-:-:S02]  /*27510*/  LEA.HI.X.SX32 R63, R83, R42, 0x1, P0 ;  /* 0x0000002a533f7211 */ /* 0x000fc400000f0eff */
[-C--:B------:R-:W-:Y:S01]  /*27520*/  LEA R46, P0, R73, R41.reuse, 0x1 ;  /* 0x00000029492e7211 */ /* 0x080fe200078008ff */
[C---:B------:R-:W-:Y:S01]  /*27530*/  IMAD R83, R40.reuse, 0x4, R111 ;  /* 0x0000000428537824 */ /* 0x040fe200078e026f */
[-C--:B------:R-:W-:Y:S02]  /*27540*/  LEA R230, P2, R43, R41.reuse, 0x1 ;  /* 0x000000292be67211 */ /* 0x080fe400078408ff */
[-C--:B-1----:R-:W-:Y:S01]  /*27550*/  LEA.HI.X.SX32 R47, R73, R42.reuse, 0x1, P0 ;  /* 0x0000002a492f7211 */ /* 0x082fe200000f0eff */
[----:B------:R-:W-:Y:S01]  /*27560*/  IMAD R73, R40, 0x4, R83 ;  /* 0x0000000428497824 */ /* 0x000fe200078e0253 */
[C---:B------:R-:W-:Y:S02]  /*27570*/  LEA R52, P0, R69.reuse, R41, 0x1 ;  /* 0x0000002945347211 */ /* 0x040fe400078008ff */
[----:B--2---:R-:W-:Y:S01]  /*27580*/  PRMT R49, R54, 0x7632, R49 ;  /* 0x0000763236317816 */ /* 0x004fe20000000031 */
[----:B------:R-:W-:Y:S01]  /*27590*/  IMAD R113, R40, 0x4, R73 ;  /* 0x0000000428717824 */ /* 0x000fe200078e0249 */
[----:B------:R-:W-:-:S02]  /*275a0*/  LEA.HI.X.SX32 R53, R69, R42, 0x1, P0 ;  /* 0x0000002a45357211 */ /* 0x000fc400000f0eff */
[-C--:B------:R-:W-:Y:S01]  /*275b0*/  LEA R64, P0, R71, R41.reuse, 0x1 ;  /* 0x0000002947407211 */ /* 0x080fe200078008ff */
[C---:B------:R-:W-:Y:S01]  /*275c0*/  IMAD R69, R40.reuse, 0x4, R113 ;  /* 0x0000000428457824 */ /* 0x040fe200078e0271 */
[----:B------:R1:W-:Y:S01]  /*275d0*/  STG.E.U16 desc[UR10][R60.64], R49 ;  /* 0x000000313c007986 */ /* 0x0003e2000c10150a */
[----:B------:R-:W-:Y:S02]  /*275e0*/  PRMT R50, R55, 0x7632, R50 ;  /* 0x0000763237327816 */ /* 0x000fe40000000032 */
[-C--:B------:R-:W-:Y:S01]  /*275f0*/  LEA.HI.X.SX32 R65, R71, R42.reuse, 0x1, P0 ;  /* 0x0000002a47417211 */ /* 0x080fe200000f0eff */
[----:B------:R-:W-:Y:S01]  /*27600*/  IMAD R71, R40, 0x4, R69 ;  /* 0x0000000428477824 */ /* 0x000fe200078e0245 */
[----:B------:R2:W-:Y:S01]  /*27610*/  STG.E.U16 desc[UR10][R62.64], R55 ;  /* 0x000000373e007986 */ /* 0x0005e2000c10150a */
[----:B------:R-:W-:Y:S02]  /*27620*/  LEA.HI.X.SX32 R231, R43, R42, 0x1, P2 ;  /* 0x0000002a2be77211 */ /* 0x000fe400010f0eff */
[-C--:B------:R-:W-:Y:S01]  /*27630*/  LEA R158, P2, R73, R41.reuse, 0x1 ;  /* 0x00000029499e7211 */ /* 0x080fe200078408ff */
[----:B------:R3:W-:Y:S01]  /*27640*/  STG.E.U16 desc[UR10][R46.64], R50 ;  /* 0x000000322e007986 */ /* 0x0007e2000c10150a */
[----:B-1----:R-:W-:-:S03]  /*27650*/  LEA R60, P0, R89, R41, 0x1 ;  /* 0x00000029593c7211 */ /* 0x002fc600078008ff */
[----:B0-----:R0:W-:Y:S01]  /*27660*/  STG.E.U16 desc[UR10][R52.64], R56 ;  /* 0x0000003834007986 */ /* 0x0011e2000c10150a */
[-C--:B------:R-:W-:Y:S02]  /*27670*/  LEA.HI.X.SX32 R159, R73, R42.reuse, 0x1, P2 ;  /* 0x0000002a499f7211 */ /* 0x080fe400010f0eff */
[-C--:B------:R-:W-:Y:S01]  /*27680*/  LEA.HI.X.SX32 R61, R89, R42.reuse, 0x1, P0 ;  /* 0x0000002a593d7211 */ /* 0x080fe200000f0eff */
[C---:B--2---:R-:W-:Y:S01]  /*27690*/  IMAD R63, R40.reuse, 0x4, R71 ;  /* 0x00000004283f7824 */ /* 0x044fe200078e0247 */
[-C--:B------:R-:W-:Y:S01]  /*276a0*/  LEA R54, P0, R91, R41.reuse, 0x1 ;  /* 0x000000295b367211 */ /* 0x080fe200078008ff */
[----:B------:R-:W1:Y:S01]  /*276b0*/  LDS.128 R48, [R44] ;  /* 0x000000002c307984 */ /* 0x000e620000000c00 */
[----:B------:R-:W-:Y:S01]  /*276c0*/  LEA R164, P2, R71, R41, 0x1 ;  /* 0x0000002947a47211 */ /* 0x000fe200078408ff */
[----:B------:R-:W-:Y:S01]  /*276d0*/  IMAD R89, R40, 0x4, R63 ;  /* 0x0000000428597824 */ /* 0x000fe200078e023f */
[----:B---3--:R-:W-:Y:S02]  /*276e0*/  PRMT R47, R56, 0x7632, R47 ;  /* 0x00007632382f7816 */ /* 0x008fe4000000002f */
[----:B------:R-:W-:-:S02]  /*276f0*/  LEA.HI.X.SX32 R55, R91, R42, 0x1, P0 ;  /* 0x0000002a5b377211 */ /* 0x000fc400000f0eff */
[C---:B------:R-:W-:Y:S01]  /*27700*/  LEA R115, R40.reuse, R89, 0x2 ;  /* 0x0000005928737211 */ /* 0x040fe200078e10ff */
[----:B------:R2:W-:Y:S01]  /*27710*/  STG.E.U16 desc[UR10][R64.64], R47 ;  /* 0x0000002f40007986 */ /* 0x0005e2000c10150a */
[-C--:B------:R-:W-:Y:S02]  /*27720*/  LEA R46, P0, R93, R41.reuse, 0x1 ;  /* 0x000000295d2e7211 */ /* 0x080fe400078008ff */
[----:B0-----:R-:W-:Y:S01]  /*27730*/  PRMT R53, R57, 0x7632, R53 ;  /* 0x0000763239357816 */ /* 0x001fe20000000035 */
[C---:B------:R-:W-:Y:S01]  /*27740*/  IMAD R91, R40.reuse, 0x4, R115 ;  /* 0x00000004285b7824 */ /* 0x040fe200078e0273 */
[----:B------:R0:W-:Y:S01]  /*27750*/  STG.E.U16 desc[UR10][R60.64], R57 ;  /* 0x000000393c007986 */ /* 0x0001e2000c10150a */
[-C--:B------:R-:W-:Y:S02]  /*27760*/  LEA.HI.X.SX32 R165, R71, R42.reuse, 0x1, P2 ;  /* 0x0000002a47a57211 */ /* 0x080fe400010f0eff */
[----:B------:R-:W-:Y:S01]  /*27770*/  LEA R170, P2, R115, R41, 0x1 ;  /* 0x0000002973aa7211 */ /* 0x000fe200078408ff */
[----:B------:R3:W-:Y:S01]  /*27780*/  STG.E.U16 desc[UR10][R54.64], R53 ;  /* 0x0000003536007986 */ /* 0x0007e2000c10150a */
[----:B--2---:R-:W-:Y:S01]  /*27790*/  IMAD R65, R40, 0x4, R91 ;  /* 0x0000000428417824 */ /* 0x004fe200078e025b */
[----:B------:R-:W-:-:S02]  /*277a0*/  LEA.HI.X.SX32 R47, R93, R42, 0x1, P0 ;  /* 0x0000002a5d2f7211 */ /* 0x000fc400000f0eff */
[-C--:B------:R-:W-:Y:S01]  /*277b0*/  LEA R52, P0, R97, R41.reuse, 0x1 ;  /* 0x0000002961347211 */ /* 0x080fe200078008ff */
[C---:B------:R-:W-:Y:S01]  /*277c0*/  IMAD R93, R40.reuse, 0x4, R65 ;  /* 0x00000004285d7824 */ /* 0x040fe200078e0241 */
[-C--:B0-----:R-:W-:Y:S01]  /*277d0*/  LEA R60, P1, R99, R41.reuse, 0x1 ;  /* 0x00000029633c7211 */ /* 0x081fe200078208ff */
[----:B------:R0:W-:Y:S01]  /*277e0*/  STG.E.U16 desc[UR10][R46.64], R58 ;  /* 0x0000003a2e007986 */ /* 0x0001e2000c10150a */
[-C--:B------:R-:W-:Y:S02]  /*277f0*/  LEA.HI.X.SX32 R171, R115, R42.reuse, 0x1, P2 ;  /* 0x0000002a73ab7211 */ /* 0x080fe400010f0eff */
[-C--:B---3--:R-:W-:Y:S01]  /*27800*/  LEA.HI.X.SX32 R53, R97, R42.reuse, 0x1, P0 ;  /* 0x0000002a61357211 */ /* 0x088fe200000f0eff */
[----:B------:R-:W-:Y:S01]  /*27810*/  IMAD R97, R40, 0x4, R93 ;  /* 0x0000000428617824 */ /* 0x000fe200078e025d */
[C---:B------:R-:W-:Y:S02]  /*27820*/  LEA R56, P0, R103.reuse, R41, 0x1 ;  /* 0x0000002967387211 */ /* 0x040fe400078008ff */
[----:B------:R-:W-:Y:S01]  /*27830*/  PRMT R55, R58, 0x7632, R55 ;  /* 0x000076323a377816 */ /* 0x000fe20000000037 */
[----:B------:R-:W-:Y:S01]  /*27840*/  IMAD R117, R40, 0x4, R97 ;  /* 0x0000000428757824 */ /* 0x000fe200078e0261 */
[----:B------:R-:W-:-:S02]  /*27850*/  LEA.HI.X.SX32 R57, R103, R42, 0x1, P0 ;  /* 0x0000002a67397211 */ /* 0x000fc400000f0eff */
[-C--:B------:R-:W-:Y:S01]  /*27860*/  LEA.HI.X.SX32 R61, R99, R42.reuse, 0x1, P1 ;  /* 0x0000002a633d7211 */ /* 0x080fe200008f0eff */
[C---:B------:R-:W-:Y:S01]  /*27870*/  IMAD R103, R40.reuse, 0x4, R117 ;  /* 0x0000000428677824 */ /* 0x040fe200078e0275 */
[-C--:B------:R-:W-:Y:S01]  /*27880*/  LEA R54, P0, R101, R41.reuse, 0x1 ;  /* 0x0000002965367211 */ /* 0x080fe200078008ff */
[----:B------:R2:W-:Y:S01]  /*27890*/  STG.E.U16 desc[UR10][R52.64], R55 ;  /* 0x0000003734007986 */ /* 0x0005e2000c10150a */
[----:B0-----:R-:W-:Y:S01]  /*278a0*/  PRMT R47, R59, 0x7632, R47 ;  /* 0x000076323b2f7816 */ /* 0x001fe2000000002f */
[----:B------:R-:W-:Y:S01]  /*278b0*/  IMAD R99, R40, 0x4, R103 ;  /* 0x0000000428637824 */ /* 0x000fe200078e0267 */
[CC--:B------:R-:W-:Y:S01]  /*278c0*/  LEA R176, P2, R93.reuse, R41.reuse, 0x1 ;  /* 0x000000295db07211 */ /* 0x0c0fe200078408ff */
[----:B------:R-:W-:Y:S03]  /*278d0*/  STG.E.U16 desc[UR10][R56.64], R59 ;  /* 0x0000003b38007986 */ /* 0x000fe6000c10150a */
[----:B------:R-:W-:Y:S01]  /*278e0*/  LEA.HI.X.SX32 R177, R93, R42, 0x1, P2 ;  /* 0x0000002a5db17211 */ /* 0x000fe200010f0eff */
[----:B------:R0:W-:Y:S01]  /*278f0*/  STG.E.U16 desc[UR10][R60.64], R47 ;  /* 0x0000002f3c007986 */ /* 0x0001e2000c10150a */
[----:B------:R-:W-:-:S02]  /*27900*/  LEA R182, P2, R103, R41, 0x1 ;  /* 0x0000002967b67211 */ /* 0x000fc400078408ff */
[-C--:B--2---:R-:W-:Y:S02]  /*27910*/  LEA.HI.X.SX32 R55, R101, R42.reuse, 0x1, P0 ;  /* 0x0000002a65377211 */ /* 0x084fe400000f0eff */
[C---:B------:R-:W-:Y:S02]  /*27920*/  LEA R101, R40.reuse, R99, 0x2 ;  /* 0x0000006328657211 */ /* 0x040fe400078e10ff */
[-C--:B------:R-:W-:Y:S01]  /*27930*/  LEA R46, P0, R105, R41.reuse, 0x1 ;  /* 0x00000029692e7211 */ /* 0x080fe200078008ff */
[----:B-1----:R1:W-:Y:S01]  /*27940*/  STG.E.U16 desc[UR10][R54.64], R48 ;  /* 0x0000003036007986 */ /* 0x0023e2000c10150a */
[-C--:B------:R-:W-:Y:S01]  /*27950*/  LEA.HI.X.SX32 R183, R103, R42.reuse, 0x1, P2 ;  /* 0x0000002a67b77211 */ /* 0x080fe200010f0eff */
[C---:B------:R-:W-:Y:S01]  /*27960*/  IMAD R119, R40.reuse, 0x4, R101 ;  /* 0x0000000428777824 */ /* 0x040fe200078e0265 */
[----:B0-----:R-:W-:Y:S02]  /*27970*/  LEA.HI.X.SX32 R47, R105, R42, 0x1, P0 ;  /* 0x0000002a692f7211 */ /* 0x001fe400000f0eff */
[-C--:B------:R-:W-:Y:S01]  /*27980*/  LEA R52, P0, R79, R41.reuse, 0x1 ;  /* 0x000000294f347211 */ /* 0x080fe200078008ff */
[----:B------:R-:W-:Y:S01]  /*27990*/  IMAD R105, R40, 0x4, R119 ;  /* 0x0000000428697824 */ /* 0x000fe200078e0277 */
[----:B------:R-:W-:-:S02]  /*279a0*/  LEA R188, P2, R119, R41, 0x1 ;  /* 0x0000002977bc7211 */ /* 0x000fc400078408ff */
[-C--:B------:R-:W-:Y:S01]  /*279b0*/  LEA.HI.X.SX32 R53, R79, R42.reuse, 0x1, P0 ;  /* 0x0000002a4f357211 */ /* 0x080fe200000f0eff */
[----:B------:R-:W-:Y:S01]  /*279c0*/  IMAD R79, R40, 0x4, R105 ;  /* 0x00000004284f7824 */ /* 0x000fe200078e0269 */
[CC--:B------:R-:W-:Y:S02]  /*279d0*/  LEA R56, P0, R75.reuse, R41.reuse, 0x1 ;  /* 0x000000294b387211 */ /* 0x0c0fe400078008ff */
[----:B-1----:R-:W-:Y:S01]  /*279e0*/  PRMT R55, R48, 0x7632, R55 ;  /* 0x0000763230377816 */ /* 0x002fe20000000037 */
[C---:B------:R-:W-:Y:S01]  /*279f0*/  IMAD R61, R40.reuse, 0x4, R79 ;  /* 0x00000004283d7824 */ /* 0x040fe200078e024f */
[----:B------:R-:W-:Y:S02]  /*27a00*/  LEA.HI.X.SX32 R57, R75, R42, 0x1, P0 ;  /* 0x0000002a4b397211 */ /* 0x000fe400000f0eff */
[-C--:B------:R-:W-:Y:S01]  /*27a10*/  LEA R58, P0, R67, R41.reuse, 0x1 ;  /* 0x00000029433a7211 */ /* 0x080fe200078008ff */
[----:B------:R-:W-:Y:S01]  /*27a20*/  IMAD R75, R40, 0x4, R61 ;  /* 0x00000004284b7824 */ /* 0x000fe200078e023d */
[----:B------:R0:W-:Y:S01]  /*27a30*/  STG.E.U16 desc[UR10][R46.64], R55 ;  /* 0x000000372e007986 */ /* 0x0001e2000c10150a */
[----:B------:R-:W-:-:S02]  /*27a40*/  LEA R48, P1, R107, R41, 0x1 ;  /* 0x000000296b307211 */ /* 0x000fc400078208ff */
[-C--:B------:R-:W-:Y:S01]  /*27a50*/  LEA.HI.X.SX32 R59, R67, R42.reuse, 0x1, P0 ;  /* 0x0000002a433b7211 */ /* 0x080fe200000f0eff */
[C---:B------:R-:W-:Y:S01]  /*27a60*/  IMAD R67, R40.reuse, 0x4, R75 ;  /* 0x0000000428437824 */ /* 0x040fe200078e024b */
[-C--:B------:R-:W-:Y:S01]  /*27a70*/  LEA R54, P0, R85, R41.reuse, 0x1 ;  /* 0x0000002955367211 */ /* 0x080fe200078008ff */
[----:B------:R1:W-:Y:S01]  /*27a80*/  STG.E.U16 desc[UR10][R52.64], R49 ;  /* 0x0000003134007986 */ /* 0x0003e2000c10150a */
[-C--:B------:R-:W-:Y:S01]  /*27a90*/  LEA.HI.X.SX32 R189, R119, R42.reuse, 0x1, P2 ;  /* 0x0000002a77bd7211 */ /* 0x080fe200010f0eff */
[C---:B------:R-:W-:Y:S01]  /*27aa0*/  IMAD R121, R40.reuse, 0x4, R67 ;  /* 0x0000000428797824 */ /* 0x040fe200078e0243 */
[----:B------:R-:W-:Y:S02]  /*27ab0*/  LEA R194, P2, R61, R41, 0x1 ;  /* 0x000000293dc27211 */ /* 0x000fe400078408ff */
[----:B0-----:R-:W-:Y:S02]  /*27ac0*/  LEA.HI.X.SX32 R55, R85, R42, 0x1, P0 ;  /* 0x0000002a55377211 */ /* 0x001fe400000f0eff */
[----:B------:R-:W-:-:S02]  /*27ad0*/  LEA R85, R40, R121, 0x2 ;  /* 0x0000007928557211 */ /* 0x000fc400078e10ff */
[----:B------:R-:W-:Y:S02]  /*27ae0*/  PRMT R47, R49, 0x7632, R47 ;  /* 0x00007632312f7816 */ /* 0x000fe4000000002f */
[-C--:B------:R-:W-:Y:S01]  /*27af0*/  LEA R46, P0, R87, R41.reuse, 0x1 ;  /* 0x00000029572e7211 */ /* 0x080fe200078008ff */
[----:B------:R-:W-:Y:S01]  /*27b00*/  IMAD R123, R40, 0x4, R85 ;  /* 0x00000004287b7824 */ /* 0x000fe200078e0255 */
[----:B-1----:R-:W-:Y:S01]  /*27b10*/  PRMT R53, R50, 0x7632, R53 ;  /* 0x0000763232357816 */ /* 0x002fe20000000035 */
[----:B------:R0:W-:Y:S01]  /*27b20*/  STG.E.U16 desc[UR10][R56.64], R47 ;  /* 0x0000002f38007986 */ /* 0x0001e2000c10150a */
[-C--:B------:R-:W-:Y:S02]  /*27b30*/  LEA.HI.X.SX32 R49, R107, R42.reuse, 0x1, P1 ;  /* 0x0000002a6b317211 */ /* 0x080fe400008f0eff */
[----:B------:R-:W-:Y:S01]  /*27b40*/  LEA R228, P1, R81, R41, 0x1 ;  /* 0x0000002951e47211 */ /* 0x000fe200078208ff */
[----:B------:R1:W-:Y:S01]  /*27b50*/  STG.E.U16 desc[UR10][R58.64], R50 ;  /* 0x000000323a007986 */ /* 0x0003e2000c10150a */
[----:B------:R-:W-:-:S02]  /*27b60*/  LEA.HI.X.SX32 R195, R61, R42, 0x1, P2 ;  /* 0x0000002a3dc37211 */ /* 0x000fc400010f0eff */
[-C--:B------:R-:W-:Y:S01]  /*27b70*/  LEA.HI.X.SX32 R229, R81, R42.reuse, 0x1, P1 ;  /* 0x0000002a51e57211 */ /* 0x080fe200008f0eff */
[----:B------:R2:W-:Y:S01]  /*27b80*/  STG.E.U16 desc[UR10][R54.64], R53 ;  /* 0x0000003536007986 */ /* 0x0005e2000c10150a */
[-C--:B------:R-:W-:Y:S02]  /*27b90*/  LEA R234, P1, R83, R41.reuse, 0x1 ;  /* 0x0000002953ea7211 */ /* 0x080fe400078208ff */
[-C--:B------:R-:W-:Y:S01]  /*27ba0*/  LEA R200, P2, R121, R41.reuse, 0x1 ;  /* 0x0000002979c87211 */ /* 0x080fe200078408ff */
[C---:B0-----:R-:W-:Y:S01]  /*27bb0*/  IMAD R57, R40.reuse, 0x4, R123 ;  /* 0x0000000428397824 */ /* 0x041fe200078e027b */
[-C--:B------:R-:W-:Y:S02]  /*27bc0*/  LEA.HI.X.SX32 R47, R87, R42.reuse, 0x1, P0 ;  /* 0x0000002a572f7211 */ /* 0x080fe400000f0eff */
[-C--:B------:R-:W-:Y:S01]  /*27bd0*/  LEA R52, P0, R95, R41.reuse, 0x1 ;  /* 0x000000295f347211 */ /* 0x080fe200078008ff */
[C---:B-1----:R-:W-:Y:S01]  /*27be0*/  IMAD R59, R40.reuse, 0x4, R57 ;  /* 0x00000004283b7824 */ /* 0x042fe200078e0239 */
[----:B------:R-:W-:Y:S01]  /*27bf0*/  PRMT R56, R51, 0x7632, R56 ;  /* 0x0000763233387816 */ /* 0x000fe20000000038 */
[----:B------:R0:W-:Y:S01]  /*27c00*/  STG.E.U16 desc[UR10][R46.64], R51 ;  /* 0x000000332e007986 */ /* 0x0001e2000c10150a */
[-C--:B------:R-:W-:Y:S01]  /*27c10*/  LEA.HI.X.SX32 R235, R83, R42.reuse, 0x1, P1 ;  /* 0x0000002a53eb7211 */ /* 0x080fe200008f0eff */
[C---:B--2---:R-:W-:Y:S01]  /*27c20*/  IMAD R55, R40.reuse, 0x4, R59 ;  /* 0x0000000428377824 */ /* 0x044fe200078e023b */
[-C--:B------:R-:W-:Y:S01]  /*27c30*/  LEA.HI.X.SX32 R53, R95, R42.reuse, 0x1, P0 ;  /* 0x0000002a5f357211 */ /* 0x080fe200000f0eff */
[----:B------:R1:W-:Y:S01]  /*27c40*/  STG.E.U16 desc[UR10][R48.64], R56 ;  /* 0x0000003830007986 */ /* 0x0003e2000c10150a */
[-C--:B------:R-:W-:Y:S01]  /*27c50*/  LEA R224, P0, R77, R41.reuse, 0x1 ;  /* 0x000000294de07211 */ /* 0x080fe200078008ff */
[C---:B------:R-:W-:Y:S01]  /*27c60*/  IMAD R87, R40.reuse, 0x4, R55 ;  /* 0x0000000428577824 */ /* 0x040fe200078e0237 */
[-C--:B------:R-:W-:Y:S01]  /*27c70*/  LEA R162, P1, R69, R41.reuse, 0x1 ;  /* 0x0000002945a27211 */ /* 0x080fe200078208ff */
[----:B------:R2:W-:Y:S01]  /*27c80*/  STG.E.U16 desc[UR10][R52.64], R36 ;  /* 0x0000002434007986 */ /* 0x0005e2000c10150a */
[----:B------:R-:W-:Y:S01]  /*27c90*/  LEA.HI.X.SX32 R225, R77, R42, 0x1, P0 ;  /* 0x0000002a4de17211 */ /* 0x000fe200000f0eff */
[----:B------:R-:W-:Y:S01]  /*27ca0*/  IMAD R77, R40, 0x4, R87 ;  /* 0x00000004284d7824 */ /* 0x000fe200078e0257 */
[----:B------:R-:W-:-:S02]  /*27cb0*/  LEA R226, P0, R109, R41, 0x1 ;  /* 0x000000296de27211 */ /* 0x000fc400078008ff */
[-C--:B------:R-:W-:Y:S01]  /*27cc0*/  LEA.HI.X.SX32 R163, R69, R42.reuse, 0x1, P1 ;  /* 0x0000002a45a37211 */ /* 0x080fe200008f0eff */
[C---:B0-----:R-:W-:Y:S01]  /*27cd0*/  IMAD R47, R40.reuse, 0x4, R77 ;  /* 0x00000004282f7824 */ /* 0x041fe200078e024d */
[-C--:B------:R-:W-:Y:S01]  /*27ce0*/  LEA.HI.X.SX32 R227, R109, R42.reuse, 0x1, P0 ;  /* 0x0000002a6de37211 */ /* 0x080fe200000f0eff */
[----:B------:R0:W-:Y:S01]  /*27cf0*/  STG.E.U16 desc[UR10][R224.64], R236 ;  /* 0x000000ece0007986 */ /* 0x0001e2000c10150a */
[C---:B------:R-:W-:Y:S02]  /*27d00*/  LEA R232, P0, R111.reuse, R41, 0x1 ;  /* 0x000000296fe87211 */ /* 0x040fe400078008ff */
[C---:B------:R-:W-:Y:S01]  /*27d10*/  LEA R43, R40.reuse, R47, 0x2 ;  /* 0x0000002f282b7211 */ /* 0x040fe200078e10ff */
[----:B------:R3:W-:Y:S01]  /*27d20*/  STG.E.U16 desc[UR10][R226.64], R37 ;  /* 0x00000025e2007986 */ /* 0x0007e2000c10150a */
[----:B------:R-:W-:Y:S02]  /*27d30*/  LEA.HI.X.SX32 R233, R111, R42, 0x1, P0 ;  /* 0x0000002a6fe97211 */ /* 0x000fe400000f0eff */
[-C--:B------:R-:W-:Y:S01]  /*27d40*/  LEA R160, P0, R113, R41.reuse, 0x1 ;  /* 0x0000002971a07211 */ /* 0x080fe200078008ff */
[----:B-1----:R-:W-:Y:S01]  /*27d50*/  IMAD R49, R40, 0x4, R43 ;  /* 0x0000000428317824 */ /* 0x002fe200078e022b */
[----:B------:R-:W-:-:S02]  /*27d60*/  LEA R168, P1, R89, R41, 0x1 ;  /* 0x0000002959a87211 */ /* 0x000fc400078208ff */
[-C--:B------:R-:W-:Y:S01]  /*27d70*/  LEA.HI.X.SX32 R161, R113, R42.reuse, 0x1, P0 ;  /* 0x0000002a71a17211 */ /* 0x080fe200000f0eff */
[C---:B------:R-:W-:Y:S01]  /*27d80*/  IMAD R51, R40.reuse, 0x4, R49 ;  /* 0x0000000428337824 */ /* 0x040fe200078e0231 */
[-C--:B------:R-:W-:Y:S02]  /*27d90*/  LEA R166, P0, R63, R41.reuse, 0x1 ;  /* 0x000000293fa67211 */ /* 0x080fe400078008ff */
[-C--:B------:R-:W-:Y:S01]  /*27da0*/  LEA.HI.X.SX32 R169, R89, R42.reuse, 0x1, P1 ;  /* 0x0000002a59a97211 */ /* 0x080fe200008f0eff */
[C---:B--2---:R-:W-:Y:S01]  /*27db0*/  IMAD R53, R40.reuse, 0x4, R51 ;  /* 0x0000000428357824 */ /* 0x044fe200078e0233 */
[----:B------:R-:W-:Y:S02]  /*27dc0*/  LEA.HI.X.SX32 R167, R63, R42, 0x1, P0 ;  /* 0x0000002a3fa77211 */ /* 0x000fe400000f0eff */
[-C--:B------:R-:W-:Y:S01]  /*27dd0*/  LEA R174, P1, R65, R41.reuse, 0x1 ;  /* 0x0000002941ae7211 */ /* 0x080fe200078208ff */
[----:B------:R-:W-:Y:S01]  /*27de0*/  IMAD R69, R40, 0x4, R53 ;  /* 0x0000000428457824 */ /* 0x000fe200078e0235 */
[----:B------:R-:W-:-:S02]  /*27df0*/  LEA R172, P0, R91, R41, 0x1 ;  /* 0x000000295bac7211 */ /* 0x000fc400078008ff */
[-C--:B------:R-:W-:Y:S01]  /*27e00*/  LEA.HI.X.SX32 R175, R65, R42.reuse, 0x1, P1 ;  /* 0x0000002a41af7211 */ /* 0x080fe200008f0eff */
[C---:B------:R-:W-:Y:S01]  /*27e10*/  IMAD R71, R40.reuse, 0x4, R69 ;  /* 0x0000000428477824 */ /* 0x040fe200078e0245 */
[-C--:B------:R-:W-:Y:S02]  /*27e20*/  LEA R180, P1, R117, R41.reuse, 0x1 ;  /* 0x0000002975b47211 */ /* 0x080fe400078208ff */
[-C--:B------:R-:W-:Y:S01]  /*27e30*/  LEA.HI.X.SX32 R173, R91, R42.reuse, 0x1, P0 ;  /* 0x0000002a5bad7211 */ /* 0x080fe200000f0eff */
[C---:B------:R-:W-:Y:S01]  /*27e40*/  IMAD R63, R40.reuse, 0x4, R71 ;  /* 0x00000004283f7824 */ /* 0x040fe200078e0247 */
[-C--:B------:R-:W-:Y:S02]  /*27e50*/  LEA R178, P0, R97, R41.reuse, 0x1 ;  /* 0x0000002961b27211 */ /* 0x080fe400078008ff */
[----:B------:R-:W-:Y:S01]  /*27e60*/  LEA.HI.X.SX32 R181, R117, R42, 0x1, P1 ;  /* 0x0000002a75b57211 */ /* 0x000fe200008f0eff */
[----:B------:R-:W-:Y:S01]  /*27e70*/  IMAD R73, R40, 0x4, R63 ;  /* 0x0000000428497824 */ /* 0x000fe200078e023f */
[----:B------:R-:W-:-:S02]  /*27e80*/  LEA R186, P1, R101, R41, 0x1 ;  /* 0x0000002965ba7211 */ /* 0x000fc400078208ff */
[-C--:B------:R-:W-:Y:S02]  /*27e90*/  LEA.HI.X.SX32 R179, R97, R42.reuse, 0x1, P0 ;  /* 0x0000002a61b37211 */ /* 0x080fe400000f0eff */
[C---:B------:R-:W-:Y:S02]  /*27ea0*/  LEA R65, R40.reuse, R73, 0x2 ;  /* 0x0000004928417211 */ /* 0x040fe400078e10ff */
[-C--:B------:R-:W-:Y:S02]  /*27eb0*/  LEA R184, P0, R99, R41.reuse, 0x1 ;  /* 0x0000002963b87211 */ /* 0x080fe400078008ff */
[-C--:B------:R-:W-:Y:S01]  /*27ec0*/  LEA.HI.X.SX32 R187, R101, R42.reuse, 0x1, P1 ;  /* 0x0000002a65bb7211 */ /* 0x080fe200008f0eff */
[C---:B------:R-:W-:Y:S01]  /*27ed0*/  IMAD R81, R40.reuse, 0x4, R65 ;  /* 0x0000000428517824 */ /* 0x040fe200078e0241 */
[-C--:B------:R-:W-:Y:S02]  /*27ee0*/  LEA R192, P1, R79, R41.reuse, 0x1 ;  /* 0x000000294fc07211 */ /* 0x080fe400078208ff */
[----:B------:R-:W-:Y:S01]  /*27ef0*/  LEA.HI.X.SX32 R185, R99, R42, 0x1, P0 ;  /* 0x0000002a63b97211 */ /* 0x000fe200000f0eff */
[----:B------:R-:W-:Y:S01]  /*27f00*/  IMAD R83, R40, 0x4, R81 ;  /* 0x0000000428537824 */ /* 0x000fe200078e0251 */
[----:B------:R-:W-:-:S02]  /*27f10*/  LEA R190, P0, R105, R41, 0x1 ;  /* 0x0000002969be7211 */ /* 0x000fc400078008ff */
[-C--:B------:R-:W-:Y:S01]  /*27f20*/  LEA.HI.X.SX32 R193, R79, R42.reuse, 0x1, P1 ;  /* 0x0000002a4fc17211 */ /* 0x080fe200008f0eff */
[C---:B------:R-:W-:Y:S01]  /*27f30*/  IMAD R89, R40.reuse, 0x4, R83 ;  /* 0x0000000428597824 */ /* 0x040fe200078e0253 */
[-C--:B------:R-:W-:Y:S02]  /*27f40*/  LEA.HI.X.SX32 R191, R105, R42.reuse, 0x1, P0 ;  /* 0x0000002a69bf7211 */ /* 0x080fe400000f0eff */
[-C--:B------:R-:W-:Y:S01]  /*27f50*/  LEA R196, P0, R75, R41.reuse, 0x1 ;  /* 0x000000294bc47211 */ /* 0x080fe200078008ff */
[C---:B------:R-:W-:Y:S01]  /*27f60*/  IMAD R91, R40.reuse, 0x4, R89 ;  /* 0x00000004285b7824 */ /* 0x040fe200078e0259 */
[-C--:B------:R-:W-:Y:S02]  /*27f70*/  LEA.HI.X.SX32 R201, R121, R42.reuse, 0x1, P2 ;  /* 0x0000002a79c97211 */ /* 0x080fe400010f0eff */
[----:B------:R-:W-:Y:S01]  /*27f80*/  LEA.HI.X.SX32 R197, R75, R42, 0x1, P0 ;  /* 0x0000002a4bc57211 */ /* 0x000fe200000f0eff */
[----:B------:R-:W-:Y:S01]  /*27f90*/  IMAD R93, R40, 0x4, R91 ;  /* 0x00000004285d7824 */ /* 0x000fe200078e025b */
[----:B------:R-:W-:-:S02]  /*27fa0*/  LEA R202, P0, R85, R41, 0x1 ;  /* 0x0000002955ca7211 */ /* 0x000fc400078008ff */
[-C--:B------:R-:W-:Y:S01]  /*27fb0*/  LEA R206, P2, R57, R41.reuse, 0x1 ;  /* 0x0000002939ce7211 */ /* 0x080fe200078408ff */
[C---:B------:R-:W-:Y:S01]  /*27fc0*/  IMAD R79, R40.reuse, 0x4, R93 ;  /* 0x00000004284f7824 */ /* 0x040fe200078e025d */
[-C--:B------:R-:W-:Y:S02]  /*27fd0*/  LEA.HI.X.SX32 R203, R85, R42.reuse, 0x1, P0 ;  /* 0x0000002a55cb7211 */ /* 0x080fe400000f0eff */
[----:B------:R-:W-:Y:S01]  /*27fe0*/  LEA.HI.X.SX32 R207, R57, R42, 0x1, P2 ;  /* 0x0000002a39cf7211 */ /* 0x000fe200010f0eff */
[C---:B------:R-:W-:Y:S01]  /*27ff0*/  IMAD R95, R40.reuse, 0x4, R79 ;  /* 0x00000004285f7824 */ /* 0x040fe200078e024f */
[-C--:B------:R-:W-:Y:S02]  /*28000*/  LEA R212, P2, R87, R41.reuse, 0x1 ;  /* 0x0000002957d47211 */ /* 0x080fe400078408ff */
[----:B------:R-:W-:Y:S02]  /*28010*/  LEA R198, P1, R67, R41, 0x1 ;  /* 0x0000002943c67211 */ /* 0x000fe400078208ff */
[----:B------:R-:W-:-:S02]  /*28020*/  LEA R75, R40, R95, 0x2 ;  /* 0x0000005f284b7211 */ /* 0x000fc400078e10ff */
[-C--:B------:R-:W-:Y:S02]  /*28030*/  LEA.HI.X.SX32 R213, R87, R42.reuse, 0x1, P2 ;  /* 0x0000002a57d57211 */ /* 0x080fe400010f0eff */
[-C--:B------:R-:W-:Y:S01]  /*28040*/  LEA R218, P2, R43, R41.reuse, 0x1 ;  /* 0x000000292bda7211 */ /* 0x080fe200078408ff */
[C---:B------:R-:W-:Y:S01]  /*28050*/  IMAD R97, R40.reuse, 0x4, R75 ;  /* 0x0000000428617824 */ /* 0x040fe200078e024b */
[-C--:B------:R-:W-:Y:S02]  /*28060*/  LEA.HI.X.SX32 R199, R67, R42.reuse, 0x1, P1 ;  /* 0x0000002a43c77211 */ /* 0x080fe400008f0eff */
[-C--:B------:R-:W-:Y:S01]  /*28070*/  LEA.HI.X.SX32 R219, R43, R42.reuse, 0x1, P2 ;  /* 0x0000002a2bdb7211 */ /* 0x080fe200010f0eff */
[C---:B------:R-:W-:Y:S01]  /*28080*/  IMAD R85, R40.reuse, 0x4, R97 ;  /* 0x0000000428557824 */ /* 0x040fe200078e0261 */
[-C--:B------:R-:W-:Y:S02]  /*28090*/  LEA R204, P1, R123, R41.reuse, 0x1 ;  /* 0x000000297bcc7211 */ /* 0x080fe400078208ff */
[----:B------:R-:W-:Y:S01]  /*280a0*/  LEA R208, P0, R59, R41, 0x1 ;  /* 0x000000293bd07211 */ /* 0x000fe200078008ff */
[----:B------:R-:W-:Y:S01]  /*280b0*/  IMAD R99, R40, 0x4, R85 ;  /* 0x0000000428637824 */ /* 0x000fe200078e0255 */
[----:B------:R-:W-:-:S02]  /*280c0*/  LEA.HI.X.SX32 R205, R123, R42, 0x1, P1 ;  /* 0x0000002a7bcd7211 */ /* 0x000fc400008f0eff */
[-C--:B------:R-:W-:Y:S01]  /*280d0*/  LEA R210, P1, R55, R41.reuse, 0x1 ;  /* 0x0000002937d27211 */ /* 0x080fe200078208ff */
[C---:B------:R-:W-:Y:S01]  /*280e0*/  IMAD R87, R40.reuse, 0x4, R99 ;  /* 0x0000000428577824 */ /* 0x040fe200078e0263 */
[-C--:B------:R-:W-:Y:S02]  /*280f0*/  LEA.HI.X.SX32 R209, R59, R42.reuse, 0x1, P0 ;  /* 0x0000002a3bd17211 */ /* 0x080fe400000f0eff */
[-C--:B------:R-:W-:Y:S01]  /*28100*/  LEA R214, P0, R77, R41.reuse, 0x1 ;  /* 0x000000294dd67211 */ /* 0x080fe200078008ff */
[C---:B------:R-:W-:Y:S01]  /*28110*/  IMAD R101, R40.reuse, 0x4, R87 ;  /* 0x0000000428657824 */ /* 0x040fe200078e0257 */
[-C--:B------:R-:W-:Y:S02]  /*28120*/  LEA.HI.X.SX32 R211, R55, R42.reuse, 0x1, P1 ;  /* 0x0000002a37d37211 */ /* 0x080fe400008f0eff */
[----:B------:R-:W-:Y:S01]  /*28130*/  LEA R216, P1, R47, R41, 0x1 ;  /* 0x000000292fd87211 */ /* 0x000fe200078208ff */
[----:B------:R-:W-:Y:S01]  /*28140*/  IMAD R43, R40, 0x4, R101 ;  /* 0x00000004282b7824 */ /* 0x000fe200078e0265 */
[----:B------:R-:W-:-:S02]  /*28150*/  LEA.HI.X.SX32 R215, R77, R42, 0x1, P0 ;  /* 0x0000002a4dd77211 */ /* 0x000fc400000f0eff */
[-C--:B------:R-:W-:Y:S01]  /*28160*/  LEA R220, P0, R49, R41.reuse, 0x1 ;  /* 0x0000002931dc7211 */ /* 0x080fe200078008ff */
[C---:B------:R-:W-:Y:S01]  /*28170*/  IMAD R103, R40.reuse, 0x4, R43 ;  /* 0x0000000428677824 */ /* 0x040fe200078e022b */
[-C--:B------:R-:W-:Y:S02]  /*28180*/  LEA.HI.X.SX32 R217, R47, R42.reuse, 0x1, P1 ;  /* 0x0000002a2fd97211 */ /* 0x080fe400008f0eff */
[----:B------:R-:W-:Y:S02]  /*28190*/  LEA R46, P1, R51, R41, 0x1 ;  /* 0x00000029332e7211 */ /* 0x000fe400078208ff */
[C---:B------:R-:W-:Y:S02]  /*281a0*/  LEA R105, R40.reuse, R103, 0x2 ;  /* 0x0000006728697211 */ /* 0x040fe400078e10ff */
        /* <DEDUP_REMOVED lines=9> */
[----:B------:R-:W-:Y:S02]  /*28240*/  LEA R56, P0, R73, R41, 0x1 ;  /* 0x0000002949387211 */ /* 0x000fe400078008ff */
[-C--:B------:R-:W-:Y:S01]  /*28250*/  LEA.HI.X.SX32 R49, R53, R42.reuse, 0x1, P2 ;  /* 0x0000002a35317211 */ /* 0x080fe200010f0eff */
[----:B------:R-:W-:Y:S01]  /*28260*/  IMAD R113, R40, 0x4, R111 ;  /* 0x0000000428717824 */ /* 0x000fe200078e026f */
[----:B------:R-:W-:-:S02]  /*28270*/  LEA.HI.X.SX32 R53, R71, R42, 0x1, P1 ;  /* 0x0000002a47357211 */ /* 0x000fc400008f0eff */
[-C--:B------:R-:W-:Y:S01]  /*28280*/  LEA R54, P2, R63, R41.reuse, 0x1 ;  /* 0x000000293f367211 */ /* 0x080fe200078408ff */
        /* <DEDUP_REMOVED lines=8> */
[----:B------:R-:W-:Y:S02]  /*28310*/  LEA R64, P1, R89, R41, 0x1 ;  /* 0x0000002959407211 */ /* 0x000fe400078208ff */
[C---:B------:R-:W-:Y:S02]  /*28320*/  LEA R121, R40.reuse, R119, 0x2 ;  /* 0x0000007728797211 */ /* 0x040fe400078e10ff */
        /* <DEDUP_REMOVED lines=12> */
[-C--:B------:R-:W-:Y:S02]  /*283f0*/  LEA R76, P1, R97, R41.reuse, 0x1 ;  /* 0x00000029614c7211 */ /* 0x080fe400078208ff */
[----:B------:R-:W-:Y:S01]  /*28400*/  LEA.HI.X.SX32 R75, R75, R42, 0x1, P0 ;  /* 0x0000002a4b4b7211 */ /* 0x000fe200000f0eff */
[----:B------:R-:W-:Y:S01]  /*28410*/  IMAD R131, R40, 0x4, R129 ;  /* 0x0000000428837824 */ /* 0x000fe200078e0281 */
[----:B------:R-:W-:-:S02]  /*28420*/  LEA R80, P0, R99, R41, 0x1 ;  /* 0x0000002963507211 */ /* 0x000fc400078008ff */
[-C--:B------:R-:W-:Y:S02]  /*28430*/  LEA.HI.X.SX32 R61, R81, R42.reuse, 0x1, P2 ;  /* 0x0000002a513d7211 */ /* 0x080fe400010f0eff */
[-C--:B------:R-:W-:Y:S02]  /*28440*/  LEA.HI.X.SX32 R77, R97, R42.reuse, 0x1, P1 ;  /* 0x0000002a614d7211 */ /* 0x080fe400008f0eff */
[-C--:B------:R-:W-:Y:S02]  /*28450*/  LEA R82, P1, R87, R41.reuse, 0x1 ;  /* 0x0000002957527211 */ /* 0x080fe400078208ff */
[-C--:B------:R-:W-:Y:S02]  /*28460*/  LEA.HI.X.SX32 R81, R99, R42.reuse, 0x1, P0 ;  /* 0x0000002a63517211 */ /* 0x080fe400000f0eff */
[----:B------:R-:W-:Y:S02]  /*28470*/  LEA R86, P0, R43, R41, 0x1 ;  /* 0x000000292b567211 */ /* 0x000fe400078008ff */
[----:B------:R-:W-:-:S02]  /*28480*/  LEA.HI.X.SX32 R83, R87, R42, 0x1, P1 ;  /* 0x0000002a57537211 */ /* 0x000fc400008f0eff */
[-C--:B------:R-:W-:Y:S01]  /*28490*/  LEA.HI.X.SX32 R87, R43, R42.reuse, 0x1, P0 ;  /* 0x0000002a2b577211 */ /* 0x080fe200000f0eff */
[C---:B------:R-:W-:Y:S01]  /*284a0*/  IMAD R43, R40.reuse, 0x4, R131 ;  /* 0x00000004282b7824 */ /* 0x040fe200078e0283 */
[-C--:B------:R-:W-:Y:S02]  /*284b0*/  LEA R66, P2, R91, R41.reuse, 0x1 ;  /* 0x000000295b427211 */ /* 0x080fe400078408ff */
[-C--:B------:R-:W-:Y:S01]  /*284c0*/  LEA R88, P1, R103, R41.reuse, 0x1 ;  /* 0x0000002967587211 */ /* 0x080fe200078208ff */
[C---:B------:R-:W-:Y:S01]  /*284d0*/  IMAD R133, R40.reuse, 0x4, R43 ;  /* 0x0000000428857824 */ /* 0x040fe200078e022b */
[----:B------:R-:W-:Y:S02]  /*284e0*/  LEA.HI.X.SX32 R67, R91, R42, 0x1, P2 ;  /* 0x0000002a5b437211 */ /* 0x000fe400010f0eff */
        /* <DEDUP_REMOVED lines=12> */
[-C--:B------:R-:W-:Y:S01]  /*285b0*/  LEA.HI.X.SX32 R95, R109, R42.reuse, 0x1, P1 ;  /* 0x0000002a6d5f7211 */ /* 0x080fe200008f0eff */
[C---:B------:R-:W-:Y:S01]  /*285c0*/  IMAD R143, R40.reuse, 0x4, R141 ;  /* 0x00000004288f7824 */ /* 0x040fe200078e028d */
[-C--:B------:R-:W-:Y:S02]  /*285d0*/  LEA R90, P2, R105, R41.reuse, 0x1 ;  /* 0x00000029695a7211 */ /* 0x080fe400078408ff */
[-C--:B------:R-:W-:Y:S01]  /*285e0*/  LEA R100, P1, R115, R41.reuse, 0x1 ;  /* 0x0000002973647211 */ /* 0x080fe200078208ff */
[C---:B------:R-:W-:Y:S01]  /*285f0*/  IMAD R145, R40.reuse, 0x4, R143 ;  /* 0x0000000428917824 */ /* 0x040fe200078e028f */
[-C--:B------:R-:W-:Y:S02]  /*28600*/  LEA.HI.X.SX32 R91, R105, R42.reuse, 0x1, P2 ;  /* 0x0000002a695b7211 */ /* 0x080fe400010f0eff */
[----:B------:R-:W-:Y:S01]  /*28610*/  LEA R92, P0, R107, R41, 0x1 ;  /* 0x000000296b5c7211 */ /* 0x000fe200078008ff */
[----:B------:R-:W-:Y:S01]  /*28620*/  IMAD R147, R40, 0x4, R145 ;  /* 0x0000000428937824 */ /* 0x000fe200078e0291 */
[----:B------:R-:W-:-:S02]  /*28630*/  LEA.HI.X.SX32 R101, R115, R42, 0x1, P1 ;  /* 0x0000002a73657211 */ /* 0x000fc400008f0eff */
[-C--:B------:R-:W-:Y:S01]  /*28640*/  LEA R96, P2, R111, R41.reuse, 0x1 ;  /* 0x000000296f607211 */ /* 0x080fe200078408ff */
[----:B------:R-:W-:Y:S01]  /*28650*/  IMAD R149, R40, 0x4, R147 ;  /* 0x0000000428957824 */ /* 0x000fe200078e0293 */
[-C--:B------:R-:W-:Y:S02]  /*28660*/  LEA R106, P1, R121, R41.reuse, 0x1 ;  /* 0x00000029796a7211 */ /* 0x080fe400078208ff */
[-C--:B------:R-:W-:Y:S02]  /*28670*/  LEA.HI.X.SX32 R93, R107, R42.reuse, 0x1, P0 ;  /* 0x0000002a6b5d7211 */ /* 0x080fe400000f0eff */
[-C--:B------:R-:W-:Y:S02]  /*28680*/  LEA.HI.X.SX32 R97, R111, R42.reuse, 0x1, P2 ;  /* 0x0000002a6f617211 */ /* 0x080fe400010f0eff */
[----:B------:R-:W-:Y:S02]  /*28690*/  LEA R98, P0, R113, R41, 0x1 ;  /* 0x0000002971627211 */ /* 0x000fe400078008ff */
[----:B------:R-:W-:-:S02]  /*286a0*/  LEA.HI.X.SX32 R107, R121, R42, 0x1, P1 ;  /* 0x0000002a796b7211 */ /* 0x000fc400008f0eff */
[-C--:B------:R-:W-:Y:S02]  /*286b0*/  LEA R102, P2, R117, R41.reuse, 0x1 ;  /* 0x0000002975667211 */ /* 0x080fe400078408ff */
        /* <DEDUP_REMOVED lines=9> */
[----:B------:R-:W-:Y:S02]  /*28750*/  LEA.HI.X.SX32 R119, R43, R42, 0x1, P1 ;  /* 0x0000002a2b777211 */ /* 0x000fe400008f0eff */
[----:B------:R-:W-:-:S02]  /*28760*/  LEA R114, P2, R129, R41, 0x1 ;  /* 0x0000002981727211 */ /* 0x000fc400078408ff */
[C---:B------:R-:W-:Y:S02]  /*28770*/  LEA R43, R40.reuse, R149, 0x2 ;  /* 0x00000095282b7211 */ /* 0x040fe400078e10ff */
[-C--:B------:R-:W-:Y:S02]  /*28780*/  LEA.HI.X.SX32 R115, R129, R42.reuse, 0x1, P2 ;  /* 0x0000002a81737211 */ /* 0x080fe400010f0eff */
[-C--:B------:R-:W-:Y:S01]  /*28790*/  LEA R120, P2, R133, R41.reuse, 0x1 ;  /* 0x0000002985787211 */ /* 0x080fe200078408ff */
        /* <DEDUP_REMOVED lines=15> */
[-C--:B------:R-:W-:Y:S02]  /*28890*/  LEA R122, P0, R135, R41.reuse, 0x1 ;  /* 0x00000029877a7211 */ /* 0x080fe400078008ff */
[-C--:B------:R-:W-:Y:S02]  /*288a0*/  LEA R124, P1, R137, R41.reuse, 0x1 ;  /* 0x00000029897c7211 */ /* 0x080fe400078208ff */
[-C--:B------:R-:W-:Y:S01]  /*288b0*/  LEA.HI.X.SX32 R139, R43, R42.reuse, 0x1, P2 ;  /* 0x0000002a2b8b7211 */ /* 0x080fe200010f0eff */
[C---:B------:R-:W-:Y:S01]  /*288c0*/  IMAD R43, R40.reuse, 0x4, R223 ;  /* 0x00000004282b7824 */ /* 0x040fe200078e02df */
[-C--:B------:R-:W-:Y:S02]  /*288d0*/  LEA.HI.X.SX32 R123, R135, R42.reuse, 0x1, P0 ;  /* 0x0000002a877b7211 */ /* 0x080fe400000f0eff */
[----:B------:R-:W-:Y:S01]  /*288e0*/  LEA.HI.X.SX32 R125, R137, R42, 0x1, P1 ;  /* 0x0000002a897d7211 */ /* 0x000fe200008f0eff */
[----:B------:R-:W-:Y:S01]  /*288f0*/  IMAD R237, R40, 0x4, R43 ;  /* 0x0000000428ed7824 */ /* 0x000fe200078e022b */
[----:B------:R-:W-:-:S02]  /*28900*/  LEA R128, P0, R141, R41, 0x1 ;  /* 0x000000298d807211 */ /* 0x000fc400078008ff */
[-C--:B------:R-:W-:Y:S02]  /*28910*/  LEA R130, P1, R143, R41.reuse, 0x1 ;  /* 0x000000298f827211 */ /* 0x080fe400078208ff */
[-C--:B------:R-:W-:Y:S02]  /*28920*/  LEA R144, P2, R155, R41.reuse, 0x1 ;  /* 0x000000299b907211 */ /* 0x080fe400078408ff */
[-C--:B------:R-:W-:Y:S02]  /*28930*/  LEA.HI.X.SX32 R129, R141, R42.reuse, 0x1, P0 ;  /* 0x0000002a8d817211 */ /* 0x080fe400000f0eff */
[----:B------:R-:W-:Y:S02]  /*28940*/  LEA.HI.X.SX32 R131, R143, R42, 0x1, P1 ;  /* 0x0000002a8f837211 */ /* 0x000fe400008f0eff */
[-C--:B------:R-:W-:Y:S02]  /*28950*/  LEA R134, P0, R147, R41.reuse, 0x1 ;  /* 0x0000002993867211 */ /* 0x080fe400078008ff */
[----:B------:R-:W-:-:S02]  /*28960*/  LEA R136, P1, R149, R41, 0x1 ;  /* 0x0000002995887211 */ /* 0x000fc400078208ff */
[-C--:B------:R-:W-:Y:S02]  /*28970*/  LEA.HI.X.SX32 R145, R155, R42.reuse, 0x1, P2 ;  /* 0x0000002a9b917211 */ /* 0x080fe400010f0eff */
[C---:B------:R-:W-:Y:S02]  /*28980*/  LEA R155, R40.reuse, R237, 0x2 ;  /* 0x000000ed289b7211 */ /* 0x040fe400078e10ff */
[-C--:B------:R-:W-:Y:S02]  /*28990*/  LEA.HI.X.SX32 R135, R147, R42.reuse, 0x1, P0 ;  /* 0x0000002a93877211 */ /* 0x080fe400000f0eff */
[-C--:B------:R-:W-:Y:S01]  /*289a0*/  LEA.HI.X.SX32 R137, R149, R42.reuse, 0x1, P1 ;  /* 0x0000002a95897211 */ /* 0x080fe200008f0eff */
[C---:B------:R-:W-:Y:S01]  /*289b0*/  IMAD R239, R40.reuse, 0x4, R155 ;  /* 0x0000000428ef7824 */ /* 0x040fe200078e029b */
[-C--:B------:R-:W-:Y:S02]  /*289c0*/  LEA R140, P0, R151, R41.reuse, 0x1 ;  /* 0x00000029978c7211 */ /* 0x080fe400078008ff */
[----:B------:R-:W-:Y:S01]  /*289d0*/  LEA R142, P1, R153, R41, 0x1 ;  /* 0x00000029998e7211 */ /* 0x000fe200078208ff */
[----:B------:R-:W-:Y:S01]  /*289e0*/  IMAD R40, R40, 0x4, R239 ;  /* 0x0000000428287824 */ /* 0x000fe200078e02ef */
[----:B------:R-:W-:-:S02]  /*289f0*/  LEA.HI.X.SX32 R141, R151, R42, 0x1, P0 ;  /* 0x0000002a978d7211 */ /* 0x000fc400000f0eff */
[-C--:B------:R-:W-:Y:S02]  /*28a00*/  LEA.HI.X.SX32 R143, R153, R42.reuse, 0x1, P1 ;  /* 0x0000002a998f7211 */ /* 0x080fe400008f0eff */
[-C--:B------:R-:W-:Y:S02]  /*28a10*/  LEA R146, P0, R157, R41.reuse, 0x1 ;  /* 0x000000299d927211 */ /* 0x080fe400078008ff */
[-C--:B------:R-:W-:Y:S02]  /*28a20*/  LEA R148, P1, R223, R41.reuse, 0x1 ;  /* 0x00000029df947211 */ /* 0x080fe400078208ff */
[----:B------:R-:W-:Y:S02]  /*28a30*/  LEA R150, P2, R43, R41, 0x1 ;  /* 0x000000292b967211 */ /* 0x000fe400078408ff */
[-C--:B------:R-:W-:Y:S02]  /*28a40*/  LEA.HI.X.SX32 R147, R157, R42.reuse, 0x1, P0 ;  /* 0x0000002a9d937211 */ /* 0x080fe400000f0eff */
[----:B------:R-:W-:-:S02]  /*28a50*/  LEA.HI.X.SX32 R149, R223, R42, 0x1, P1 ;  /* 0x0000002adf957211 */ /* 0x000fc400008f0eff */
[-C--:B------:R-:W-:Y:S02]  /*28a60*/  LEA.HI.X.SX32 R151, R43, R42.reuse, 0x1, P2 ;  /* 0x0000002a2b977211 */ /* 0x080fe400010f0eff */
[-C--:B------:R-:W-:Y:S02]  /*28a70*/  LEA R152, P0, R237, R41.reuse, 0x1 ;  /* 0x00000029ed987211 */ /* 0x080fe400078008ff */
[-C--:B------:R-:W-:Y:S02]  /*28a80*/  LEA R154, P1, R155, R41.reuse, 0x1 ;  /* 0x000000299b9a7211 */ /* 0x080fe400078208ff */
[-C--:B------:R-:W-:Y:S02]  /*28a90*/  LEA R156, P2, R239, R41.reuse, 0x1 ;  /* 0x00000029ef9c7211 */ /* 0x080fe400078408ff */
[----:B------:R-:W-:Y:S02]  /*28aa0*/  LEA R222, P3, R40, R41, 0x1 ;  /* 0x0000002928de7211 */ /* 0x000fe400078608ff */
[----:B------:R-:W-:-:S02]  /*28ab0*/  LEA.HI.X.SX32 R153, R237, R42, 0x1, P0 ;  /* 0x0000002aed997211 */ /* 0x000fc400000f0eff */
[-C--:B------:R-:W-:Y:S02]  /*28ac0*/  LEA.HI.X.SX32 R155, R155, R42.reuse, 0x1, P1 ;  /* 0x0000002a9b9b7211 */ /* 0x080fe400008f0eff */
[-C--:B------:R-:W-:Y:S02]  /*28ad0*/  LEA.HI.X.SX32 R157, R239, R42.reuse, 0x1, P2 ;  /* 0x0000002aef9d7211 */ /* 0x080fe400010f0eff */
[----:B------:R-:W-:Y:S02]  /*28ae0*/  LEA.HI.X.SX32 R223, R40, R42, 0x1, P3 ;  /* 0x0000002a28df7211 */ /* 0x000fe400018f0eff */
[----:B------:R-:W1:Y:S01]  /*28af0*/  LDS.128 R40, [R44+0x1000] ;  /* 0x001000002c287984 */ /* 0x000e620000000c00 */
[----:B------:R-:W-:Y:S02]  /*28b00*/  PRMT R36, R37, 0x7632, R36 ;  /* 0x0000763225247816 */ /* 0x000fe40000000024 */
[----:B0-----:R-:W-:Y:S02]  /*28b10*/  PRMT R225, R38, 0x7632, R225 ;  /* 0x0000763226e17816 */ /* 0x001fe400000000e1 */
[----:B---3--:R-:W-:Y:S01]  /*28b20*/  PRMT R227, R39, 0x7632, R227 ;  /* 0x0000763227e37816 */ /* 0x008fe200000000e3 */
[----:B------:R0:W-:Y:S01]  /*28b30*/  STG.E.U16 desc[UR10][R228.64], R36 ;  /* 0x00000024e4007986 */ /* 0x0001e2000c10150a */
[----:B------:R-:W-:-:S02]  /*28b40*/  PRMT R37, R33, 0x7632, R37 ;  /* 0x0000763221257816 */ /* 0x000fc40000000025 */
[----:B------:R-:W-:Y:S01]  /*28b50*/  ISETP.GE.U32.AND P0, PT, R3, 0x40, PT ;  /* 0x000000400300780c */ /* 0x000fe20003f06070 */
[----:B------:R2:W-:Y:S04]  /*28b60*/  STG.E.U16 desc[UR10][R230.64], R38 ;  /* 0x00000026e6007986 */ /* 0x0005e8000c10150a */
[----:B------:R-:W-:Y:S01]  /*28b70*/  STG.E.U16 desc[UR10][R232.64], R225 ;  /* 0x000000e1e8007986 */ /* 0x000fe2000c10150a */
[----:B0-----:R-:W-:-:S03]  /*28b80*/  PRMT R229, R32, 0x7632, R229 ;  /* 0x0000763220e57816 */ /* 0x001fc600000000e5 */
[----:B------:R0:W-:Y:S01]  /*28b90*/  STG.E.U16 desc[UR10][R234.64], R39 ;  /* 0x00000027ea007986 */ /* 0x0001e2000c10150a */
[----:B------:R-:W-:Y:S02]  /*28ba0*/  PRMT R36, R34, 0x7632, R36 ;  /* 0x0000763222247816 */ /* 0x000fe40000000024 */
[----:B--2---:R-:W-:Y:S01]  /*28bb0*/  PRMT R38, R35, 0x7632, R38 ;  /* 0x0000763223267816 */ /* 0x004fe20000000026 */
[----:B------:R-:W-:Y:S04]  /*28bc0*/  STG.E.U16 desc[UR10][R158.64], R227 ;  /* 0x000000e39e007986 */ /* 0x000fe8000c10150a */
[----:B------:R2:W-:Y:S04]  /*28bd0*/  STG.E.U16 desc[UR10][R160.64], R32 ;  /* 0x00000020a0007986 */ /* 0x0005e8000c10150a */
[----:B------:R-:W-:Y:S01]  /*28be0*/  STG.E.U16 desc[UR10][R162.64], R229 ;  /* 0x000000e5a2007986 */ /* 0x000fe2000c10150a */
[----:B0-----:R-:W-:-:S03]  /*28bf0*/  PRMT R39, R28, 0x7632, R39 ;  /* 0x000076321c277816 */ /* 0x001fc60000000027 */
[----:B------:R0:W-:Y:S04]  /*28c00*/  STG.E.U16 desc[UR10][R164.64], R33 ;  /* 0x00000021a4007986 */ /* 0x0001e8000c10150a */
[----:B------:R3:W-:Y:S01]  /*28c10*/  STG.E.U16 desc[UR10][R166.64], R37 ;  /* 0x00000025a6007986 */ /* 0x0007e2000c10150a */
[----:B--2---:R-:W-:-:S03]  /*28c20*/  PRMT R32, R29, 0x7632, R32 ;  /* 0x000076321d207816 */ /* 0x004fc60000000020 */
[----:B------:R2:W-:Y:S04]  /*28c30*/  STG.E.U16 desc[UR10][R168.64], R34 ;  /* 0x00000022a8007986 */ /* 0x0005e8000c10150a */
[----:B------:R4:W-:Y:S01]  /*28c40*/  STG.E.U16 desc[UR10][R170.64], R36 ;  /* 0x00000024aa007986 */ /* 0x0009e2000c10150a */
[----:B0-----:R-:W-:-:S03]  /*28c50*/  PRMT R33, R30, 0x7632, R33 ;  /* 0x000076321e217816 */ /* 0x001fc60000000021 */
[----:B------:R1:W-:Y:S01]  /*28c60*/  STG.E.U16 desc[UR10][R172.64], R35 ;  /* 0x00000023ac007986 */ /* 0x0003e2000c10150a */
[----:B---3--:R-:W-:-:S03]  /*28c70*/  PRMT R37, R18, 0x7632, R37 ;  /* 0x0000763212257816 */ /* 0x008fc60000000025 */
[----:B------:R-:W-:Y:S01]  /*28c80*/  STG.E.U16 desc[UR10][R174.64], R38 ;  /* 0x00000026ae007986 */ /* 0x000fe2000c10150a */
[----:B--2---:R-:W-:-:S03]  /*28c90*/  PRMT R34, R31, 0x7632, R34 ;  /* 0x000076321f227816 */ /* 0x004fc60000000022 */
[----:B------:R0:W-:Y:S01]  /*28ca0*/  STG.E.U16 desc[UR10][R176.64], R28 ;  /* 0x0000001cb0007986 */ /* 0x0001e2000c10150a */
[----:B----4-:R-:W-:-:S03]  /*28cb0*/  PRMT R36, R20, 0x7632, R36 ;  /* 0x0000763214247816 */ /* 0x010fc60000000024 */
[----:B------:R2:W-:Y:S01]  /*28cc0*/  STG.E.U16 desc[UR10][R178.64], R39 ;  /* 0x00000027b2007986 */ /* 0x0005e2000c10150a */
[----:B-1----:R-:W-:-:S03]  /*28cd0*/  PRMT R35, R40, 0x7632, R35 ;  /* 0x0000763228237816 */ /* 0x002fc60000000023 */
[----:B------:R1:W-:Y:S04]  /*28ce0*/  STG.E.U16 desc[UR10][R180.64], R29 ;  /* 0x0000001db4007986 */ /* 0x0003e8000c10150a */
[----:B------:R3:W-:Y:S01]  /*28cf0*/  STG.E.U16 desc[UR10][R182.64], R32 ;  /* 0x00000020b6007986 */ /* 0x0007e2000c10150a */
[----:B0-----:R-:W-:-:S03]  /*28d00*/  PRMT R28, R41, 0x7632, R28 ;  /* 0x00007632291c7816 */ /* 0x001fc6000000001c */
[----:B------:R0:W-:Y:S01]  /*28d10*/  STG.E.U16 desc[UR10][R184.64], R30 ;  /* 0x0000001eb8007986 */ /* 0x0001e2000c10150a */
[----:B--2---:R-:W-:-:S03]  /*28d20*/  PRMT R39, R19, 0x7632, R39 ;  /* 0x0000763213277816 */ /* 0x004fc60000000027 */
[----:B------:R2:W-:Y:S01]  /*28d30*/  STG.E.U16 desc[UR10][R186.64], R33 ;  /* 0x00000021ba007986 */ /* 0x0005e2000c10150a */
[----:B-1----:R-:W-:-:S03]  /*28d40*/  PRMT R29, R42, 0x7632, R29 ;  /* 0x000076322a1d7816 */ /* 0x002fc6000000001d */
[----:B------:R-:W-:Y:S01]  /*28d50*/  STG.E.U16 desc[UR10][R188.64], R31 ;  /* 0x0000001fbc007986 */ /* 0x000fe2000c10150a */
[----:B---3--:R-:W-:-:S03]  /*28d60*/  PRMT R32, R24, 0x7632, R32 ;  /* 0x0000763218207816 */ /* 0x008fc60000000020 */
[----:B------:R1:W-:Y:S01]  /*28d70*/  STG.E.U16 desc[UR10][R190.64], R34 ;  /* 0x00000022be007986 */ /* 0x0003e2000c10150a */
[----:B0-----:R-:W-:-:S03]  /*28d80*/  PRMT R30, R43, 0x7632, R30 ;  /* 0x000076322b1e7816 */ /* 0x001fc6000000001e */
[----:B------:R-:W-:Y:S01]  /*28d90*/  STG.E.U16 desc[UR10][R192.64], R40 ;  /* 0x00000028c0007986 */ /* 0x000fe2000c10150a */
[----:B--2---:R-:W-:-:S03]  /*28da0*/  PRMT R33, R25, 0x7632, R33 ;  /* 0x0000763219217816 */ /* 0x004fc60000000021 */
[----:B------:R0:W-:Y:S04]  /*28db0*/  STG.E.U16 desc[UR10][R194.64], R35 ;  /* 0x00000023c2007986 */ /* 0x0001e8000c10150a */
[----:B------:R-:W-:Y:S01]  /*28dc0*/  STG.E.U16 desc[UR10][R196.64], R41 ;  /* 0x00000029c4007986 */ /* 0x000fe2000c10150a */
[----:B-1----:R-:W-:-:S03]  /*28dd0*/  PRMT R34, R26, 0x7632, R34 ;  /* 0x000076321a227816 */ /* 0x002fc60000000022 */
[----:B------:R-:W-:Y:S04]  /*28de0*/  STG.E.U16 desc[UR10][R198.64], R28 ;  /* 0x0000001cc6007986 */ /* 0x000fe8000c10150a */
[----:B------:R-:W-:Y:S01]  /*28df0*/  STG.E.U16 desc[UR10][R200.64], R42 ;  /* 0x0000002ac8007986 */ /* 0x000fe2000c10150a */
[----:B0-----:R-:W-:-:S03]  /*28e00*/  PRMT R35, R27, 0x7632, R35 ;  /* 0x000076321b237816 */ /* 0x001fc60000000023 */
[----:B------:R-:W-:Y:S04]  /*28e10*/  STG.E.U16 desc[UR10][R202.64], R29 ;  /* 0x0000001dca007986 */ /* 0x000fe8000c10150a */
[----:B------:R-:W-:Y:S04]  /*28e20*/  STG.E.U16 desc[UR10][R204.64], R43 ;  /* 0x0000002bcc007986 */ /* 0x000fe8000c10150a */
[----:B------:R-:W-:Y:S04]  /*28e30*/  STG.E.U16 desc[UR10][R206.64], R30 ;  /* 0x0000001ece007986 */ /* 0x000fe8000c10150a */
[----:B------:R-:W0:Y:S04]  /*28e40*/  LDS.128 R28, [R44+0x2000] ;  /* 0x002000002c1c7984 */ /* 0x000e280000000c00 */
[----:B------:R1:W-:Y:S04]  /*28e50*/  STG.E.U16 desc[UR10][R208.64], R24 ;  /* 0x00000018d0007986 */ /* 0x0003e8000c10150a */
[----:B------:R-:W-:Y:S04]  /*28e60*/  STG.E.U16 desc[UR10][R210.64], R32 ;  /* 0x00000020d2007986 */ /* 0x000fe8000c10150a */
[----:B------:R2:W-:Y:S04]  /*28e70*/  STG.E.U16 desc[UR10][R212.64], R25 ;  /* 0x00000019d4007986 */ /* 0x0005e8000c10150a */
[----:B------:R3:W-:Y:S01]  /*28e80*/  STG.E.U16 desc[UR10][R214.64], R33 ;  /* 0x00000021d6007986 */ /* 0x0007e2000c10150a */
[----:B-1----:R-:W-:-:S03]  /*28e90*/  PRMT R24, R21, 0x7632, R24 ;  /* 0x0000763215187816 */ /* 0x002fc60000000018 */
[----:B------:R1:W-:Y:S04]  /*28ea0*/  STG.E.U16 desc[UR10][R216.64], R26 ;  /* 0x0000001ad8007986 */ /* 0x0003e8000c10150a */
[----:B------:R-:W-:Y:S01]  /*28eb0*/  STG.E.U16 desc[UR10][R218.64], R34 ;  /* 0x00000022da007986 */ /* 0x000fe2000c10150a */
[----:B--2---:R-:W-:-:S03]  /*28ec0*/  PRMT R25, R22, 0x7632, R25 ;  /* 0x0000763216197816 */ /* 0x004fc60000000019 */
[----:B------:R-:W-:Y:S01]  /*28ed0*/  STG.E.U16 desc[UR10][R220.64], R27 ;  /* 0x0000001bdc007986 */ /* 0x000fe2000c10150a */
[----:B---3--:R-:W-:-:S03]  /*28ee0*/  PRMT R33, R16, 0x7632, R33 ;  /* 0x0000763210217816 */ /* 0x008fc60000000021 */
[----:B------:R2:W-:Y:S01]  /*28ef0*/  STG.E.U16 desc[UR10][R46.64], R35 ;  /* 0x000000232e007986 */ /* 0x0005e2000c10150a */
[----:B-1----:R-:W-:-:S03]  /*28f00*/  PRMT R26, R23, 0x7632, R26 ;  /* 0x00007632171a7816 */ /* 0x002fc6000000001a */
[----:B------:R1:W-:Y:S04]  /*28f10*/  STG.E.U16 desc[UR10][R48.64], R20 ;  /* 0x0000001430007986 */ /* 0x0003e8000c10150a */
[----:B------:R3:W-:Y:S01]  /*28f20*/  STG.E.U16 desc[UR10][R50.64], R36 ;  /* 0x0000002432007986 */ /* 0x0007e2000c10150a */
[----:B0-----:R-:W-:Y:S02]  /*28f30*/  PRMT R41, R28, 0x7632, R41 ;  /* 0x000076321c297816 */ /* 0x001fe40000000029 */
[----:B------:R-:W-:Y:S01]  /*28f40*/  PRMT R43, R29, 0x7632, R43 ;  /* 0x000076321d2b7816 */ /* 0x000fe2000000002b */
[----:B------:R0:W-:Y:S01]  /*28f50*/  STG.E.U16 desc[UR10][R52.64], R21 ;  /* 0x0000001534007986 */ /* 0x0001e2000c10150a */
[----:B--2---:R-:W-:Y:S02]  /*28f60*/  PRMT R35, R17, 0x7632, R35 ;  /* 0x0000763211237816 */ /* 0x004fe40000000023 */
[----:B------:R-:W-:Y:S01]  /*28f70*/  PRMT R47, R31, 0x7632, R47 ;  /* 0x000076321f2f7816 */ /* 0x000fe2000000002f */
[----:B------:R2:W-:Y:S01]  /*28f80*/  STG.E.U16 desc[UR10][R54.64], R24 ;  /* 0x0000001836007986 */ /* 0x0005e2000c10150a */
[----:B-1----:R-:W-:-:S03]  /*28f90*/  PRMT R49, R12, 0x7632, R49 ;  /* 0x000076320c317816 */ /* 0x002fc60000000031 */
[----:B------:R1:W-:Y:S01]  /*28fa0*/  STG.E.U16 desc[UR10][R56.64], R22 ;  /* 0x0000001638007986 */ /* 0x0003e2000c10150a */
[----:B---3--:R-:W-:-:S03]  /*28fb0*/  PRMT R51, R13, 0x7632, R51 ;  /* 0x000076320d337816 */ /* 0x008fc60000000033 */
[----:B------:R3:W-:Y:S01]  /*28fc0*/  STG.E.U16 desc[UR10][R58.64], R25 ;  /* 0x000000193a007986 */ /* 0x0007e2000c10150a */
[----:B0-----:R-:W-:-:S03]  /*28fd0*/  PRMT R53, R14, 0x7632, R53 ;  /* 0x000076320e357816 */ /* 0x001fc60000000035 */
[----:B------:R0:W-:Y:S01]  /*28fe0*/  STG.E.U16 desc[UR10][R60.64], R23 ;  /* 0x000000173c007986 */ /* 0x0001e2000c10150a */
[----:B--2---:R-:W-:-:S03]  /*28ff0*/  PRMT R55, R15, 0x7632, R55 ;  /* 0x000076320f377816 */ /* 0x004fc60000000037 */
        /* <DEDUP_REMOVED lines=9> */
[----:B-1----:R-:W-:Y:S02]  /*29090*/  PRMT R16, R30, 0x7632, R16 ;  /* 0x000076321e107816 */ /* 0x002fe40000000010 */
[----:B------:R-:W-:Y:S01]  /*290a0*/  PRMT R65, R4, 0x7632, R65 ;  /* 0x0000763204417816 */ /* 0x000fe20000000041 */
[----:B------:R-:W-:Y:S01]  /*290b0*/  STG.E.U16 desc[UR10][R72.64], R18 ;  /* 0x0000001248007986 */ /* 0x000fe2000c10150a */
[----:B---3--:R-:W-:-:S03]  /*290c0*/  PRMT R67, R5, 0x7632, R67 ;  /* 0x0000763205437816 */ /* 0x008fc60000000043 */
[----:B------:R-:W-:Y:S01]  /*290d0*/  STG.E.U16 desc[UR10][R74.64], R37 ;  /* 0x000000254a007986 */ /* 0x000fe2000c10150a */
[----:B0-----:R-:W-:-:S03]  /*290e0*/  PRMT R69, R6, 0x7632, R69 ;  /* 0x0000763206457816 */ /* 0x001fc60000000045 */
[----:B------:R-:W-:Y:S01]  /*290f0*/  STG.E.U16 desc[UR10][R76.64], R19 ;  /* 0x000000134c007986 */ /* 0x000fe2000c10150a */
[----:B--2---:R-:W-:-:S03]  /*29100*/  PRMT R71, R7, 0x7632, R71 ;  /* 0x0000763207477816 */ /* 0x004fc60000000047 */
[----:B------:R-:W-:Y:S04]  /*29110*/  STG.E.U16 desc[UR10][R78.64], R39 ;  /* 0x000000274e007986 */ /* 0x000fe8000c10150a */
[----:B------:R-:W-:Y:S04]  /*29120*/  STG.E.U16 desc[UR10][R80.64], R28 ;  /* 0x0000001c50007986 */ /* 0x000fe8000c10150a */
[----:B------:R-:W-:Y:S04]  /*29130*/  STG.E.U16 desc[UR10][R82.64], R41 ;  /* 0x0000002952007986 */ /* 0x000fe8000c10150a */
[----:B------:R-:W-:Y:S04]  /*29140*/  STG.E.U16 desc[UR10][R84.64], R29 ;  /* 0x0000001d54007986 */ /* 0x000fe8000c10150a */
[----:B------:R-:W-:Y:S04]  /*29150*/  STG.E.U16 desc[UR10][R86.64], R43 ;  /* 0x0000002b56007986 */ /* 0x000fe8000c10150a */
[----:B------:R-:W-:Y:S04]  /*29160*/  STG.E.U16 desc[UR10][R88.64], R30 ;  /* 0x0000001e58007986 */ /* 0x000fe8000c10150a */
[----:B------:R-:W-:Y:S04]  /*29170*/  STG.E.U16 desc[UR10][R90.64], R16 ;  /* 0x000000105a007986 */ /* 0x000fe8000c10150a */
[----:B------:R-:W0:Y:S04]  /*29180*/  LDS.128 R16, [R44+0x3000] ;  /* 0x003000002c107984 */ /* 0x000e280000000c00 */
[----:B------:R-:W-:Y:S04]  /*29190*/  STG.E.U16 desc[UR10][R92.64], R31 ;  /* 0x0000001f5c007986 */ /* 0x000fe8000c10150a */
        /* <DEDUP_REMOVED lines=8> */
[----:B------:R1:W-:Y:S01]  /*29220*/  STG.E.U16 desc[UR10][R110.64], R55 ;  /* 0x000000376e007986 */ /* 0x0003e2000c10150a */
[----:B0-----:R-:W-:-:S02]  /*29230*/  PRMT R73, R16, 0x7632, R73 ;  /* 0x0000763210497816 */ /* 0x001fc40000000049 */
[----:B------:R-:W-:Y:S01]  /*29240*/  PRMT R75, R17, 0x7632, R75 ;  /* 0x00007632114b7816 */ /* 0x000fe2000000004b */
[----:B------:R-:W-:Y:S01]  /*29250*/  STG.E.U16 desc[UR10][R112.64], R8 ;  /* 0x0000000870007986 */ /* 0x000fe2000c10150a */
[----:B------:R-:W-:-:S03]  /*29260*/  PRMT R77, R18, 0x7632, R77 ;  /* 0x00007632124d7816 */ /* 0x000fc6000000004d */
[----:B------:R-:W-:Y:S04]  /*29270*/  STG.E.U16 desc[UR10][R114.64], R57 ;  /* 0x0000003972007986 */ /* 0x000fe8000c10150a */
[----:B------:R0:W-:Y:S01]  /*29280*/  STG.E.U16 desc[UR10][R116.64], R9 ;  /* 0x0000000974007986 */ /* 0x0001e2000c10150a */
[----:B-1----:R-:W-:-:S03]  /*29290*/  PRMT R111, R19, 0x7632, R111 ;  /* 0x00007632136f7816 */ /* 0x002fc6000000006f */
[----:B------:R-:W-:Y:S04]  /*292a0*/  STG.E.U16 desc[UR10][R118.64], R59 ;  /* 0x0000003b76007986 */ /* 0x000fe8000c10150a */
[----:B------:R-:W-:Y:S04]  /*292b0*/  STG.E.U16 desc[UR10][R120.64], R10 ;  /* 0x0000000a78007986 */ /* 0x000fe8000c10150a */
[----:B------:R-:W-:Y:S01]  /*292c0*/  STG.E.U16 desc[UR10][R122.64], R61 ;  /* 0x0000003d7a007986 */ /* 0x000fe2000c10150a */
[----:B0-----:R-:W0:Y:S03]  /*292d0*/  LDC.64 R8, c[0x0][0x3a0] ;  /* 0x0000e800ff087b82 */ /* 0x001e260000000a00 */
[----:B------:R-:W-:Y:S04]  /*292e0*/  STG.E.U16 desc[UR10][R124.64], R11 ;  /* 0x0000000b7c007986 */ /* 0x000fe8000c10150a */
[----:B------:R-:W-:Y:S04]  /*292f0*/  STG.E.U16 desc[UR10][R126.64], R63 ;  /* 0x0000003f7e007986 */ /* 0x000fe8000c10150a */
[----:B------:R-:W-:Y:S04]  /*29300*/  STG.E.U16 desc[UR10][R128.64], R4 ;  /* 0x0000000480007986 */ /* 0x000fe8000c10150a */
[----:B------:R-:W-:Y:S04]  /*29310*/  STG.E.U16 desc[UR10][R130.64], R65 ;  /* 0x0000004182007986 */ /* 0x000fe8000c10150a */
[----:B------:R1:W-:Y:S04]  /*29320*/  STG.E.U16 desc[UR10][R132.64], R5 ;  /* 0x0000000584007986 */ /* 0x0003e8000c10150a */
[----:B------:R-:W-:Y:S04]  /*29330*/  STG.E.U16 desc[UR10][R134.64], R67 ;  /* 0x0000004386007986 */ /* 0x000fe8000c10150a */
[----:B------:R2:W-:Y:S04]  /*29340*/  STG.E.U16 desc[UR10][R136.64], R6 ;  /* 0x0000000688007986 */ /* 0x0005e8000c10150a */
[----:B------:R-:W-:Y:S01]  /*29350*/  STG.E.U16 desc[UR10][R138.64], R69 ;  /* 0x000000458a007986 */ /* 0x000fe2000c10150a */
[----:B-1----:R-:W-:-:S03]  /*29360*/  IMAD.SHL.U32 R5, R240, 0x4, RZ ;  /* 0x00000004f0057824 */ /* 0x002fc600078e00ff */
[----:B------:R1:W-:Y:S04]  /*29370*/  STG.E.U16 desc[UR10][R140.64], R7 ;  /* 0x000000078c007986 */ /* 0x0003e8000c10150a */
[----:B------:R-:W-:Y:S01]  /*29380*/  STG.E.U16 desc[UR10][R142.64], R71 ;  /* 0x000000478e007986 */ /* 0x000fe2000c10150a */
[----:B--2---:R-:W-:-:S03]  /*29390*/  IMAD.HI R6, R240, 0x4, RZ ;  /* 0x00000004f0067827 */ /* 0x004fc600078e02ff */
[----:B------:R-:W-:Y:S04]  /*293a0*/  STG.E.U16 desc[UR10][R144.64], R16 ;  /* 0x0000001090007986 */ /* 0x000fe8000c10150a */
[----:B------:R-:W-:Y:S01]  /*293b0*/  STG.E.U16 desc[UR10][R146.64], R73 ;  /* 0x0000004992007986 */ /* 0x000fe2000c10150a */
[----:B-1----:R-:W-:Y:S02]  /*293c0*/  LOP3.LUT R7, R2, 0xf0, RZ, 0xc0, !PT ;  /* 0x000000f002077812 */ /* 0x002fe400078ec0ff */
[----:B------:R-:W1:Y:S01]  /*293d0*/  LDC R2, c[0x0][0x3ec] ;  /* 0x0000fb00ff027b82 */ /* 0x000e620000000800 */
[----:B------:R-:W-:Y:S04]  /*293e0*/  STG.E.U16 desc[UR10][R148.64], R17 ;  /* 0x0000001194007986 */ /* 0x000fe8000c10150a */
[----:B------:R-:W-:Y:S04]  /*293f0*/  STG.E.U16 desc[UR10][R150.64], R75 ;  /* 0x0000004b96007986 */ /* 0x000fe8000c10150a */
[----:B------:R-:W-:Y:S04]  /*29400*/  STG.E.U16 desc[UR10][R152.64], R18 ;  /* 0x0000001298007986 */ /* 0x000fe8000c10150a */
[----:B------:R-:W-:Y:S04]  /*29410*/  STG.E.U16 desc[UR10][R154.64], R77 ;  /* 0x0000004d9a007986 */ /* 0x000fe8000c10150a */
[----:B------:R-:W-:Y:S04]  /*29420*/  STG.E.U16 desc[UR10][R156.64], R19 ;  /* 0x000000139c007986 */ /* 0x000fe8000c10150a */
[----:B------:R-:W-:Y:S01]  /*29430*/  STG.E.U16 desc[UR10][R222.64], R111 ;  /* 0x0000006fde007986 */ /* 0x000fe2000c10150a */
[----:B-1----:R-:W-:Y:S01]  /*29440*/  IMAD R2, R241, R2, RZ ;  /* 0x00000002f1027224 */ /* 0x002fe200078e02ff */
[----:B------:R-:W-:Y:S03]  /*29450*/  BAR.SYNC.DEFER_BLOCKING 0x0 ;  /* 0x0000000000007b1d */ /* 0x000fe60000010000 */
[----:B------:R-:W-:-:S02]  /*29460*/  IMAD.SHL.U32 R3, R2, 0x4, RZ ;  /* 0x0000000402037824 */ /* 0x000fc400078e00ff */
[----:B------:R-:W-:-:S03]  /*29470*/  IMAD.HI R4, R2, 0x4, RZ ;  /* 0x0000000402047827 */ /* 0x000fc600078e02ff */
[----:B0-----:R-:W-:-:S04]  /*29480*/  IADD3 R2, P1, P2, R5, R8, R3 ;  /* 0x0000000805027210 */ /* 0x001fc80007a3e003 */
[----:B------:R-:W-:Y:S01]  /*29490*/  IADD3.X R3, PT, PT, R6, R9, R4, P1, P2 ;  /* 0x0000000906037210 */ /* 0x000fe20000fe4404 */
[----:B------:R-:W-:Y:S01]  /*294a0*/  STSM.16.M88 [R0], R45 ;  /* 0x0000002d00007844 */ /* 0x000fe20000000000 */
[----:B------:R-:W-:Y:S06]  /*294b0*/  BAR.SYNC.DEFER_BLOCKING 0x0 ;  /* 0x0000000000007b1d */ /* 0x000fec0000010000 */
[----:B------:R-:W0:Y:S04]  /*294c0*/  LDSM.16.M88 R7, [R7+UR9] ;  /* 0x000000090707783b */ /* 0x000e280008000000 */
[----:B0-----:R0:W-:Y:S01]  /*294d0*/  @!P0 STG.E desc[UR10][R2.64], R7 ;  /* 0x0000000702008986 */ /* 0x0011e2000c10190a */
[----:B------:R-:W-:Y:S06]  /*294e0*/  BAR.SYNC.DEFER_BLOCKING 0x0 ;  /* 0x0000000000007b1d */ /* 0x000fec0000010000 */
[----:B------:R-:W-:Y:S05]  /*294f0*/  @P4 BRA `(.L_x_20) ;  /* 0x0000000000a04947 */ /* 0x000fea0003800000 */
[----:B0-----:R-:W0:Y:S01]  /*29500*/  S2R R3, SR_CgaCtaId ;  /* 0x0000000000037919 */ /* 0x001e220000008800 */
[----:B------:R-:W-:Y:S01]  /*29510*/  NOP ;  /* 0x0000000000007918 */ /* 0x000fe20000000000 */
[----:B------:R-:W-:Y:S01]  /*29520*/  MOV R0, 0x50 ;  /* 0x0000005000007802 */ /* 0x000fe20000000f00 */
[----:B------:R-:W-:-:S03]  /*29530*/  HFMA2 R7, -RZ, RZ, 0, 5.9604644775390625e-08 ;  /* 0x00000001ff077431 */ /* 0x000fc600000001ff */
[----:B0-----:R-:W-:Y:S01]  /*29540*/  LEA R9, R3, R0, 0x18 ;  /* 0x0000000003097211 */ /* 0x001fe200078ec0ff */
[----:B------:R-:W-:Y:S02]  /*29550*/  IMAD.U32 R0, RZ, RZ, UR8 ;  /* 0x00000008ff007e24 */ /* 0x000fe4000f8e00ff */
[----:B------:R-:W-:Y:S02]  /*29560*/  IMAD.MOV.U32 R3, RZ, RZ, 0xffff ;  /* 0x0000ffffff037424 */ /* 0x000fe400078e00ff */
[----:B------:R-:W0:Y:S01]  /*29570*/  LDS R5, [R9] ;  /* 0x0000000009057984 */ /* 0x000e220000000800 */
[----:B------:R-:W-:-:S04]  /*29580*/  LOP3.LUT R0, R0, 0xffff, RZ, 0xc0, !PT ;  /* 0x0000ffff00007812 */ /* 0x000fc800078ec0ff */
[----:B------:R-:W-:-:S05]  /*29590*/  SHF.R.U32.HI R0, RZ, 0x5, R0 ;  /* 0x00000005ff007819 */ /* 0x000fca0000011600 */
[----:B------:R-:W-:Y:S01]  /*295a0*/  VIADD R2, R0, 0x10 ;  /* 0x0000001000027836 */ /* 0x000fe20000000000 */
[----:B------:R-:W-:-:S04]  /*295b0*/  SHF.L.U32 R0, R3, R0, RZ ;  /* 0x0000000003007219 */ /* 0x000fc800000006ff */
[----:B------:R-:W-:-:S04]  /*295c0*/  SHF.L.U32 R3, R7, R2, RZ ;  /* 0x0000000207037219 */ /* 0x000fc800000006ff */
[----:B------:R-:W-:-:S04]  /*295d0*/  LOP3.LUT R0, R3, R0, RZ, 0xfc, !PT ;  /* 0x0000000003007212 */ /* 0x000fc800078efcff */
[C---:B------:R-:W-:Y:S02]  /*295e0*/  LOP3.LUT R2, R0.reuse, 0xffff, RZ, 0xc0, !PT ;  /* 0x0000ffff00027812 */ /* 0x040fe400078ec0ff */
[----:B0-----:R-:W-:-:S04]  /*295f0*/  LOP3.LUT R3, R0, 0xffff, R5, 0x80, !PT ;  /* 0x0000ffff00037812 */ /* 0x001fc800078e8005 */
[----:B------:R-:W-:-:S13]  /*29600*/  ISETP.NE.AND P0, PT, R3, R2, PT ;  /* 0x000000020300720c */ /* 0x000fda0003f05270 */
[----:B------:R-:W-:Y:S05]  /*29610*/  @P0 BRA `(.L_x_21) ;  /* 0x0000000000500947 */ /* 0x000fea0003800000 */
[----:B------:R-:W-:Y:S02]  /*29620*/  SHF.R.U32.HI R5, RZ, 0x10, R5 ;  /* 0x00000010ff057819 */ /* 0x000fe40000011605 */
[----:B------:R-:W-:-:S04]  /*29630*/  SHF.R.U32.HI R2, RZ, 0x10, R0 ;  /* 0x00000010ff027819 */ /* 0x000fc80000011600 */
[----:B------:R-:W-:-:S04]  /*29640*/  LOP3.LUT R5, R5, R2, RZ, 0xc0, !PT ;  /* 0x0000000205057212 */ /* 0x000fc800078ec0ff */
[----:B------:R-:W-:-:S13]  /*29650*/  ISETP.NE.AND P0, PT, R5, R2, PT ;  /* 0x000000020500720c */ /* 0x000fda0003f05270 */
[----:B------:R-:W-:Y:S05]  /*29660*/  @P0 BRA `(.L_x_22) ;  /* 0x0000000000300947 */ /* 0x000fea0003800000 */
[----:B------:R-:W-:Y:S01]  /*29670*/  R2UR UR4, R0 ;  /* 0x00000000000472ca */ /* 0x000fe200000e0000 */
[----:B------:R-:W0:Y:S01]  /*29680*/  S2R R3, SR_LANEID ;  /* 0x0000000000037919 */ /* 0x000e220000000000 */
[----:B------:R-:W-:-:S06]  /*29690*/  VOTE.ANY R2, PT, PT ;  /* 0x0000000000027806 */ /* 0x000fcc00038e0100 */
[----:B------:R-:W0:Y:S05]  /*296a0*/  FLO.U32 R2, R2 ;  /* 0x0000000200027300 */ /* 0x000e2a00000e0000 */
[----:B------:R-:W-:-:S06]  /*296b0*/  ULOP3.LUT UR4, URZ, UR4, URZ, 0x33, !UPT ;  /* 0x00000004ff047292 */ /* 0x000fcc000f8e33ff */
[----:B------:R-:W-:-:S04]  /*296c0*/  IMAD.U32 R4, RZ, RZ, UR4 ;  /* 0x00000004ff047e24 */ /* 0x000fc8000f8e00ff */
[----:B------:R-:W1:Y:S02]  /*296d0*/  REDUX UR5, R4 ;  /* 0x00000000040573c4 */ /* 0x000e640000000000 */
[----:B------:R2:W-:Y:S01]  /*296e0*/  UTCATOMSWS.AND URZ, UR4 ;  /* 0x0000000400ff79e3 */ /* 0x0005e20008000000 */
[----:B0-----:R-:W-:Y:S01]  /*296f0*/  ISETP.EQ.U32.AND P0, PT, R2, R3, PT ;  /* 0x000000030200720c */ /* 0x001fe20003f02070 */
[----:B-1----:R-:W-:-:S12]  /*29700*/  IMAD.U32 R0, RZ, RZ, UR5 ;  /* 0x00000005ff007e24 */ /* 0x002fd8000f8e00ff */
[----:B------:R2:W-:Y:S01]  /*29710*/  @P0 ATOMS.AND RZ, [R9], R0 ;  /* 0x0000000009ff038c */ /* 0x0005e20002800000 */
[----:B------:R-:W-:Y:S05]  /*29720*/  BRA `(.L_x_20) ;  /* 0x0000000000147947 */ /* 0x000fea0003800000 */
.L_x_22:
[----:B------:R-:W-:-:S07]  /*29730*/  MOV R2, 0x29750 ;  /* 0x0002975000027802 */ /* 0x000fce0000000f00 */
[----:B------:R-:W-:Y:S05]  /*29740*/  CALL.REL.NOINC `($__internal_0_$__cuda_sm10x_tcgen05_guardrail_trap_col_being_dealloced_not_returned_by_alloc) ;  /* 0x0000000000447944 */ /* 0x000fea0003c00000 */
[----:B------:R-:W-:Y:S05]  /*29750*/  BRA `(.L_x_20) ;  /* 0x0000000000087947 */ /* 0x000fea0003800000 */
.L_x_21:
[----:B------:R-:W-:-:S07]  /*29760*/  MOV R2, 0x29780 ;  /* 0x0002978000027802 */ /* 0x000fce0000000f00 */
[----:B------:R-:W-:Y:S05]  /*29770*/  CALL.REL.NOINC `($__internal_2_$__cuda_sm10x_tcgen05_guardrail_trap_unallocated_columns_being_dealloced) ;  /* 0x0000000000507944 */ /* 0x000fea0003c00000 */
.L_x_20:
[----:B------:R-:W-:Y:S01]  /*29780*/  NOP ;  /* 0x0000000000007918 */ /* 0x000fe20000000000 */
[----:B--2---:R-:W-:Y:S05]  /*29790*/  EXIT ;  /* 0x000000000000794d */ /* 0x004fea0003800000 */
.L_x_8:
[----:B------:R-:W0:Y:S02]  /*297a0*/  SYNCS.PHASECHK.TRANS64.TRYWAIT P1, [UR9+0x20000], RZ ;  /* 0x020000ffff0075a7 */ /* 0x000e240008021109 */
[----:B0-----:R-:W-:Y:S05]  /*297b0*/  @!P1 BRA `(.L_x_8) ;  /* 0xfffffffc00f89947 */ /* 0x001fea000383ffff */
[----:B------:R-:W-:Y:S05]  /*297c0*/  BRA `(.L_x_7) ;  /* 0xfffffe4400b87947 */ /* 0x000fea000383ffff */
.L_x_14:
[----:B------:R-:W1:Y:S02]  /*297d0*/  SYNCS.PHASECHK.TRANS64.TRYWAIT P4, [UR9+0x70010], RZ ;  /* 0x070010ffff0075a7 */ /* 0x000e640008081109 */
[----:B-1----:R-:W-:Y:S05]  /*297e0*/  @!P4 BRA `(.L_x_14) ;  /* 0xfffffffc00f8c947 */ /* 0x002fea000383ffff */
[----:B------:R-:W-:Y:S05]  /*297f0*/  BRA `(.L_x_23) ;  /* 0xffffff4c00fc7947 */ /* 0x000fea000383ffff */
.L_x_15:
[----:B------:R-:W0:Y:S02]  /*29800*/  SYNCS.PHASECHK.TRANS64.TRYWAIT P4, [UR7], R36 ;  /* 0x00000024ff0075a7 */ /* 0x000e240008081107 */
[----:B0-----:R-:W-:Y:S05]  /*29810*/  @!P4 BRA `(.L_x_15) ;  /* 0xfffffffc00f8c947 */ /* 0x001fea000383ffff */
[----:B------:R-:W-:Y:S05]  /*29820*/  BRA `(.L_x_24) ;  /* 0xffffff6400347947 */ /* 0x000fea000383ffff */
.L_x_19:
[----:B------:R-:W2:Y:S02]  /*29830*/  SYNCS.PHASECHK.TRANS64.TRYWAIT P1, [UR7], R224 ;  /* 0x000000e0ff0075a7 */ /* 0x000ea40008021107 */
[----:B--2---:R-:W-:Y:S05]  /*29840*/  @!P1 BRA `(.L_x_19) ;  /* 0xfffffffc00f89947 */ /* 0x004fea000383ffff */
[----:B------:R-:W-:Y:S05]  /*29850*/  BRA `(.L_x_18) ;  /* 0xffffffb4004c7947 */ /* 0x000fea000383ffff */
        .weak           $__internal_0_$__cuda_sm10x_tcgen05_guardrail_trap_col_being_dealloced_not_returned_by_alloc
        .type           $__internal_0_$__cuda_sm10x_tcgen05_guardrail_trap_col_being_dealloced_not_returned_by_alloc,@function
        .size           $__internal_0_$__cuda_sm10x_tcgen05_guardrail_trap_col_being_dealloced_not_returned_by_alloc,($__internal_1_$__cuda_sm10x_tcgen05_guardrail_trap_phase_invalid_during_alloc - $__internal_0_$__cuda_sm10x_tcgen05_guardrail_trap_col_being_dealloced_not_returned_by_alloc)
$__internal_0_$__cuda_sm10x_tcgen05_guardrail_trap_col_being_dealloced_not_returned_by_alloc:
[----:B------:R-:W-:Y:S05]  /*29860*/  BPT.TRAP 0x1 ;  /* 0x000000040000795c */ /* 0x000fea0000300000 */
[----:B------:R-:W-:-:S04]  /*29870*/  IMAD.MOV.U32 R3, RZ, RZ, 0x0 ;  /* 0x00000000ff037424 */ /* 0x000fc800078e00ff */
[----:B------:R-:W-:Y:S05]  /*29880*/  RET.REL.NODEC R2 `(attn_fwd) ;  /* 0xfffffd6402dc7950 */ /* 0x000fea0003c3ffff */
        .weak           $__internal_1_$__cuda_sm10x_tcgen05_guardrail_trap_phase_invalid_during_alloc
        .type           $__internal_1_$__cuda_sm10x_tcgen05_guardrail_trap_phase_invalid_during_alloc,@function
        .size           $__internal_1_$__cuda_sm10x_tcgen05_guardrail_trap_phase_invalid_during_alloc,($__internal_2_$__cuda_sm10x_tcgen05_guardrail_trap_unallocated_columns_being_dealloced - $__internal_1_$__cuda_sm10x_tcgen05_guardrail_trap_phase_invalid_during_alloc)
$__internal_1_$__cuda_sm10x_tcgen05_guardrail_trap_phase_invalid_during_alloc:
[----:B------:R-:W-:Y:S05]  /*29890*/  BPT.TRAP 0x1 ;  /* 0x000000040000795c */ /* 0x000fea0000300000 */
[----:B------:R-:W-:-:S04]  /*298a0*/  IMAD.MOV.U32 R5, RZ, RZ, 0x0 ;  /* 0x00000000ff057424 */ /* 0x000fc800078e00ff */
[----:B------:R-:W-:Y:S05]  /*298b0*/  RET.REL.NODEC R4 `(attn_fwd) ;  /* 0xfffffd6404d07950 */ /* 0x000fea0003c3ffff */
        .weak           $__internal_2_$__cuda_sm10x_tcgen05_guardrail_trap_unallocated_columns_being_dealloced
        .type           $__internal_2_$__cuda_sm10x_tcgen05_guardrail_trap_unallocated_columns_being_dealloced,@function
        .size           $__internal_2_$__cuda_sm10x_tcgen05_guardrail_trap_unallocated_columns_being_dealloced,(.L_x_28 - $__internal_2_$__cuda_sm10x_tcgen05_guardrail_trap_unallocated_columns_being_dealloced)
$__internal_2_$__cuda_sm10x_tcgen05_guardrail_trap_unallocated_columns_being_dealloced:
[----:B------:R-:W-:Y:S05]  /*298c0*/  BPT.TRAP 0x1 ;  /* 0x000000040000795c */ /* 0x000fea0000300000 */
[----:B------:R-:W-:-:S04]  /*298d0*/  IMAD.MOV.U32 R3, RZ, RZ, 0x0 ;  /* 0x00000000ff037424 */ /* 0x000fc800078e00ff */
[----:B------:R-:W-:Y:S05]  /*298e0*/  RET.REL.NODEC R2 `(attn_fwd) ;  /* 0xfffffd6402c47950 */ /* 0x000fea0003c3ffff */
.L_x_25:
[----:B------:R-:W-:-:S00]  /*298f0*/  BRA `(.L_x_25) ;  /* 0xfffffffc00fc7947 */ /* 0x000fc0000383ffff */
[----:B------:R-:W-:-:S00]  /*29900*/  NOP ;  /* 0x0000000000007918 */ /* 0x000fc00000000000 */
[----:B------:R-:W-:-:S00]  /*29910*/  NOP ;  /* 0x0000000000007918 */ /* 0x000fc00000000000 */
[----:B------:R-:W-:-:S00]  /*29920*/  NOP ;  /* 0x0000000000007918 */ /* 0x000fc00000000000 */
[----:B------:R-:W-:-:S00]  /*29930*/  NOP ;  /* 0x0000000000007918 */ /* 0x000fc00000000000 */
[----:B------:R-:W-:-:S00]  /*29940*/  NOP ;  /* 0x0000000000007918 */ /* 0x000fc00000000000 */
[----:B------:R-:W-:-:S00]  /*29950*/  NOP ;  /* 0x0000000000007918 */ /* 0x000fc00000000000 */
[----:B------:R-:W-:-:S00]  /*29960*/  NOP ;  /* 0x0000000000007918 */ /* 0x000fc00000000000 */
[----:B------:R-:W-:-:S00]  /*29970*/  NOP ;  /* 0x0000000000007918 */ /* 0x000fc00000000000 */
.L_x_28:


//--------------------- .nv.global.init           --------------------------
	.section	.nv.global.init,"aw",@progbits
.nv.global.init:
	.type		_$_str,@object
	.size		_$_str,(.L_3 - _$_str)
_$_str:
        /*0000*/ 	.byte	0x5f, 0x5f, 0x43, 0x55, 0x44, 0x41, 0x5f, 0x46, 0x54, 0x5a, 0x00
.L_3:


//--------------------- .nv.shared.attn_fwd       --------------------------
	.section	.nv.shared.attn_fwd,"aw",@nobits
	.sectionflags	@""
	.align	16
	.zero		1024


//--------------------- .nv.shared.reserved.0     --------------------------
	.section	.nv.shared.reserved.0,"aw",@nobits
	.align	8
	.weak		__nv_reservedSMEM_offset_0_alias
	.size		__nv_reservedSMEM_offset_0_alias, 0, 64
	.other		__nv_reservedSMEM_offset_0_alias,@"STO_CUDA_RESERVED_SHARED STV_DEFAULT"
__nv_reservedSMEM_offset_0_alias:
	.zero		0
.nv.shared.reserved.0:
	.zero		64
	.weak		__nv_reservedSMEM_allocation_phase
	.type		__nv_reservedSMEM_allocation_phase,@object
	.size		__nv_reservedSMEM_allocation_phase,(.L_0 - __nv_reservedSMEM_allocation_phase)
__nv_reservedSMEM_allocation_phase:
	.zero		1
.L_0:
	.zero		7
	.weak		__nv_reservedSMEM_devtool_atexit_pc
	.type		__nv_reservedSMEM_devtool_atexit_pc,@object
	.size		__nv_reservedSMEM_devtool_atexit_pc,(__nv_reservedSMEM_allocation_mask - __nv_reservedSMEM_devtool_atexit_pc)
__nv_reservedSMEM_devtool_atexit_pc:
	.zero		8
	.weak		__nv_reservedSMEM_allocation_mask
	.type		__nv_reservedSMEM_allocation_mask,@object
	.size		__nv_reservedSMEM_allocation_mask,(.L_2 - __nv_reservedSMEM_allocation_mask)
__nv_reservedSMEM_allocation_mask:
	.zero		4
.L_2:


//--------------------- .nv.constant0.attn_fwd    --------------------------
	.section	.nv.constant0.attn_fwd,"a",@progbits
	.sectionflags	@""
	.align	4
.nv.constant0.attn_fwd:
	.zero		1032


//--------------------- SYMBOLS --------------------------

	.type		.nv.reservedSmem.offset0,@object
	.size		.nv.reservedSmem.offset0,0x4
	.type		.nv.reservedSmem.cap,@object
	.size		.nv.reservedSmem.cap,0x4
